//
// Generated by NVIDIA NVVM Compiler
//
// Compiler Build ID: CL-36424714
// Cuda compilation tools, release 13.0, V13.0.88
// Based on NVVM 20.0.0
//

.version 9.0
.target sm_100
.address_size 64

	// .globl	hint_gen_kernel
.const .align 1 .b8 AES_SBOX[256] = {99, 124, 119, 123, 242, 107, 111, 197, 48, 1, 103, 43, 254, 215, 171, 118, 202, 130, 201, 125, 250, 89, 71, 240, 173, 212, 162, 175, 156, 164, 114, 192, 183, 253, 147, 38, 54, 63, 247, 204, 52, 165, 229, 241, 113, 216, 49, 21, 4, 199, 35, 195, 24, 150, 5, 154, 7, 18, 128, 226, 235, 39, 178, 117, 9, 131, 44, 26, 27, 110, 90, 160, 82, 59, 214, 179, 41, 227, 47, 132, 83, 209, 0, 237, 32, 252, 177, 91, 106, 203, 190, 57, 74, 76, 88, 207, 208, 239, 170, 251, 67, 77, 51, 133, 69, 249, 2, 127, 80, 60, 159, 168, 81, 163, 64, 143, 146, 157, 56, 245, 188, 182, 218, 33, 16, 255, 243, 210, 205, 12, 19, 236, 95, 151, 68, 23, 196, 167, 126, 61, 100, 93, 25, 115, 96, 129, 79, 220, 34, 42, 144, 136, 70, 238, 184, 20, 222, 94, 11, 219, 224, 50, 58, 10, 73, 6, 36, 92, 194, 211, 172, 98, 145, 149, 228, 121, 231, 200, 55, 109, 141, 213, 78, 169, 108, 86, 244, 234, 101, 122, 174, 8, 186, 120, 37, 46, 28, 166, 180, 198, 232, 221, 116, 31, 75, 189, 139, 138, 112, 62, 181, 102, 72, 3, 246, 14, 97, 53, 87, 185, 134, 193, 29, 158, 225, 248, 152, 17, 105, 217, 142, 148, 155, 30, 135, 233, 206, 85, 40, 223, 140, 161, 137, 13, 191, 230, 66, 104, 65, 153, 45, 15, 176, 84, 187, 22};
.const .align 1 .b8 AES_RCON[11] = {0, 1, 2, 4, 8, 16, 32, 64, 128, 27, 54};
// _ZZ21hint_gen_kernel_tiledE12s_block_keys has been demoted

.visible .entry hint_gen_kernel(
	.param .align 8 .b8 hint_gen_kernel_param_0[40],
	.param .u64 .ptr .align 1 hint_gen_kernel_param_1,
	.param .u64 .ptr .align 1 hint_gen_kernel_param_2,
	.param .u64 .ptr .align 1 hint_gen_kernel_param_3,
	.param .u64 .ptr .align 1 hint_gen_kernel_param_4
)
{
	.local .align 16 .b8 	__local_depot0[176];
	.reg .b64 	%SP;
	.reg .b64 	%SPL;
	.reg .pred 	%p<15>;
	.reg .b16 	%rs<900>;
	.reg .b32 	%r<715>;
	.reg .b64 	%rd<466>;

	mov.u64 	%SPL, __local_depot0;
	ld.param.u64 	%rd43, [hint_gen_kernel_param_0+16];
	ld.param.u64 	%rd42, [hint_gen_kernel_param_0+8];
	ld.param.u64 	%rd41, [hint_gen_kernel_param_0];
	ld.param.v2.u32 	{%r19, %r20}, [hint_gen_kernel_param_0+24];
	add.u64 	%rd1, %SPL, 0;
	add.u64 	%rd2, %SPL, 0;
	mov.u32 	%r27, %ctaid.x;
	mov.u32 	%r28, %ntid.x;
	mov.u32 	%r29, %tid.x;
	mad.lo.s32 	%r30, %r27, %r28, %r29;
	setp.ge.u32 	%p1, %r30, %r20;
	@%p1 bra 	$L__BB0_24;
	setp.eq.s64 	%p2, %rd43, 0;
	mov.b64 	%rd458, 0;
	mov.u64 	%rd459, %rd458;
	mov.u64 	%rd460, %rd458;
	mov.u64 	%rd461, %rd458;
	@%p2 bra 	$L__BB0_23;
	mov.b64 	%rd448, 0;
	add.s64 	%rd53, %rd43, 7;
	shr.u64 	%rd54, %rd53, 3;
	cvt.u64.u32 	%rd9, %r30;
	prmt.b32 	%r141, %r142, %r143, 0x3340U;
	mov.u64 	%rd461, %rd448;
	mov.u64 	%rd460, %rd448;
	mov.u64 	%rd459, %rd448;
	mov.u64 	%rd458, %rd448;
$L__BB0_3:
	ld.param.u64 	%rd446, [hint_gen_kernel_param_3];
	cvt.u32.u64 	%r31, %rd448;
	shr.u64 	%rd52, %rd448, 3;
	mad.lo.s64 	%rd55, %rd54, %rd9, %rd52;
	and.b32  	%r36, %r31, 7;
	and.b64  	%rd56, %rd55, 4294967295;
	cvta.to.global.u64 	%rd57, %rd446;
	add.s64 	%rd58, %rd57, %rd56;
	ld.global.nc.u8 	%rs229, [%rd58];
	cvt.u16.u8 	%rs230, %rs229;
	shr.u16 	%rs231, %rs230, %r36;
	and.b16  	%rs232, %rs231, 1;
	setp.eq.b16 	%p3, %rs232, 1;
	not.pred 	%p4, %p3;
	@%p4 bra 	$L__BB0_22;
	ld.param.u64 	%rd444, [hint_gen_kernel_param_1];
	cvta.to.global.u64 	%rd59, %rd444;
	shl.b64 	%rd60, %rd448, 4;
	add.s64 	%rd61, %rd59, %rd60;
	ld.global.nc.u8 	%rs233, [%rd61];
	cvt.u16.u8 	%rs1, %rs233;
	ld.global.nc.u8 	%rs234, [%rd61+1];
	cvt.u16.u8 	%rs2, %rs234;
	ld.global.nc.u8 	%rs235, [%rd61+2];
	cvt.u16.u8 	%rs3, %rs235;
	ld.global.nc.u8 	%rs236, [%rd61+3];
	cvt.u16.u8 	%rs4, %rs236;
	ld.global.nc.u8 	%rs237, [%rd61+4];
	cvt.u16.u8 	%rs5, %rs237;
	ld.global.nc.u8 	%rs238, [%rd61+5];
	cvt.u16.u8 	%rs6, %rs238;
	ld.global.nc.u8 	%rs239, [%rd61+6];
	cvt.u16.u8 	%rs7, %rs239;
	ld.global.nc.u8 	%rs240, [%rd61+7];
	cvt.u16.u8 	%rs8, %rs240;
	ld.global.nc.u8 	%rs241, [%rd61+8];
	cvt.u16.u8 	%rs9, %rs241;
	ld.global.nc.u8 	%rs242, [%rd61+9];
	cvt.u16.u8 	%rs10, %rs242;
	ld.global.nc.u8 	%rs243, [%rd61+10];
	cvt.u16.u8 	%rs11, %rs243;
	ld.global.nc.u8 	%rs244, [%rd61+11];
	cvt.u16.u8 	%rs12, %rs244;
	ld.global.nc.u8 	%rs245, [%rd61+12];
	cvt.u16.u8 	%rs13, %rs245;
	ld.global.nc.u8 	%rs246, [%rd61+13];
	cvt.u16.u8 	%rs14, %rs246;
	ld.global.nc.u8 	%rs247, [%rd61+14];
	cvt.u16.u8 	%rs15, %rs247;
	ld.global.nc.u8 	%rs248, [%rd61+15];
	cvt.u16.u8 	%rs16, %rs248;
	cvt.u64.u16 	%rd62, %rs14;
	and.b64  	%rd63, %rd62, 255;
	mov.u64 	%rd64, AES_SBOX;
	add.s64 	%rd65, %rd64, %rd63;
	ld.const.u8 	%rs249, [%rd65];
	cvt.u64.u16 	%rd66, %rs15;
	and.b64  	%rd67, %rd66, 255;
	add.s64 	%rd68, %rd64, %rd67;
	ld.const.u8 	%rs250, [%rd68];
	cvt.u64.u16 	%rd69, %rs16;
	and.b64  	%rd70, %rd69, 255;
	add.s64 	%rd71, %rd64, %rd70;
	ld.const.u8 	%rs251, [%rd71];
	cvt.u64.u16 	%rd72, %rs13;
	and.b64  	%rd73, %rd72, 255;
	add.s64 	%rd74, %rd64, %rd73;
	ld.const.u8 	%rs252, [%rd74];
	ld.const.u8 	%rs253, [AES_RCON+1];
	xor.b16  	%rs254, %rs253, %rs249;
	xor.b16  	%rs255, %rs254, %rs1;
	xor.b16  	%rs256, %rs2, %rs250;
	xor.b16  	%rs257, %rs3, %rs251;
	xor.b16  	%rs258, %rs4, %rs252;
	xor.b16  	%rs259, %rs255, %rs5;
	xor.b16  	%rs260, %rs256, %rs6;
	xor.b16  	%rs261, %rs257, %rs7;
	xor.b16  	%rs262, %rs258, %rs8;
	xor.b16  	%rs263, %rs259, %rs9;
	xor.b16  	%rs264, %rs260, %rs10;
	xor.b16  	%rs265, %rs261, %rs11;
	xor.b16  	%rs266, %rs262, %rs12;
	xor.b16  	%rs267, %rs263, %rs13;
	xor.b16  	%rs268, %rs264, %rs14;
	xor.b16  	%rs269, %rs265, %rs15;
	xor.b16  	%rs270, %rs266, %rs16;
	cvt.u64.u16 	%rd75, %rs268;
	and.b64  	%rd76, %rd75, 255;
	add.s64 	%rd77, %rd64, %rd76;
	ld.const.u8 	%rs271, [%rd77];
	ld.const.u8 	%rs272, [AES_RCON+2];
	xor.b16  	%rs273, %rs272, %rs271;
	cvt.u64.u16 	%rd78, %rs269;
	and.b64  	%rd79, %rd78, 255;
	add.s64 	%rd80, %rd64, %rd79;
	ld.const.u8 	%rs274, [%rd80];
	cvt.u64.u16 	%rd81, %rs270;
	and.b64  	%rd82, %rd81, 255;
	add.s64 	%rd83, %rd64, %rd82;
	ld.const.u8 	%rs275, [%rd83];
	cvt.u64.u16 	%rd84, %rs267;
	and.b64  	%rd85, %rd84, 255;
	add.s64 	%rd86, %rd64, %rd85;
	ld.const.u8 	%rs276, [%rd86];
	xor.b16  	%rs17, %rs273, %rs255;
	xor.b16  	%rs277, %rs256, %rs274;
	xor.b16  	%rs278, %rs257, %rs275;
	xor.b16  	%rs279, %rs258, %rs276;
	xor.b16  	%rs18, %rs273, %rs5;
	xor.b16  	%rs280, %rs274, %rs6;
	xor.b16  	%rs281, %rs275, %rs7;
	xor.b16  	%rs282, %rs276, %rs8;
	xor.b16  	%rs283, %rs18, %rs13;
	xor.b16  	%rs284, %rs280, %rs14;
	xor.b16  	%rs285, %rs281, %rs15;
	xor.b16  	%rs286, %rs282, %rs16;
	cvt.u64.u16 	%rd87, %rs284;
	and.b64  	%rd88, %rd87, 255;
	add.s64 	%rd89, %rd64, %rd88;
	ld.const.u8 	%rs287, [%rd89];
	ld.const.u8 	%rs288, [AES_RCON+3];
	xor.b16  	%rs289, %rs288, %rs287;
	cvt.u64.u16 	%rd90, %rs285;
	and.b64  	%rd91, %rd90, 255;
	add.s64 	%rd92, %rd64, %rd91;
	ld.const.u8 	%rs290, [%rd92];
	cvt.u64.u16 	%rd93, %rs286;
	and.b64  	%rd94, %rd93, 255;
	add.s64 	%rd95, %rd64, %rd94;
	ld.const.u8 	%rs291, [%rd95];
	cvt.u64.u16 	%rd96, %rs283;
	and.b64  	%rd97, %rd96, 255;
	add.s64 	%rd98, %rd64, %rd97;
	ld.const.u8 	%rs292, [%rd98];
	xor.b16  	%rs19, %rs289, %rs17;
	xor.b16  	%rs293, %rs277, %rs290;
	xor.b16  	%rs294, %rs278, %rs291;
	xor.b16  	%rs295, %rs279, %rs292;
	xor.b16  	%rs296, %rs19, %rs263;
	xor.b16  	%rs297, %rs293, %rs264;
	xor.b16  	%rs298, %rs294, %rs265;
	xor.b16  	%rs299, %rs295, %rs266;
	xor.b16  	%rs300, %rs296, %rs283;
	xor.b16  	%rs301, %rs297, %rs284;
	xor.b16  	%rs302, %rs298, %rs285;
	xor.b16  	%rs303, %rs299, %rs286;
	cvt.u64.u16 	%rd99, %rs301;
	and.b64  	%rd100, %rd99, 255;
	add.s64 	%rd101, %rd64, %rd100;
	ld.const.u8 	%rs304, [%rd101];
	ld.const.u8 	%rs305, [AES_RCON+4];
	xor.b16  	%rs306, %rs305, %rs304;
	cvt.u64.u16 	%rd102, %rs302;
	and.b64  	%rd103, %rd102, 255;
	add.s64 	%rd104, %rd64, %rd103;
	ld.const.u8 	%rs307, [%rd104];
	cvt.u64.u16 	%rd105, %rs303;
	and.b64  	%rd106, %rd105, 255;
	add.s64 	%rd107, %rd64, %rd106;
	ld.const.u8 	%rs308, [%rd107];
	cvt.u64.u16 	%rd108, %rs300;
	and.b64  	%rd109, %rd108, 255;
	add.s64 	%rd110, %rd64, %rd109;
	ld.const.u8 	%rs309, [%rd110];
	xor.b16  	%rs20, %rs306, %rs19;
	xor.b16  	%rs310, %rs293, %rs307;
	xor.b16  	%rs21, %rs294, %rs308;
	xor.b16  	%rs311, %rs295, %rs309;
	xor.b16  	%rs22, %rs306, %rs18;
	xor.b16  	%rs312, %rs307, %rs280;
	xor.b16  	%rs23, %rs308, %rs281;
	xor.b16  	%rs313, %rs309, %rs282;
	xor.b16  	%rs24, %rs306, %rs13;
	xor.b16  	%rs314, %rs307, %rs14;
	xor.b16  	%rs315, %rs308, %rs15;
	xor.b16  	%rs316, %rs309, %rs16;
	cvt.u64.u16 	%rd111, %rs314;
	and.b64  	%rd112, %rd111, 255;
	add.s64 	%rd113, %rd64, %rd112;
	ld.const.u8 	%rs317, [%rd113];
	ld.const.u8 	%rs318, [AES_RCON+5];
	xor.b16  	%rs319, %rs318, %rs317;
	cvt.u64.u16 	%rd114, %rs315;
	and.b64  	%rd115, %rd114, 255;
	add.s64 	%rd116, %rd64, %rd115;
	ld.const.u8 	%rs320, [%rd116];
	cvt.u64.u16 	%rd117, %rs316;
	and.b64  	%rd118, %rd117, 255;
	add.s64 	%rd119, %rd64, %rd118;
	ld.const.u8 	%rs321, [%rd119];
	cvt.u64.u16 	%rd120, %rs24;
	and.b64  	%rd121, %rd120, 255;
	add.s64 	%rd122, %rd64, %rd121;
	ld.const.u8 	%rs322, [%rd122];
	xor.b16  	%rs25, %rs319, %rs20;
	xor.b16  	%rs26, %rs310, %rs320;
	xor.b16  	%rs323, %rs21, %rs321;
	xor.b16  	%rs27, %rs311, %rs322;
	xor.b16  	%rs324, %rs25, %rs296;
	xor.b16  	%rs325, %rs26, %rs297;
	xor.b16  	%rs326, %rs323, %rs298;
	xor.b16  	%rs327, %rs27, %rs299;
	xor.b16  	%rs328, %rs324, %rs24;
	xor.b16  	%rs329, %rs325, %rs314;
	xor.b16  	%rs330, %rs326, %rs315;
	xor.b16  	%rs331, %rs327, %rs316;
	cvt.u64.u16 	%rd123, %rs329;
	and.b64  	%rd124, %rd123, 255;
	add.s64 	%rd125, %rd64, %rd124;
	ld.const.u8 	%rs332, [%rd125];
	ld.const.u8 	%rs333, [AES_RCON+6];
	xor.b16  	%rs334, %rs333, %rs332;
	cvt.u64.u16 	%rd126, %rs330;
	and.b64  	%rd127, %rd126, 255;
	add.s64 	%rd128, %rd64, %rd127;
	ld.const.u8 	%rs335, [%rd128];
	cvt.u64.u16 	%rd129, %rs331;
	and.b64  	%rd130, %rd129, 255;
	add.s64 	%rd131, %rd64, %rd130;
	ld.const.u8 	%rs336, [%rd131];
	cvt.u64.u16 	%rd132, %rs328;
	and.b64  	%rd133, %rd132, 255;
	add.s64 	%rd134, %rd64, %rd133;
	ld.const.u8 	%rs337, [%rd134];
	xor.b16  	%rs28, %rs334, %rs25;
	xor.b16  	%rs29, %rs26, %rs335;
	xor.b16  	%rs30, %rs323, %rs336;
	xor.b16  	%rs338, %rs27, %rs337;
	xor.b16  	%rs31, %rs334, %rs22;
	xor.b16  	%rs32, %rs335, %rs312;
	xor.b16  	%rs33, %rs336, %rs23;
	xor.b16  	%rs34, %rs337, %rs313;
	xor.b16  	%rs339, %rs31, %rs24;
	xor.b16  	%rs340, %rs32, %rs314;
	xor.b16  	%rs341, %rs33, %rs315;
	xor.b16  	%rs342, %rs34, %rs316;
	cvt.u64.u16 	%rd135, %rs340;
	and.b64  	%rd136, %rd135, 255;
	add.s64 	%rd137, %rd64, %rd136;
	ld.const.u8 	%rs343, [%rd137];
	ld.const.u8 	%rs344, [AES_RCON+7];
	xor.b16  	%rs345, %rs344, %rs343;
	cvt.u64.u16 	%rd138, %rs341;
	and.b64  	%rd139, %rd138, 255;
	add.s64 	%rd140, %rd64, %rd139;
	ld.const.u8 	%rs346, [%rd140];
	cvt.u64.u16 	%rd141, %rs342;
	and.b64  	%rd142, %rd141, 255;
	add.s64 	%rd143, %rd64, %rd142;
	ld.const.u8 	%rs347, [%rd143];
	cvt.u64.u16 	%rd144, %rs339;
	and.b64  	%rd145, %rd144, 255;
	add.s64 	%rd146, %rd64, %rd145;
	ld.const.u8 	%rs348, [%rd146];
	xor.b16  	%rs35, %rs345, %rs28;
	xor.b16  	%rs36, %rs29, %rs346;
	xor.b16  	%rs349, %rs30, %rs347;
	xor.b16  	%rs350, %rs338, %rs348;
	xor.b16  	%rs351, %rs35, %rs324;
	xor.b16  	%rs352, %rs36, %rs325;
	xor.b16  	%rs353, %rs349, %rs326;
	xor.b16  	%rs354, %rs350, %rs327;
	xor.b16  	%rs355, %rs351, %rs339;
	xor.b16  	%rs356, %rs352, %rs340;
	xor.b16  	%rs357, %rs353, %rs341;
	xor.b16  	%rs358, %rs354, %rs342;
	cvt.u64.u16 	%rd147, %rs356;
	and.b64  	%rd148, %rd147, 255;
	add.s64 	%rd149, %rd64, %rd148;
	ld.const.u8 	%rs359, [%rd149];
	ld.const.u8 	%rs360, [AES_RCON+8];
	xor.b16  	%rs361, %rs360, %rs359;
	cvt.u64.u16 	%rd150, %rs357;
	and.b64  	%rd151, %rd150, 255;
	add.s64 	%rd152, %rd64, %rd151;
	ld.const.u8 	%rs362, [%rd152];
	cvt.u64.u16 	%rd153, %rs358;
	and.b64  	%rd154, %rd153, 255;
	add.s64 	%rd155, %rd64, %rd154;
	ld.const.u8 	%rs363, [%rd155];
	cvt.u64.u16 	%rd156, %rs355;
	and.b64  	%rd157, %rd156, 255;
	add.s64 	%rd158, %rd64, %rd157;
	ld.const.u8 	%rs364, [%rd158];
	xor.b16  	%rs37, %rs361, %rs35;
	xor.b16  	%rs38, %rs36, %rs362;
	xor.b16  	%rs39, %rs349, %rs363;
	xor.b16  	%rs365, %rs350, %rs364;
	xor.b16  	%rs40, %rs361, %rs31;
	xor.b16  	%rs41, %rs362, %rs32;
	xor.b16  	%rs42, %rs363, %rs33;
	xor.b16  	%rs366, %rs364, %rs34;
	xor.b16  	%rs43, %rs361, %rs24;
	xor.b16  	%rs44, %rs362, %rs314;
	xor.b16  	%rs45, %rs363, %rs315;
	xor.b16  	%rs367, %rs364, %rs316;
	cvt.u64.u16 	%rd159, %rs44;
	and.b64  	%rd160, %rd159, 255;
	add.s64 	%rd161, %rd64, %rd160;
	ld.const.u8 	%rs368, [%rd161];
	ld.const.u8 	%rs369, [AES_RCON+9];
	xor.b16  	%rs370, %rs369, %rs368;
	cvt.u64.u16 	%rd162, %rs45;
	and.b64  	%rd163, %rd162, 255;
	add.s64 	%rd164, %rd64, %rd163;
	ld.const.u8 	%rs371, [%rd164];
	cvt.u64.u16 	%rd165, %rs367;
	and.b64  	%rd166, %rd165, 255;
	add.s64 	%rd167, %rd64, %rd166;
	ld.const.u8 	%rs372, [%rd167];
	cvt.u64.u16 	%rd168, %rs43;
	and.b64  	%rd169, %rd168, 255;
	add.s64 	%rd170, %rd64, %rd169;
	ld.const.u8 	%rs373, [%rd170];
	xor.b16  	%rs374, %rs370, %rs37;
	xor.b16  	%rs375, %rs38, %rs371;
	xor.b16  	%rs376, %rs39, %rs372;
	xor.b16  	%rs46, %rs365, %rs373;
	xor.b16  	%rs377, %rs374, %rs351;
	xor.b16  	%rs378, %rs375, %rs352;
	xor.b16  	%rs379, %rs376, %rs353;
	xor.b16  	%rs380, %rs46, %rs354;
	xor.b16  	%rs381, %rs377, %rs43;
	xor.b16  	%rs382, %rs378, %rs44;
	xor.b16  	%rs383, %rs379, %rs45;
	xor.b16  	%rs384, %rs380, %rs367;
	cvt.u64.u16 	%rd171, %rs382;
	and.b64  	%rd172, %rd171, 255;
	add.s64 	%rd173, %rd64, %rd172;
	ld.const.u8 	%rs385, [%rd173];
	ld.const.u8 	%rs386, [AES_RCON+10];
	xor.b16  	%rs387, %rs386, %rs385;
	cvt.u64.u16 	%rd174, %rs383;
	and.b64  	%rd175, %rd174, 255;
	add.s64 	%rd176, %rd64, %rd175;
	ld.const.u8 	%rs388, [%rd176];
	cvt.u64.u16 	%rd177, %rs384;
	and.b64  	%rd178, %rd177, 255;
	add.s64 	%rd179, %rd64, %rd178;
	ld.const.u8 	%rs389, [%rd179];
	cvt.u64.u16 	%rd180, %rs381;
	and.b64  	%rd181, %rd180, 255;
	add.s64 	%rd182, %rd64, %rd181;
	ld.const.u8 	%rs390, [%rd182];
	xor.b16  	%rs47, %rs387, %rs40;
	xor.b16  	%rs48, %rs388, %rs41;
	xor.b16  	%rs49, %rs389, %rs42;
	xor.b16  	%rs50, %rs390, %rs366;
	mov.b32 	%r712, 197;
	cvt.u32.u16 	%r41, %rs16;
	cvt.u32.u16 	%r42, %rs15;
	prmt.b32 	%r43, %r42, %r41, 0x3340U;
	cvt.u32.u16 	%r44, %rs14;
	cvt.u32.u16 	%r45, %rs13;
	prmt.b32 	%r46, %r45, %r44, 0x3340U;
	prmt.b32 	%r47, %r46, %r43, 0x5410U;
	cvt.u32.u16 	%r48, %rs12;
	cvt.u32.u16 	%r49, %rs11;
	prmt.b32 	%r50, %r49, %r48, 0x3340U;
	cvt.u32.u16 	%r51, %rs10;
	cvt.u32.u16 	%r52, %rs9;
	prmt.b32 	%r53, %r52, %r51, 0x3340U;
	prmt.b32 	%r54, %r53, %r50, 0x5410U;
	cvt.u32.u16 	%r55, %rs8;
	cvt.u32.u16 	%r56, %rs7;
	prmt.b32 	%r57, %r56, %r55, 0x3340U;
	cvt.u32.u16 	%r58, %rs6;
	cvt.u32.u16 	%r59, %rs5;
	prmt.b32 	%r60, %r59, %r58, 0x3340U;
	prmt.b32 	%r61, %r60, %r57, 0x5410U;
	cvt.u32.u16 	%r62, %rs4;
	cvt.u32.u16 	%r63, %rs3;
	prmt.b32 	%r64, %r63, %r62, 0x3340U;
	cvt.u32.u16 	%r65, %rs2;
	cvt.u32.u16 	%r160, %rs21;
	mov.u64 	%rd453, %rd9;
$L__BB0_5:
	shr.u64 	%rd183, %rd42, 56;
	cvt.u16.u64 	%rs391, %rd183;
	xor.b16  	%rs876, %rs9, %rs391;
	shr.u64 	%rd184, %rd42, 40;
	cvt.u16.u64 	%rs392, %rd184;
	xor.b16  	%rs878, %rs11, %rs392;
	shr.u64 	%rd185, %rd42, 48;
	cvt.u16.u64 	%rs393, %rd185;
	xor.b16  	%rs877, %rs10, %rs393;
	shr.u64 	%rd186, %rd42, 8;
	cvt.u16.u64 	%rs394, %rd186;
	xor.b16  	%rs882, %rs15, %rs394;
	shr.u64 	%rd187, %rd42, 16;
	cvt.u16.u64 	%rs395, %rd187;
	xor.b16  	%rs881, %rs14, %rs395;
	shr.u64 	%rd188, %rd42, 24;
	cvt.u16.u64 	%rs396, %rd188;
	xor.b16  	%rs880, %rs13, %rs396;
	cvt.u16.u64 	%rs397, %rd42;
	xor.b16  	%rs883, %rs16, %rs397;
	shr.u64 	%rd189, %rd42, 32;
	cvt.u16.u64 	%rs398, %rd189;
	xor.b16  	%rs879, %rs12, %rs398;
	add.s64 	%rd454, %rd2, 16;
	shr.u32 	%r39, %r712, 24;
	cvt.u16.u32 	%rs399, %r39;
	{ .reg .b16 tmp; mov.b32 {tmp, %rs400}, %r712; }
	shr.u32 	%r40, %r712, 8;
	cvt.u16.u32 	%rs401, %r40;
	cvt.u16.u32 	%rs402, %r712;
	cvt.u32.u16 	%r66, %rs1;
	prmt.b32 	%r67, %r66, %r65, 0x3340U;
	prmt.b32 	%r68, %r67, %r64, 0x5410U;
	st.local.v4.b32 	[%rd2], {%r68, %r61, %r54, %r47};
	ld.const.u8 	%rs403, [AES_RCON+1];
	cvt.u64.u16 	%rd190, %rs14;
	and.b64  	%rd191, %rd190, 255;
	mov.u64 	%rd192, AES_SBOX;
	add.s64 	%rd193, %rd192, %rd191;
	ld.const.u8 	%rs404, [%rd193];
	xor.b16  	%rs405, %rs403, %rs404;
	xor.b16  	%rs59, %rs405, %rs1;
	cvt.u64.u16 	%rd194, %rs15;
	and.b64  	%rd195, %rd194, 255;
	add.s64 	%rd196, %rd192, %rd195;
	ld.const.u8 	%rs406, [%rd196];
	xor.b16  	%rs60, %rs2, %rs406;
	cvt.u64.u16 	%rd197, %rs16;
	and.b64  	%rd198, %rd197, 255;
	add.s64 	%rd199, %rd192, %rd198;
	ld.const.u8 	%rs407, [%rd199];
	xor.b16  	%rs61, %rs3, %rs407;
	cvt.u64.u16 	%rd200, %rs13;
	and.b64  	%rd201, %rd200, 255;
	add.s64 	%rd202, %rd192, %rd201;
	ld.const.u8 	%rs408, [%rd202];
	xor.b16  	%rs62, %rs4, %rs408;
	xor.b16  	%rs63, %rs59, %rs5;
	xor.b16  	%rs64, %rs60, %rs6;
	xor.b16  	%rs65, %rs61, %rs7;
	xor.b16  	%rs66, %rs62, %rs8;
	xor.b16  	%rs67, %rs63, %rs9;
	xor.b16  	%rs68, %rs64, %rs10;
	xor.b16  	%rs69, %rs65, %rs11;
	xor.b16  	%rs70, %rs66, %rs12;
	xor.b16  	%rs71, %rs67, %rs13;
	xor.b16  	%rs72, %rs68, %rs14;
	xor.b16  	%rs73, %rs69, %rs15;
	xor.b16  	%rs74, %rs70, %rs16;
	cvt.u32.u16 	%r69, %rs62;
	cvt.u32.u16 	%r70, %rs61;
	prmt.b32 	%r71, %r70, %r69, 0x3340U;
	cvt.u32.u16 	%r72, %rs60;
	cvt.u32.u16 	%r73, %rs59;
	prmt.b32 	%r74, %r73, %r72, 0x3340U;
	prmt.b32 	%r75, %r74, %r71, 0x5410U;
	cvt.u32.u16 	%r76, %rs66;
	cvt.u32.u16 	%r77, %rs65;
	prmt.b32 	%r78, %r77, %r76, 0x3340U;
	cvt.u32.u16 	%r79, %rs64;
	cvt.u32.u16 	%r80, %rs63;
	prmt.b32 	%r81, %r80, %r79, 0x3340U;
	prmt.b32 	%r82, %r81, %r78, 0x5410U;
	cvt.u32.u16 	%r83, %rs70;
	cvt.u32.u16 	%r84, %rs69;
	prmt.b32 	%r85, %r84, %r83, 0x3340U;
	cvt.u32.u16 	%r86, %rs68;
	cvt.u32.u16 	%r87, %rs67;
	prmt.b32 	%r88, %r87, %r86, 0x3340U;
	prmt.b32 	%r89, %r88, %r85, 0x5410U;
	cvt.u32.u16 	%r90, %rs74;
	cvt.u32.u16 	%r91, %rs73;
	prmt.b32 	%r92, %r91, %r90, 0x3340U;
	cvt.u32.u16 	%r93, %rs72;
	cvt.u32.u16 	%r94, %rs71;
	prmt.b32 	%r95, %r94, %r93, 0x3340U;
	prmt.b32 	%r96, %r95, %r92, 0x5410U;
	st.local.v4.b32 	[%rd2+16], {%r75, %r82, %r89, %r96};
	cvt.u64.u16 	%rd203, %rs73;
	and.b64  	%rd204, %rd203, 255;
	add.s64 	%rd205, %rd192, %rd204;
	ld.const.u8 	%rs409, [%rd205];
	xor.b16  	%rs75, %rs60, %rs409;
	cvt.u64.u16 	%rd206, %rs74;
	and.b64  	%rd207, %rd206, 255;
	add.s64 	%rd208, %rd192, %rd207;
	ld.const.u8 	%rs410, [%rd208];
	xor.b16  	%rs76, %rs61, %rs410;
	cvt.u64.u16 	%rd209, %rs71;
	and.b64  	%rd210, %rd209, 255;
	add.s64 	%rd211, %rd192, %rd210;
	ld.const.u8 	%rs411, [%rd211];
	xor.b16  	%rs77, %rs62, %rs411;
	xor.b16  	%rs78, %rs409, %rs6;
	xor.b16  	%rs79, %rs410, %rs7;
	xor.b16  	%rs80, %rs411, %rs8;
	xor.b16  	%rs412, %rs18, %rs67;
	xor.b16  	%rs413, %rs78, %rs68;
	xor.b16  	%rs414, %rs79, %rs69;
	xor.b16  	%rs415, %rs80, %rs70;
	xor.b16  	%rs81, %rs18, %rs13;
	xor.b16  	%rs82, %rs78, %rs14;
	xor.b16  	%rs83, %rs79, %rs15;
	xor.b16  	%rs84, %rs80, %rs16;
	cvt.u32.u16 	%r97, %rs76;
	cvt.u32.u16 	%r98, %rs77;
	prmt.b32 	%r99, %r97, %r98, 0x3340U;
	cvt.u32.u16 	%r100, %rs75;
	cvt.u32.u16 	%r101, %rs17;
	prmt.b32 	%r102, %r101, %r100, 0x3340U;
	prmt.b32 	%r103, %r102, %r99, 0x5410U;
	cvt.u32.u16 	%r104, %rs81;
	cvt.u32.u16 	%r105, %rs82;
	prmt.b32 	%r106, %r104, %r105, 0x3340U;
	cvt.u32.u16 	%r107, %rs83;
	cvt.u32.u16 	%r108, %rs84;
	prmt.b32 	%r109, %r107, %r108, 0x3340U;
	prmt.b32 	%r110, %r106, %r109, 0x5410U;
	cvt.u32.u16 	%r111, %rs414;
	cvt.u32.u16 	%r112, %rs415;
	prmt.b32 	%r113, %r111, %r112, 0x3340U;
	cvt.u32.u16 	%r114, %rs413;
	cvt.u32.u16 	%r115, %rs412;
	prmt.b32 	%r116, %r115, %r114, 0x3340U;
	prmt.b32 	%r117, %r116, %r113, 0x5410U;
	cvt.u32.u16 	%r118, %rs79;
	cvt.u32.u16 	%r119, %rs80;
	prmt.b32 	%r120, %r118, %r119, 0x3340U;
	cvt.u32.u16 	%r121, %rs78;
	cvt.u32.u16 	%r122, %rs18;
	prmt.b32 	%r123, %r122, %r121, 0x3340U;
	prmt.b32 	%r124, %r123, %r120, 0x5410U;
	st.local.v4.b32 	[%rd2+32], {%r103, %r124, %r117, %r110};
	cvt.u64.u16 	%rd212, %rs83;
	and.b64  	%rd213, %rd212, 255;
	add.s64 	%rd214, %rd192, %rd213;
	ld.const.u8 	%rs416, [%rd214];
	xor.b16  	%rs85, %rs75, %rs416;
	cvt.u64.u16 	%rd215, %rs84;
	and.b64  	%rd216, %rd215, 255;
	add.s64 	%rd217, %rd192, %rd216;
	ld.const.u8 	%rs417, [%rd217];
	xor.b16  	%rs86, %rs76, %rs417;
	cvt.u64.u16 	%rd218, %rs81;
	and.b64  	%rd219, %rd218, 255;
	add.s64 	%rd220, %rd192, %rd219;
	ld.const.u8 	%rs418, [%rd220];
	xor.b16  	%rs87, %rs77, %rs418;
	xor.b16  	%rs419, %rs19, %rs18;
	xor.b16  	%rs420, %rs85, %rs78;
	xor.b16  	%rs421, %rs86, %rs79;
	cvt.u32.u16 	%r125, %rs87;
	cvt.u32.u16 	%r126, %rs86;
	prmt.b32 	%r127, %r126, %r125, 0x3340U;
	cvt.u32.u16 	%r128, %rs85;
	cvt.u32.u16 	%r129, %rs19;
	prmt.b32 	%r130, %r129, %r128, 0x3340U;
	prmt.b32 	%r2, %r130, %r127, 0x5410U;
	cvt.u32.u16 	%r131, %rs420;
	cvt.u32.u16 	%r132, %rs419;
	prmt.b32 	%r133, %r132, %r131, 0x3340U;
	cvt.u32.u16 	%r134, %rs421;
	prmt.b32 	%r135, %r134, %r136, 0x3340U;
	prmt.b32 	%r3, %r133, %r135, 0x5410U;
	xor.b16  	%rs422, %rs87, %rs80;
	cvt.u32.u16 	%r137, %rs422;
	bfi.b32 	%r11, %r137, %r3, 24, 8;
	xor.b16  	%rs88, %rs19, %rs67;
	cvt.u32.u16 	%r138, %rs88;
	prmt.b32 	%r139, %r138, %r140, 0x3340U;
	prmt.b32 	%r8, %r139, %r141, 0x5410U;
	xor.b16  	%rs89, %rs85, %rs68;
	cvt.u32.u16 	%r144, %rs89;
	bfi.b32 	%r12, %r144, %r8, 8, 8;
	xor.b16  	%rs90, %rs86, %rs69;
	xor.b16  	%rs91, %rs87, %rs70;
	xor.b16  	%rs92, %rs88, %rs81;
	xor.b16  	%rs93, %rs89, %rs82;
	xor.b16  	%rs94, %rs90, %rs83;
	xor.b16  	%rs95, %rs91, %rs84;
	cvt.u32.u16 	%r145, %rs92;
	cvt.u32.u16 	%r146, %rs93;
	prmt.b32 	%r147, %r145, %r146, 0x3340U;
	cvt.u32.u16 	%r148, %rs95;
	cvt.u32.u16 	%r149, %rs94;
	prmt.b32 	%r150, %r149, %r148, 0x3340U;
	prmt.b32 	%r151, %r147, %r150, 0x5410U;
	cvt.u32.u16 	%r152, %rs91;
	cvt.u32.u16 	%r153, %rs90;
	prmt.b32 	%r154, %r153, %r152, 0x3340U;
	prmt.b32 	%r155, %r138, %r144, 0x3340U;
	prmt.b32 	%r156, %r155, %r154, 0x5410U;
	prmt.b32 	%r157, %r134, %r137, 0x3340U;
	prmt.b32 	%r158, %r133, %r157, 0x5410U;
	st.local.v4.b32 	[%rd2+48], {%r2, %r158, %r156, %r151};
	cvt.u64.u16 	%rd221, %rs94;
	and.b64  	%rd222, %rd221, 255;
	add.s64 	%rd223, %rd192, %rd222;
	ld.const.u8 	%rs423, [%rd223];
	xor.b16  	%rs96, %rs85, %rs423;
	cvt.u64.u16 	%rd224, %rs92;
	and.b64  	%rd225, %rd224, 255;
	add.s64 	%rd226, %rd192, %rd225;
	ld.const.u8 	%rs424, [%rd226];
	xor.b16  	%rs97, %rs87, %rs424;
	xor.b16  	%rs98, %rs423, %rs78;
	xor.b16  	%rs99, %rs424, %rs80;
	xor.b16  	%rs425, %rs22, %rs88;
	xor.b16  	%rs426, %rs98, %rs89;
	xor.b16  	%rs427, %rs23, %rs90;
	xor.b16  	%rs428, %rs99, %rs91;
	xor.b16  	%rs100, %rs423, %rs14;
	cvt.u64.u16 	%rd227, %rs95;
	and.b64  	%rd228, %rd227, 255;
	add.s64 	%rd229, %rd192, %rd228;
	ld.const.u8 	%rs429, [%rd229];
	xor.b16  	%rs101, %rs429, %rs15;
	xor.b16  	%rs102, %rs424, %rs16;
	cvt.u32.u16 	%r159, %rs97;
	prmt.b32 	%r161, %r160, %r159, 0x3340U;
	cvt.u32.u16 	%r162, %rs96;
	cvt.u32.u16 	%r163, %rs20;
	prmt.b32 	%r164, %r163, %r162, 0x3340U;
	prmt.b32 	%r165, %r164, %r161, 0x5410U;
	cvt.u32.u16 	%r166, %rs428;
	cvt.u32.u16 	%r167, %rs427;
	prmt.b32 	%r168, %r167, %r166, 0x3340U;
	cvt.u32.u16 	%r169, %rs426;
	cvt.u32.u16 	%r170, %rs425;
	prmt.b32 	%r171, %r170, %r169, 0x3340U;
	prmt.b32 	%r172, %r171, %r168, 0x5410U;
	cvt.u32.u16 	%r173, %rs102;
	cvt.u32.u16 	%r174, %rs101;
	prmt.b32 	%r175, %r174, %r173, 0x3340U;
	cvt.u32.u16 	%r176, %rs100;
	cvt.u32.u16 	%r177, %rs24;
	prmt.b32 	%r178, %r177, %r176, 0x3340U;
	prmt.b32 	%r179, %r178, %r175, 0x5410U;
	cvt.u32.u16 	%r180, %rs99;
	cvt.u32.u16 	%r181, %rs23;
	prmt.b32 	%r182, %r181, %r180, 0x3340U;
	cvt.u32.u16 	%r183, %rs98;
	cvt.u32.u16 	%r184, %rs22;
	prmt.b32 	%r185, %r184, %r183, 0x3340U;
	prmt.b32 	%r186, %r185, %r182, 0x5410U;
	st.local.v4.b32 	[%rd2+64], {%r165, %r186, %r172, %r179};
	cvt.u64.u16 	%rd230, %rs102;
	and.b64  	%rd231, %rd230, 255;
	add.s64 	%rd232, %rd192, %rd231;
	ld.const.u8 	%rs430, [%rd232];
	xor.b16  	%rs103, %rs21, %rs430;
	xor.b16  	%rs431, %rs25, %rs22;
	xor.b16  	%rs432, %rs26, %rs98;
	xor.b16  	%rs433, %rs103, %rs23;
	xor.b16  	%rs434, %rs27, %rs99;
	xor.b16  	%rs104, %rs25, %rs88;
	xor.b16  	%rs105, %rs26, %rs89;
	xor.b16  	%rs106, %rs103, %rs90;
	xor.b16  	%rs107, %rs27, %rs91;
	xor.b16  	%rs108, %rs104, %rs24;
	xor.b16  	%rs109, %rs105, %rs100;
	xor.b16  	%rs110, %rs106, %rs101;
	xor.b16  	%rs111, %rs107, %rs102;
	cvt.u32.u16 	%r187, %rs111;
	cvt.u32.u16 	%r188, %rs110;
	prmt.b32 	%r189, %r188, %r187, 0x3340U;
	cvt.u32.u16 	%r190, %rs109;
	cvt.u32.u16 	%r191, %rs108;
	prmt.b32 	%r192, %r191, %r190, 0x3340U;
	prmt.b32 	%r193, %r192, %r189, 0x5410U;
	cvt.u32.u16 	%r194, %rs106;
	cvt.u32.u16 	%r195, %rs107;
	prmt.b32 	%r196, %r194, %r195, 0x3340U;
	cvt.u32.u16 	%r197, %rs105;
	cvt.u32.u16 	%r198, %rs104;
	prmt.b32 	%r199, %r198, %r197, 0x3340U;
	prmt.b32 	%r200, %r199, %r196, 0x5410U;
	cvt.u32.u16 	%r201, %rs434;
	cvt.u32.u16 	%r202, %rs433;
	prmt.b32 	%r203, %r202, %r201, 0x3340U;
	cvt.u32.u16 	%r204, %rs432;
	cvt.u32.u16 	%r205, %rs431;
	prmt.b32 	%r206, %r205, %r204, 0x3340U;
	prmt.b32 	%r207, %r206, %r203, 0x5410U;
	cvt.u32.u16 	%r208, %rs103;
	cvt.u32.u16 	%r209, %rs27;
	prmt.b32 	%r210, %r208, %r209, 0x3340U;
	cvt.u32.u16 	%r211, %rs26;
	cvt.u32.u16 	%r212, %rs25;
	prmt.b32 	%r213, %r212, %r211, 0x3340U;
	prmt.b32 	%r214, %r213, %r210, 0x5410U;
	st.local.v4.b32 	[%rd2+80], {%r214, %r207, %r200, %r193};
	cvt.u64.u16 	%rd233, %rs108;
	and.b64  	%rd234, %rd233, 255;
	add.s64 	%rd235, %rd192, %rd234;
	ld.const.u8 	%rs435, [%rd235];
	xor.b16  	%rs112, %rs27, %rs435;
	xor.b16  	%rs436, %rs31, %rs104;
	xor.b16  	%rs437, %rs32, %rs105;
	xor.b16  	%rs438, %rs33, %rs106;
	xor.b16  	%rs439, %rs34, %rs107;
	xor.b16  	%rs113, %rs31, %rs24;
	xor.b16  	%rs114, %rs32, %rs100;
	xor.b16  	%rs115, %rs33, %rs101;
	xor.b16  	%rs116, %rs34, %rs102;
	cvt.u32.u16 	%r215, %rs438;
	cvt.u32.u16 	%r216, %rs439;
	prmt.b32 	%r217, %r215, %r216, 0x3340U;
	cvt.u32.u16 	%r218, %rs437;
	cvt.u32.u16 	%r219, %rs436;
	prmt.b32 	%r220, %r219, %r218, 0x3340U;
	prmt.b32 	%r221, %r220, %r217, 0x5410U;
	cvt.u32.u16 	%r222, %rs116;
	cvt.u32.u16 	%r223, %rs115;
	prmt.b32 	%r224, %r223, %r222, 0x3340U;
	cvt.u32.u16 	%r225, %rs114;
	cvt.u32.u16 	%r226, %rs113;
	prmt.b32 	%r227, %r226, %r225, 0x3340U;
	prmt.b32 	%r228, %r227, %r224, 0x5410U;
	cvt.u32.u16 	%r229, %rs34;
	cvt.u32.u16 	%r230, %rs33;
	prmt.b32 	%r231, %r230, %r229, 0x3340U;
	cvt.u32.u16 	%r232, %rs32;
	cvt.u32.u16 	%r233, %rs31;
	prmt.b32 	%r234, %r233, %r232, 0x3340U;
	prmt.b32 	%r235, %r234, %r231, 0x5410U;
	cvt.u32.u16 	%r236, %rs29;
	cvt.u32.u16 	%r237, %rs28;
	prmt.b32 	%r238, %r237, %r236, 0x3340U;
	cvt.u32.u16 	%r239, %rs112;
	cvt.u32.u16 	%r240, %rs30;
	prmt.b32 	%r241, %r240, %r239, 0x3340U;
	prmt.b32 	%r242, %r238, %r241, 0x5410U;
	st.local.v4.b32 	[%rd2+96], {%r242, %r235, %r221, %r228};
	cvt.u64.u16 	%rd236, %rs116;
	and.b64  	%rd237, %rd236, 255;
	add.s64 	%rd238, %rd192, %rd237;
	ld.const.u8 	%rs440, [%rd238];
	xor.b16  	%rs117, %rs30, %rs440;
	cvt.u64.u16 	%rd239, %rs113;
	and.b64  	%rd240, %rd239, 255;
	add.s64 	%rd241, %rd192, %rd240;
	ld.const.u8 	%rs441, [%rd241];
	xor.b16  	%rs118, %rs112, %rs441;
	xor.b16  	%rs442, %rs35, %rs31;
	xor.b16  	%rs443, %rs36, %rs32;
	xor.b16  	%rs444, %rs117, %rs33;
	xor.b16  	%rs445, %rs118, %rs34;
	xor.b16  	%rs119, %rs35, %rs104;
	xor.b16  	%rs120, %rs36, %rs105;
	xor.b16  	%rs121, %rs117, %rs106;
	xor.b16  	%rs122, %rs118, %rs107;
	xor.b16  	%rs123, %rs119, %rs113;
	xor.b16  	%rs124, %rs120, %rs114;
	xor.b16  	%rs125, %rs121, %rs115;
	xor.b16  	%rs126, %rs122, %rs116;
	cvt.u32.u16 	%r243, %rs122;
	cvt.u32.u16 	%r244, %rs121;
	prmt.b32 	%r245, %r244, %r243, 0x3340U;
	cvt.u32.u16 	%r246, %rs120;
	cvt.u32.u16 	%r247, %rs119;
	prmt.b32 	%r248, %r247, %r246, 0x3340U;
	prmt.b32 	%r249, %r248, %r245, 0x5410U;
	cvt.u32.u16 	%r250, %rs126;
	cvt.u32.u16 	%r251, %rs125;
	prmt.b32 	%r252, %r251, %r250, 0x3340U;
	cvt.u32.u16 	%r253, %rs124;
	cvt.u32.u16 	%r254, %rs123;
	prmt.b32 	%r255, %r254, %r253, 0x3340U;
	prmt.b32 	%r256, %r255, %r252, 0x5410U;
	cvt.u32.u16 	%r257, %rs118;
	cvt.u32.u16 	%r258, %rs117;
	prmt.b32 	%r259, %r258, %r257, 0x3340U;
	cvt.u32.u16 	%r260, %rs36;
	cvt.u32.u16 	%r261, %rs35;
	prmt.b32 	%r262, %r261, %r260, 0x3340U;
	prmt.b32 	%r263, %r262, %r259, 0x5410U;
	cvt.u32.u16 	%r264, %rs445;
	cvt.u32.u16 	%r265, %rs444;
	prmt.b32 	%r266, %r265, %r264, 0x3340U;
	cvt.u32.u16 	%r267, %rs443;
	cvt.u32.u16 	%r268, %rs442;
	prmt.b32 	%r269, %r268, %r267, 0x3340U;
	prmt.b32 	%r270, %r269, %r266, 0x5410U;
	st.local.v4.b32 	[%rd2+112], {%r263, %r270, %r249, %r256};
	cvt.u64.u16 	%rd242, %rs123;
	and.b64  	%rd243, %rd242, 255;
	add.s64 	%rd244, %rd192, %rd243;
	ld.const.u8 	%rs446, [%rd244];
	xor.b16  	%rs127, %rs118, %rs446;
	xor.b16  	%rs128, %rs446, %rs34;
	xor.b16  	%rs447, %rs40, %rs119;
	xor.b16  	%rs448, %rs41, %rs120;
	xor.b16  	%rs449, %rs42, %rs121;
	xor.b16  	%rs450, %rs128, %rs122;
	xor.b16  	%rs129, %rs446, %rs102;
	cvt.u32.u16 	%r271, %rs450;
	cvt.u32.u16 	%r272, %rs449;
	prmt.b32 	%r273, %r272, %r271, 0x3340U;
	cvt.u32.u16 	%r274, %rs448;
	cvt.u32.u16 	%r275, %rs447;
	prmt.b32 	%r276, %r275, %r274, 0x3340U;
	prmt.b32 	%r277, %r276, %r273, 0x5410U;
	cvt.u32.u16 	%r278, %rs129;
	cvt.u32.u16 	%r279, %rs45;
	prmt.b32 	%r280, %r279, %r278, 0x3340U;
	cvt.u32.u16 	%r281, %rs44;
	cvt.u32.u16 	%r282, %rs43;
	prmt.b32 	%r283, %r282, %r281, 0x3340U;
	prmt.b32 	%r284, %r283, %r280, 0x5410U;
	cvt.u32.u16 	%r285, %rs127;
	cvt.u32.u16 	%r286, %rs39;
	prmt.b32 	%r287, %r286, %r285, 0x3340U;
	cvt.u32.u16 	%r288, %rs38;
	cvt.u32.u16 	%r289, %rs37;
	prmt.b32 	%r290, %r289, %r288, 0x3340U;
	prmt.b32 	%r291, %r290, %r287, 0x5410U;
	cvt.u32.u16 	%r292, %rs128;
	cvt.u32.u16 	%r293, %rs42;
	prmt.b32 	%r294, %r293, %r292, 0x3340U;
	cvt.u32.u16 	%r295, %rs41;
	cvt.u32.u16 	%r296, %rs40;
	prmt.b32 	%r297, %r296, %r295, 0x3340U;
	prmt.b32 	%r298, %r297, %r294, 0x5410U;
	st.local.v4.b32 	[%rd2+128], {%r291, %r298, %r277, %r284};
	ld.const.u8 	%rs451, [AES_RCON+9];
	cvt.u64.u16 	%rd245, %rs44;
	and.b64  	%rd246, %rd245, 255;
	add.s64 	%rd247, %rd192, %rd246;
	ld.const.u8 	%rs452, [%rd247];
	xor.b16  	%rs453, %rs451, %rs452;
	xor.b16  	%rs130, %rs453, %rs37;
	cvt.u64.u16 	%rd248, %rs45;
	and.b64  	%rd249, %rd248, 255;
	add.s64 	%rd250, %rd192, %rd249;
	ld.const.u8 	%rs454, [%rd250];
	xor.b16  	%rs131, %rs38, %rs454;
	cvt.u64.u16 	%rd251, %rs129;
	and.b64  	%rd252, %rd251, 255;
	add.s64 	%rd253, %rd192, %rd252;
	ld.const.u8 	%rs455, [%rd253];
	xor.b16  	%rs132, %rs39, %rs455;
	xor.b16  	%rs456, %rs130, %rs40;
	xor.b16  	%rs457, %rs131, %rs41;
	xor.b16  	%rs458, %rs132, %rs42;
	xor.b16  	%rs459, %rs46, %rs128;
	xor.b16  	%rs133, %rs130, %rs119;
	xor.b16  	%rs134, %rs131, %rs120;
	xor.b16  	%rs135, %rs132, %rs121;
	xor.b16  	%rs136, %rs46, %rs122;
	xor.b16  	%rs137, %rs133, %rs43;
	xor.b16  	%rs138, %rs134, %rs44;
	xor.b16  	%rs139, %rs135, %rs45;
	xor.b16  	%rs140, %rs136, %rs129;
	cvt.u32.u16 	%r299, %rs140;
	cvt.u32.u16 	%r300, %rs139;
	prmt.b32 	%r301, %r300, %r299, 0x3340U;
	cvt.u32.u16 	%r302, %rs137;
	cvt.u32.u16 	%r303, %rs138;
	prmt.b32 	%r304, %r302, %r303, 0x3340U;
	prmt.b32 	%r305, %r304, %r301, 0x5410U;
	cvt.u32.u16 	%r306, %rs135;
	cvt.u32.u16 	%r307, %rs136;
	prmt.b32 	%r308, %r306, %r307, 0x3340U;
	cvt.u32.u16 	%r309, %rs133;
	cvt.u32.u16 	%r310, %rs134;
	prmt.b32 	%r311, %r309, %r310, 0x3340U;
	prmt.b32 	%r312, %r311, %r308, 0x5410U;
	cvt.u32.u16 	%r313, %rs132;
	cvt.u32.u16 	%r314, %rs46;
	prmt.b32 	%r315, %r313, %r314, 0x3340U;
	cvt.u32.u16 	%r316, %rs131;
	cvt.u32.u16 	%r317, %rs130;
	prmt.b32 	%r318, %r317, %r316, 0x3340U;
	prmt.b32 	%r319, %r318, %r315, 0x5410U;
	cvt.u32.u16 	%r320, %rs458;
	cvt.u32.u16 	%r321, %rs459;
	prmt.b32 	%r322, %r320, %r321, 0x3340U;
	cvt.u32.u16 	%r323, %rs457;
	cvt.u32.u16 	%r324, %rs456;
	prmt.b32 	%r325, %r324, %r323, 0x3340U;
	prmt.b32 	%r326, %r325, %r322, 0x5410U;
	st.local.v4.b32 	[%rd2+144], {%r319, %r326, %r312, %r305};
	ld.const.u8 	%rs460, [AES_RCON+10];
	cvt.u64.u16 	%rd254, %rs138;
	and.b64  	%rd255, %rd254, 255;
	add.s64 	%rd256, %rd192, %rd255;
	ld.const.u8 	%rs461, [%rd256];
	xor.b16  	%rs462, %rs460, %rs461;
	xor.b16  	%rs141, %rs462, %rs130;
	cvt.u64.u16 	%rd257, %rs139;
	and.b64  	%rd258, %rd257, 255;
	add.s64 	%rd259, %rd192, %rd258;
	ld.const.u8 	%rs463, [%rd259];
	xor.b16  	%rs142, %rs131, %rs463;
	cvt.u64.u16 	%rd260, %rs140;
	and.b64  	%rd261, %rd260, 255;
	add.s64 	%rd262, %rd192, %rd261;
	ld.const.u8 	%rs464, [%rd262];
	xor.b16  	%rs143, %rs132, %rs464;
	cvt.u64.u16 	%rd263, %rs137;
	and.b64  	%rd264, %rd263, 255;
	add.s64 	%rd265, %rd192, %rd264;
	ld.const.u8 	%rs465, [%rd265];
	xor.b16  	%rs144, %rs46, %rs465;
	xor.b16  	%rs466, %rs47, %rs133;
	xor.b16  	%rs467, %rs48, %rs134;
	xor.b16  	%rs468, %rs49, %rs135;
	xor.b16  	%rs469, %rs50, %rs136;
	xor.b16  	%rs470, %rs47, %rs43;
	xor.b16  	%rs471, %rs48, %rs44;
	xor.b16  	%rs472, %rs49, %rs45;
	xor.b16  	%rs473, %rs50, %rs129;
	cvt.u32.u16 	%r327, %rs143;
	cvt.u32.u16 	%r328, %rs144;
	prmt.b32 	%r329, %r327, %r328, 0x3340U;
	cvt.u32.u16 	%r330, %rs142;
	cvt.u32.u16 	%r331, %rs141;
	prmt.b32 	%r332, %r331, %r330, 0x3340U;
	prmt.b32 	%r333, %r332, %r329, 0x5410U;
	cvt.u32.u16 	%r334, %rs468;
	cvt.u32.u16 	%r335, %rs469;
	prmt.b32 	%r336, %r334, %r335, 0x3340U;
	cvt.u32.u16 	%r337, %rs466;
	cvt.u32.u16 	%r338, %rs467;
	prmt.b32 	%r339, %r337, %r338, 0x3340U;
	prmt.b32 	%r340, %r339, %r336, 0x5410U;
	cvt.u32.u16 	%r341, %rs473;
	cvt.u32.u16 	%r342, %rs472;
	prmt.b32 	%r343, %r342, %r341, 0x3340U;
	cvt.u32.u16 	%r344, %rs471;
	cvt.u32.u16 	%r345, %rs470;
	prmt.b32 	%r346, %r345, %r344, 0x3340U;
	prmt.b32 	%r347, %r346, %r343, 0x5410U;
	cvt.u32.u16 	%r348, %rs50;
	cvt.u32.u16 	%r349, %rs49;
	prmt.b32 	%r350, %r349, %r348, 0x3340U;
	cvt.u32.u16 	%r351, %rs48;
	cvt.u32.u16 	%r352, %rs47;
	prmt.b32 	%r353, %r352, %r351, 0x3340U;
	prmt.b32 	%r354, %r353, %r350, 0x5410U;
	st.local.v4.b32 	[%rd2+160], {%r333, %r354, %r340, %r347};
	xor.b16  	%rs872, %rs5, %rs399;
	xor.b16  	%rs873, %rs6, %rs400;
	xor.b16  	%rs874, %rs7, %rs401;
	xor.b16  	%rs891, %rs8, %rs402;
	mov.b32 	%r713, 0;
	mov.u16 	%rs868, %rs1;
	mov.u16 	%rs869, %rs2;
	mov.u16 	%rs870, %rs3;
	mov.u16 	%rs871, %rs4;
	mov.u16 	%rs875, %rs891;
$L__BB0_6:
	cvt.u64.u16 	%rd266, %rs868;
	and.b64  	%rd267, %rd266, 255;
	mov.u64 	%rd268, AES_SBOX;
	add.s64 	%rd269, %rd268, %rd267;
	ld.const.u8 	%rs474, [%rd269];
	cvt.u64.u16 	%rd270, %rs869;
	and.b64  	%rd271, %rd270, 255;
	add.s64 	%rd272, %rd268, %rd271;
	ld.const.u8 	%rs475, [%rd272];
	cvt.u64.u16 	%rd273, %rs870;
	and.b64  	%rd274, %rd273, 255;
	add.s64 	%rd275, %rd268, %rd274;
	ld.const.u8 	%rs476, [%rd275];
	cvt.u64.u16 	%rd276, %rs871;
	and.b64  	%rd277, %rd276, 255;
	add.s64 	%rd278, %rd268, %rd277;
	ld.const.u8 	%rs477, [%rd278];
	cvt.u64.u16 	%rd279, %rs872;
	and.b64  	%rd280, %rd279, 255;
	add.s64 	%rd281, %rd268, %rd280;
	ld.const.u8 	%rs478, [%rd281];
	cvt.u64.u16 	%rd282, %rs873;
	and.b64  	%rd283, %rd282, 255;
	add.s64 	%rd284, %rd268, %rd283;
	ld.const.u8 	%rs479, [%rd284];
	cvt.u64.u16 	%rd285, %rs874;
	and.b64  	%rd286, %rd285, 255;
	add.s64 	%rd287, %rd268, %rd286;
	ld.const.u8 	%rs480, [%rd287];
	cvt.u64.u16 	%rd288, %rs875;
	and.b64  	%rd289, %rd288, 255;
	add.s64 	%rd290, %rd268, %rd289;
	ld.const.u8 	%rs481, [%rd290];
	cvt.u64.u16 	%rd291, %rs876;
	and.b64  	%rd292, %rd291, 255;
	add.s64 	%rd293, %rd268, %rd292;
	ld.const.u8 	%rs482, [%rd293];
	cvt.u64.u16 	%rd294, %rs877;
	and.b64  	%rd295, %rd294, 255;
	add.s64 	%rd296, %rd268, %rd295;
	ld.const.u8 	%rs483, [%rd296];
	cvt.u64.u16 	%rd297, %rs878;
	and.b64  	%rd298, %rd297, 255;
	add.s64 	%rd299, %rd268, %rd298;
	ld.const.u8 	%rs484, [%rd299];
	cvt.u64.u16 	%rd300, %rs879;
	and.b64  	%rd301, %rd300, 255;
	add.s64 	%rd302, %rd268, %rd301;
	ld.const.u8 	%rs485, [%rd302];
	cvt.u64.u16 	%rd303, %rs880;
	and.b64  	%rd304, %rd303, 255;
	add.s64 	%rd305, %rd268, %rd304;
	ld.const.u8 	%rs486, [%rd305];
	cvt.u64.u16 	%rd306, %rs881;
	and.b64  	%rd307, %rd306, 255;
	add.s64 	%rd308, %rd268, %rd307;
	ld.const.u8 	%rs487, [%rd308];
	cvt.u64.u16 	%rd309, %rs882;
	and.b64  	%rd310, %rd309, 255;
	add.s64 	%rd311, %rd268, %rd310;
	ld.const.u8 	%rs488, [%rd311];
	cvt.u64.u16 	%rd312, %rs883;
	and.b64  	%rd313, %rd312, 255;
	add.s64 	%rd314, %rd268, %rd313;
	ld.const.u8 	%rs489, [%rd314];
	xor.b16  	%rs490, %rs479, %rs474;
	cvt.s16.s8 	%rs491, %rs490;
	xor.b16  	%rs492, %rs490, %rs484;
	xor.b16  	%rs493, %rs492, %rs489;
	shl.b16 	%rs494, %rs490, 1;
	shr.u16 	%rs495, %rs491, 7;
	and.b16  	%rs496, %rs495, 27;
	xor.b16  	%rs497, %rs496, %rs494;
	xor.b16  	%rs498, %rs484, %rs479;
	cvt.s16.s8 	%rs499, %rs498;
	shl.b16 	%rs500, %rs498, 1;
	shr.u16 	%rs501, %rs499, 7;
	and.b16  	%rs502, %rs501, 27;
	xor.b16  	%rs503, %rs500, %rs502;
	xor.b16  	%rs504, %rs489, %rs484;
	cvt.s16.s8 	%rs505, %rs504;
	shl.b16 	%rs506, %rs504, 1;
	shr.u16 	%rs507, %rs505, 7;
	and.b16  	%rs508, %rs507, 27;
	xor.b16  	%rs509, %rs506, %rs508;
	xor.b16  	%rs510, %rs489, %rs474;
	cvt.s16.s8 	%rs511, %rs510;
	shl.b16 	%rs512, %rs510, 1;
	shr.u16 	%rs513, %rs511, 7;
	and.b16  	%rs514, %rs513, 27;
	xor.b16  	%rs515, %rs512, %rs514;
	xor.b16  	%rs516, %rs483, %rs478;
	cvt.s16.s8 	%rs517, %rs516;
	xor.b16  	%rs518, %rs516, %rs488;
	xor.b16  	%rs519, %rs518, %rs477;
	shl.b16 	%rs520, %rs516, 1;
	shr.u16 	%rs521, %rs517, 7;
	and.b16  	%rs522, %rs521, 27;
	xor.b16  	%rs523, %rs522, %rs520;
	xor.b16  	%rs524, %rs488, %rs483;
	cvt.s16.s8 	%rs525, %rs524;
	shl.b16 	%rs526, %rs524, 1;
	shr.u16 	%rs527, %rs525, 7;
	and.b16  	%rs528, %rs527, 27;
	xor.b16  	%rs529, %rs526, %rs528;
	xor.b16  	%rs530, %rs477, %rs488;
	cvt.s16.s8 	%rs531, %rs530;
	shl.b16 	%rs532, %rs530, 1;
	shr.u16 	%rs533, %rs531, 7;
	and.b16  	%rs534, %rs533, 27;
	xor.b16  	%rs535, %rs532, %rs534;
	xor.b16  	%rs536, %rs477, %rs478;
	cvt.s16.s8 	%rs537, %rs536;
	shl.b16 	%rs538, %rs536, 1;
	shr.u16 	%rs539, %rs537, 7;
	and.b16  	%rs540, %rs539, 27;
	xor.b16  	%rs541, %rs538, %rs540;
	xor.b16  	%rs542, %rs487, %rs482;
	cvt.s16.s8 	%rs543, %rs542;
	xor.b16  	%rs544, %rs542, %rs476;
	xor.b16  	%rs545, %rs544, %rs481;
	shl.b16 	%rs546, %rs542, 1;
	shr.u16 	%rs547, %rs543, 7;
	and.b16  	%rs548, %rs547, 27;
	xor.b16  	%rs549, %rs548, %rs546;
	xor.b16  	%rs550, %rs476, %rs487;
	cvt.s16.s8 	%rs551, %rs550;
	shl.b16 	%rs552, %rs550, 1;
	shr.u16 	%rs553, %rs551, 7;
	and.b16  	%rs554, %rs553, 27;
	xor.b16  	%rs555, %rs552, %rs554;
	xor.b16  	%rs556, %rs481, %rs476;
	cvt.s16.s8 	%rs557, %rs556;
	shl.b16 	%rs558, %rs556, 1;
	shr.u16 	%rs559, %rs557, 7;
	and.b16  	%rs560, %rs559, 27;
	xor.b16  	%rs561, %rs558, %rs560;
	xor.b16  	%rs562, %rs481, %rs482;
	cvt.s16.s8 	%rs563, %rs562;
	shl.b16 	%rs564, %rs562, 1;
	shr.u16 	%rs565, %rs563, 7;
	and.b16  	%rs566, %rs565, 27;
	xor.b16  	%rs567, %rs564, %rs566;
	xor.b16  	%rs568, %rs475, %rs486;
	cvt.s16.s8 	%rs569, %rs568;
	xor.b16  	%rs570, %rs568, %rs480;
	xor.b16  	%rs571, %rs570, %rs485;
	shl.b16 	%rs572, %rs568, 1;
	shr.u16 	%rs573, %rs569, 7;
	and.b16  	%rs574, %rs573, 27;
	xor.b16  	%rs575, %rs574, %rs572;
	xor.b16  	%rs576, %rs480, %rs475;
	cvt.s16.s8 	%rs577, %rs576;
	shl.b16 	%rs578, %rs576, 1;
	shr.u16 	%rs579, %rs577, 7;
	and.b16  	%rs580, %rs579, 27;
	xor.b16  	%rs581, %rs578, %rs580;
	xor.b16  	%rs582, %rs485, %rs480;
	cvt.s16.s8 	%rs583, %rs582;
	shl.b16 	%rs584, %rs582, 1;
	shr.u16 	%rs585, %rs583, 7;
	and.b16  	%rs586, %rs585, 27;
	xor.b16  	%rs587, %rs584, %rs586;
	xor.b16  	%rs588, %rs485, %rs486;
	cvt.s16.s8 	%rs589, %rs588;
	shl.b16 	%rs590, %rs588, 1;
	shr.u16 	%rs591, %rs589, 7;
	and.b16  	%rs592, %rs591, 27;
	xor.b16  	%rs593, %rs590, %rs592;
	ld.local.v4.b32 	{%r355, %r356, %r357, %r358}, [%rd454];
	bfe.u32 	%r359, %r358, 24, 8;
	cvt.u16.u32 	%rs594, %r359;
	bfe.u32 	%r360, %r358, 16, 8;
	cvt.u16.u32 	%rs595, %r360;
	bfe.u32 	%r361, %r358, 8, 8;
	cvt.u16.u32 	%rs596, %r361;
	bfe.u32 	%r362, %r358, 0, 8;
	cvt.u16.u32 	%rs597, %r362;
	bfe.u32 	%r363, %r357, 24, 8;
	cvt.u16.u32 	%rs598, %r363;
	bfe.u32 	%r364, %r357, 16, 8;
	cvt.u16.u32 	%rs599, %r364;
	bfe.u32 	%r365, %r357, 8, 8;
	cvt.u16.u32 	%rs600, %r365;
	bfe.u32 	%r366, %r357, 0, 8;
	cvt.u16.u32 	%rs601, %r366;
	bfe.u32 	%r367, %r356, 24, 8;
	cvt.u16.u32 	%rs602, %r367;
	bfe.u32 	%r368, %r356, 16, 8;
	cvt.u16.u32 	%rs603, %r368;
	bfe.u32 	%r369, %r356, 8, 8;
	cvt.u16.u32 	%rs604, %r369;
	bfe.u32 	%r370, %r356, 0, 8;
	cvt.u16.u32 	%rs605, %r370;
	bfe.u32 	%r371, %r355, 24, 8;
	cvt.u16.u32 	%rs606, %r371;
	bfe.u32 	%r372, %r355, 16, 8;
	cvt.u16.u32 	%rs607, %r372;
	bfe.u32 	%r373, %r355, 8, 8;
	cvt.u16.u32 	%rs608, %r373;
	bfe.u32 	%r374, %r355, 0, 8;
	cvt.u16.u32 	%rs609, %r374;
	xor.b16  	%rs610, %rs497, %rs609;
	xor.b16  	%rs611, %rs610, %rs474;
	xor.b16  	%rs868, %rs611, %rs493;
	xor.b16  	%rs612, %rs503, %rs608;
	xor.b16  	%rs613, %rs612, %rs479;
	xor.b16  	%rs869, %rs613, %rs493;
	xor.b16  	%rs614, %rs509, %rs607;
	xor.b16  	%rs615, %rs614, %rs484;
	xor.b16  	%rs870, %rs615, %rs493;
	xor.b16  	%rs616, %rs515, %rs606;
	xor.b16  	%rs871, %rs616, %rs492;
	xor.b16  	%rs617, %rs523, %rs605;
	xor.b16  	%rs618, %rs617, %rs478;
	xor.b16  	%rs872, %rs618, %rs519;
	xor.b16  	%rs619, %rs529, %rs604;
	xor.b16  	%rs620, %rs619, %rs483;
	xor.b16  	%rs873, %rs620, %rs519;
	xor.b16  	%rs621, %rs535, %rs603;
	xor.b16  	%rs622, %rs621, %rs488;
	xor.b16  	%rs874, %rs622, %rs519;
	xor.b16  	%rs623, %rs541, %rs602;
	xor.b16  	%rs875, %rs623, %rs518;
	xor.b16  	%rs624, %rs549, %rs601;
	xor.b16  	%rs625, %rs624, %rs482;
	xor.b16  	%rs876, %rs625, %rs545;
	xor.b16  	%rs626, %rs555, %rs600;
	xor.b16  	%rs627, %rs626, %rs487;
	xor.b16  	%rs877, %rs627, %rs545;
	xor.b16  	%rs628, %rs561, %rs599;
	xor.b16  	%rs629, %rs628, %rs476;
	xor.b16  	%rs878, %rs629, %rs545;
	xor.b16  	%rs630, %rs567, %rs598;
	xor.b16  	%rs879, %rs630, %rs544;
	xor.b16  	%rs631, %rs575, %rs597;
	xor.b16  	%rs632, %rs631, %rs486;
	xor.b16  	%rs880, %rs632, %rs571;
	xor.b16  	%rs633, %rs581, %rs596;
	xor.b16  	%rs634, %rs633, %rs475;
	xor.b16  	%rs881, %rs634, %rs571;
	xor.b16  	%rs635, %rs587, %rs595;
	xor.b16  	%rs636, %rs635, %rs480;
	xor.b16  	%rs882, %rs636, %rs571;
	xor.b16  	%rs637, %rs593, %rs594;
	xor.b16  	%rs883, %rs637, %rs570;
	add.s64 	%rd454, %rd454, 16;
	add.s32 	%r713, %r713, 1;
	setp.ne.s32 	%p5, %r713, 9;
	@%p5 bra 	$L__BB0_6;
	cvt.u64.u16 	%rd315, %rs868;
	and.b64  	%rd316, %rd315, 255;
	mov.u64 	%rd317, AES_SBOX;
	add.s64 	%rd318, %rd317, %rd316;
	ld.const.u8 	%rs638, [%rd318];
	cvt.u64.u16 	%rd319, %rs871;
	and.b64  	%rd320, %rd319, 255;
	add.s64 	%rd321, %rd317, %rd320;
	ld.const.u8 	%rs639, [%rd321];
	cvt.u64.u16 	%rd322, %rs872;
	and.b64  	%rd323, %rd322, 255;
	add.s64 	%rd324, %rd317, %rd323;
	ld.const.u8 	%rs640, [%rd324];
	cvt.u64.u16 	%rd325, %rs873;
	and.b64  	%rd326, %rd325, 255;
	add.s64 	%rd327, %rd317, %rd326;
	ld.const.u8 	%rs641, [%rd327];
	cvt.u64.u16 	%rd328, %rs877;
	and.b64  	%rd329, %rd328, 255;
	add.s64 	%rd330, %rd317, %rd329;
	ld.const.u8 	%rs642, [%rd330];
	cvt.u64.u16 	%rd331, %rs878;
	and.b64  	%rd332, %rd331, 255;
	add.s64 	%rd333, %rd317, %rd332;
	ld.const.u8 	%rs643, [%rd333];
	cvt.u64.u16 	%rd334, %rs882;
	and.b64  	%rd335, %rd334, 255;
	add.s64 	%rd336, %rd317, %rd335;
	ld.const.u8 	%rs644, [%rd336];
	cvt.u64.u16 	%rd337, %rs883;
	and.b64  	%rd338, %rd337, 255;
	add.s64 	%rd339, %rd317, %rd338;
	ld.const.u8 	%rs645, [%rd339];
	xor.b16  	%rs646, %rs638, %rs141;
	xor.b16  	%rs647, %rs641, %rs142;
	xor.b16  	%rs648, %rs643, %rs143;
	xor.b16  	%rs649, %rs645, %rs144;
	xor.b16  	%rs650, %rs640, %rs47;
	xor.b16  	%rs651, %rs642, %rs48;
	xor.b16  	%rs652, %rs644, %rs49;
	xor.b16  	%rs653, %rs639, %rs50;
	cvt.u32.u16 	%r375, %rs646;
	and.b32  	%r376, %r375, 255;
	mul.wide.u32 	%rd340, %r376, 65536;
	cvt.u32.u16 	%r377, %rs647;
	and.b32  	%r378, %r377, 255;
	mul.wide.u32 	%rd341, %r378, 256;
	or.b64  	%rd342, %rd340, %rd341;
	cvt.u64.u16 	%rd343, %rs648;
	and.b64  	%rd344, %rd343, 255;
	or.b64  	%rd345, %rd342, %rd344;
	shl.b64 	%rd346, %rd345, 16;
	cvt.u32.u16 	%r379, %rs649;
	and.b32  	%r380, %r379, 255;
	mul.wide.u32 	%rd347, %r380, 256;
	or.b64  	%rd348, %rd346, %rd347;
	cvt.u64.u16 	%rd349, %rs650;
	and.b64  	%rd350, %rd349, 255;
	or.b64  	%rd351, %rd348, %rd350;
	shl.b64 	%rd352, %rd351, 16;
	cvt.u32.u16 	%r381, %rs651;
	and.b32  	%r382, %r381, 255;
	mul.wide.u32 	%rd353, %r382, 256;
	or.b64  	%rd354, %rd352, %rd353;
	cvt.u64.u16 	%rd355, %rs652;
	and.b64  	%rd356, %rd355, 255;
	or.b64  	%rd357, %rd354, %rd356;
	shl.b64 	%rd358, %rd357, 8;
	cvt.u64.u16 	%rd359, %rs653;
	and.b64  	%rd360, %rd359, 255;
	or.b64  	%rd15, %rd358, %rd360;
	or.b64  	%rd361, %rd358, %rd42;
	and.b64  	%rd362, %rd361, -4294967296;
	setp.ne.s64 	%p6, %rd362, 0;
	@%p6 bra 	$L__BB0_9;
	cvt.u32.u64 	%r383, %rd42;
	cvt.u32.u64 	%r384, %rd15;
	rem.u32 	%r385, %r384, %r383;
	cvt.u64.u32 	%rd455, %r385;
	bra.uni 	$L__BB0_10;
$L__BB0_9:
	rem.u64 	%rd455, %rd15, %rd42;
$L__BB0_10:
	or.b64  	%rd363, %rd453, %rd42;
	and.b64  	%rd364, %rd363, -4294967296;
	setp.ne.s64 	%p7, %rd364, 0;
	@%p7 bra 	$L__BB0_12;
	cvt.u32.u64 	%r386, %rd42;
	cvt.u32.u64 	%r387, %rd453;
	rem.u32 	%r388, %r387, %r386;
	cvt.u64.u32 	%rd456, %r388;
	bra.uni 	$L__BB0_13;
$L__BB0_12:
	rem.u64 	%rd456, %rd453, %rd42;
$L__BB0_13:
	add.s64 	%rd365, %rd455, %rd42;
	sub.s64 	%rd22, %rd365, %rd456;
	or.b64  	%rd366, %rd22, %rd42;
	and.b64  	%rd367, %rd366, -4294967296;
	setp.ne.s64 	%p8, %rd367, 0;
	@%p8 bra 	$L__BB0_15;
	cvt.u32.u64 	%r389, %rd42;
	cvt.u32.u64 	%r390, %rd22;
	rem.u32 	%r391, %r390, %r389;
	cvt.u64.u32 	%rd457, %r391;
	bra.uni 	$L__BB0_16;
$L__BB0_15:
	rem.u64 	%rd457, %rd22, %rd42;
$L__BB0_16:
	xor.b16  	%rs884, %rs1, -128;
	max.u64 	%rd368, %rd453, %rd457;
	cvt.u64.u32 	%rd369, %r712;
	shr.u64 	%rd370, %rd369, 24;
	cvt.u16.u64 	%rs654, %rd370;
	shr.u64 	%rd371, %rd369, 16;
	cvt.u16.u64 	%rs655, %rd371;
	shr.u64 	%rd372, %rd369, 8;
	cvt.u16.u64 	%rs656, %rd372;
	shr.u64 	%rd373, %rd368, 56;
	cvt.u16.u64 	%rs657, %rd373;
	shr.u64 	%rd374, %rd368, 48;
	cvt.u16.u64 	%rs658, %rd374;
	shr.u64 	%rd375, %rd368, 40;
	cvt.u16.u64 	%rs659, %rd375;
	shr.u64 	%rd376, %rd368, 32;
	cvt.u16.u64 	%rs660, %rd376;
	shr.u64 	%rd377, %rd368, 24;
	cvt.u16.u64 	%rs661, %rd377;
	shr.u64 	%rd378, %rd368, 16;
	cvt.u16.u64 	%rs662, %rd378;
	shr.u64 	%rd379, %rd368, 8;
	cvt.u16.u64 	%rs663, %rd379;
	cvt.u16.u64 	%rs664, %rd368;
	cvt.u32.u16 	%r393, %rs16;
	cvt.u32.u16 	%r394, %rs15;
	prmt.b32 	%r395, %r394, %r393, 0x3340U;
	cvt.u32.u16 	%r396, %rs14;
	cvt.u32.u16 	%r397, %rs13;
	prmt.b32 	%r398, %r397, %r396, 0x3340U;
	prmt.b32 	%r399, %r398, %r395, 0x5410U;
	cvt.u32.u16 	%r400, %rs12;
	cvt.u32.u16 	%r401, %rs11;
	prmt.b32 	%r402, %r401, %r400, 0x3340U;
	cvt.u32.u16 	%r403, %rs10;
	cvt.u32.u16 	%r404, %rs9;
	prmt.b32 	%r405, %r404, %r403, 0x3340U;
	prmt.b32 	%r406, %r405, %r402, 0x5410U;
	cvt.u32.u16 	%r407, %rs8;
	cvt.u32.u16 	%r408, %rs7;
	prmt.b32 	%r409, %r408, %r407, 0x3340U;
	cvt.u32.u16 	%r410, %rs6;
	cvt.u32.u16 	%r411, %rs5;
	prmt.b32 	%r412, %r411, %r410, 0x3340U;
	prmt.b32 	%r413, %r412, %r409, 0x5410U;
	cvt.u32.u16 	%r414, %rs4;
	cvt.u32.u16 	%r415, %rs3;
	prmt.b32 	%r416, %r415, %r414, 0x3340U;
	cvt.u32.u16 	%r417, %rs2;
	cvt.u32.u16 	%r418, %rs1;
	prmt.b32 	%r419, %r418, %r417, 0x3340U;
	prmt.b32 	%r420, %r419, %r416, 0x5410U;
	st.local.v4.b32 	[%rd1], {%r420, %r413, %r406, %r399};
	cvt.u32.u16 	%r421, %rs74;
	cvt.u32.u16 	%r422, %rs73;
	prmt.b32 	%r423, %r422, %r421, 0x3340U;
	cvt.u32.u16 	%r425, %rs71;
	prmt.b32 	%r426, %r425, %r93, 0x3340U;
	prmt.b32 	%r427, %r426, %r423, 0x5410U;
	cvt.u32.u16 	%r428, %rs70;
	cvt.u32.u16 	%r429, %rs69;
	prmt.b32 	%r430, %r429, %r428, 0x3340U;
	cvt.u32.u16 	%r431, %rs68;
	cvt.u32.u16 	%r432, %rs67;
	prmt.b32 	%r433, %r432, %r431, 0x3340U;
	prmt.b32 	%r434, %r433, %r430, 0x5410U;
	cvt.u32.u16 	%r435, %rs66;
	cvt.u32.u16 	%r436, %rs65;
	prmt.b32 	%r437, %r436, %r435, 0x3340U;
	cvt.u32.u16 	%r438, %rs64;
	cvt.u32.u16 	%r439, %rs63;
	prmt.b32 	%r440, %r439, %r438, 0x3340U;
	prmt.b32 	%r441, %r440, %r437, 0x5410U;
	cvt.u32.u16 	%r442, %rs62;
	cvt.u32.u16 	%r443, %rs61;
	prmt.b32 	%r444, %r443, %r442, 0x3340U;
	cvt.u32.u16 	%r445, %rs60;
	cvt.u32.u16 	%r446, %rs59;
	prmt.b32 	%r447, %r446, %r445, 0x3340U;
	prmt.b32 	%r448, %r447, %r444, 0x5410U;
	st.local.v4.b32 	[%rd1+16], {%r448, %r441, %r434, %r427};
	xor.b16  	%rs665, %rs18, %rs67;
	xor.b16  	%rs666, %rs78, %rs68;
	xor.b16  	%rs667, %rs79, %rs69;
	xor.b16  	%rs668, %rs80, %rs70;
	cvt.u32.u16 	%r449, %rs668;
	cvt.u32.u16 	%r450, %rs667;
	prmt.b32 	%r451, %r450, %r449, 0x3340U;
	cvt.u32.u16 	%r452, %rs666;
	cvt.u32.u16 	%r453, %rs665;
	prmt.b32 	%r454, %r453, %r452, 0x3340U;
	prmt.b32 	%r455, %r454, %r451, 0x5410U;
	cvt.u32.u16 	%r456, %rs84;
	cvt.u32.u16 	%r457, %rs83;
	prmt.b32 	%r458, %r457, %r456, 0x3340U;
	cvt.u32.u16 	%r459, %rs82;
	cvt.u32.u16 	%r460, %rs81;
	prmt.b32 	%r461, %r460, %r459, 0x3340U;
	prmt.b32 	%r462, %r461, %r458, 0x5410U;
	cvt.u32.u16 	%r463, %rs80;
	cvt.u32.u16 	%r464, %rs79;
	prmt.b32 	%r465, %r464, %r463, 0x3340U;
	cvt.u32.u16 	%r466, %rs78;
	cvt.u32.u16 	%r467, %rs18;
	prmt.b32 	%r468, %r467, %r466, 0x3340U;
	prmt.b32 	%r469, %r468, %r465, 0x5410U;
	cvt.u32.u16 	%r470, %rs77;
	cvt.u32.u16 	%r471, %rs76;
	prmt.b32 	%r472, %r471, %r470, 0x3340U;
	cvt.u32.u16 	%r473, %rs75;
	cvt.u32.u16 	%r474, %rs17;
	prmt.b32 	%r475, %r474, %r473, 0x3340U;
	prmt.b32 	%r476, %r475, %r472, 0x5410U;
	st.local.v4.b32 	[%rd1+32], {%r476, %r469, %r455, %r462};
	bfe.u32 	%r477, %r12, 8, 8;
	bfe.u32 	%r478, %r12, 0, 8;
	cvt.u32.u16 	%r479, %rs95;
	cvt.u32.u16 	%r480, %rs94;
	prmt.b32 	%r481, %r480, %r479, 0x3340U;
	cvt.u32.u16 	%r483, %rs92;
	prmt.b32 	%r484, %r483, %r146, 0x3340U;
	prmt.b32 	%r485, %r484, %r481, 0x5410U;
	cvt.u32.u16 	%r486, %rs91;
	cvt.u32.u16 	%r487, %rs90;
	prmt.b32 	%r488, %r487, %r486, 0x3340U;
	prmt.b32 	%r489, %r478, %r477, 0x3340U;
	prmt.b32 	%r490, %r489, %r488, 0x5410U;
	st.local.v4.b32 	[%rd1+48], {%r2, %r11, %r490, %r485};
	xor.b16  	%rs669, %rs22, %rs88;
	xor.b16  	%rs670, %rs98, %rs89;
	xor.b16  	%rs671, %rs23, %rs90;
	xor.b16  	%rs672, %rs99, %rs91;
	cvt.u32.u16 	%r491, %rs672;
	cvt.u32.u16 	%r492, %rs671;
	prmt.b32 	%r493, %r492, %r491, 0x3340U;
	cvt.u32.u16 	%r494, %rs670;
	cvt.u32.u16 	%r495, %rs669;
	prmt.b32 	%r496, %r495, %r494, 0x3340U;
	prmt.b32 	%r497, %r496, %r493, 0x5410U;
	cvt.u32.u16 	%r498, %rs102;
	cvt.u32.u16 	%r499, %rs101;
	prmt.b32 	%r500, %r499, %r498, 0x3340U;
	cvt.u32.u16 	%r501, %rs100;
	cvt.u32.u16 	%r502, %rs24;
	prmt.b32 	%r503, %r502, %r501, 0x3340U;
	prmt.b32 	%r504, %r503, %r500, 0x5410U;
	cvt.u32.u16 	%r505, %rs99;
	cvt.u32.u16 	%r506, %rs23;
	prmt.b32 	%r507, %r506, %r505, 0x3340U;
	cvt.u32.u16 	%r508, %rs98;
	cvt.u32.u16 	%r509, %rs22;
	prmt.b32 	%r510, %r509, %r508, 0x3340U;
	prmt.b32 	%r511, %r510, %r507, 0x5410U;
	cvt.u32.u16 	%r513, %rs21;
	prmt.b32 	%r514, %r513, %r159, 0x3340U;
	cvt.u32.u16 	%r516, %rs20;
	prmt.b32 	%r517, %r516, %r162, 0x3340U;
	prmt.b32 	%r518, %r517, %r514, 0x5410U;
	st.local.v4.b32 	[%rd1+64], {%r518, %r511, %r497, %r504};
	xor.b16  	%rs673, %rs25, %rs22;
	xor.b16  	%rs674, %rs26, %rs98;
	xor.b16  	%rs675, %rs103, %rs23;
	xor.b16  	%rs676, %rs27, %rs99;
	cvt.u32.u16 	%r519, %rs676;
	cvt.u32.u16 	%r520, %rs675;
	prmt.b32 	%r521, %r520, %r519, 0x3340U;
	cvt.u32.u16 	%r522, %rs674;
	cvt.u32.u16 	%r523, %rs673;
	prmt.b32 	%r524, %r523, %r522, 0x3340U;
	prmt.b32 	%r525, %r524, %r521, 0x5410U;
	cvt.u32.u16 	%r530, %rs108;
	prmt.b32 	%r531, %r530, %r190, 0x3340U;
	prmt.b32 	%r532, %r531, %r189, 0x5410U;
	cvt.u32.u16 	%r533, %rs107;
	cvt.u32.u16 	%r534, %rs106;
	prmt.b32 	%r535, %r534, %r533, 0x3340U;
	cvt.u32.u16 	%r536, %rs105;
	cvt.u32.u16 	%r537, %rs104;
	prmt.b32 	%r538, %r537, %r536, 0x3340U;
	prmt.b32 	%r539, %r538, %r535, 0x5410U;
	cvt.u32.u16 	%r540, %rs27;
	cvt.u32.u16 	%r541, %rs103;
	prmt.b32 	%r542, %r541, %r540, 0x3340U;
	cvt.u32.u16 	%r543, %rs26;
	cvt.u32.u16 	%r544, %rs25;
	prmt.b32 	%r545, %r544, %r543, 0x3340U;
	prmt.b32 	%r546, %r545, %r542, 0x5410U;
	st.local.v4.b32 	[%rd1+80], {%r546, %r525, %r539, %r532};
	xor.b16  	%rs677, %rs31, %rs104;
	xor.b16  	%rs678, %rs32, %rs105;
	xor.b16  	%rs679, %rs33, %rs106;
	xor.b16  	%rs680, %rs34, %rs107;
	cvt.u32.u16 	%r547, %rs680;
	cvt.u32.u16 	%r548, %rs679;
	prmt.b32 	%r549, %r548, %r547, 0x3340U;
	cvt.u32.u16 	%r550, %rs678;
	cvt.u32.u16 	%r551, %rs677;
	prmt.b32 	%r552, %r551, %r550, 0x3340U;
	prmt.b32 	%r553, %r552, %r549, 0x5410U;
	cvt.u32.u16 	%r554, %rs116;
	cvt.u32.u16 	%r555, %rs115;
	prmt.b32 	%r556, %r555, %r554, 0x3340U;
	cvt.u32.u16 	%r557, %rs114;
	cvt.u32.u16 	%r558, %rs113;
	prmt.b32 	%r559, %r558, %r557, 0x3340U;
	prmt.b32 	%r560, %r559, %r556, 0x5410U;
	cvt.u32.u16 	%r561, %rs34;
	cvt.u32.u16 	%r562, %rs33;
	prmt.b32 	%r563, %r562, %r561, 0x3340U;
	cvt.u32.u16 	%r564, %rs32;
	cvt.u32.u16 	%r565, %rs31;
	prmt.b32 	%r566, %r565, %r564, 0x3340U;
	prmt.b32 	%r567, %r566, %r563, 0x5410U;
	cvt.u32.u16 	%r568, %rs112;
	cvt.u32.u16 	%r569, %rs30;
	prmt.b32 	%r570, %r569, %r568, 0x3340U;
	cvt.u32.u16 	%r571, %rs29;
	cvt.u32.u16 	%r572, %rs28;
	prmt.b32 	%r573, %r572, %r571, 0x3340U;
	prmt.b32 	%r574, %r573, %r570, 0x5410U;
	st.local.v4.b32 	[%rd1+96], {%r574, %r567, %r553, %r560};
	xor.b16  	%rs681, %rs35, %rs31;
	xor.b16  	%rs682, %rs36, %rs32;
	xor.b16  	%rs683, %rs117, %rs33;
	xor.b16  	%rs684, %rs118, %rs34;
	cvt.u32.u16 	%r575, %rs684;
	cvt.u32.u16 	%r576, %rs683;
	prmt.b32 	%r577, %r576, %r575, 0x3340U;
	cvt.u32.u16 	%r578, %rs682;
	cvt.u32.u16 	%r579, %rs681;
	prmt.b32 	%r580, %r579, %r578, 0x3340U;
	prmt.b32 	%r581, %r580, %r577, 0x5410U;
	cvt.u32.u16 	%r586, %rs123;
	prmt.b32 	%r587, %r586, %r253, 0x3340U;
	prmt.b32 	%r588, %r587, %r252, 0x5410U;
	cvt.u32.u16 	%r589, %rs122;
	cvt.u32.u16 	%r590, %rs121;
	prmt.b32 	%r591, %r590, %r589, 0x3340U;
	cvt.u32.u16 	%r592, %rs120;
	cvt.u32.u16 	%r593, %rs119;
	prmt.b32 	%r594, %r593, %r592, 0x3340U;
	prmt.b32 	%r595, %r594, %r591, 0x5410U;
	cvt.u32.u16 	%r596, %rs118;
	cvt.u32.u16 	%r597, %rs117;
	prmt.b32 	%r598, %r597, %r596, 0x3340U;
	cvt.u32.u16 	%r599, %rs36;
	cvt.u32.u16 	%r600, %rs35;
	prmt.b32 	%r601, %r600, %r599, 0x3340U;
	prmt.b32 	%r602, %r601, %r598, 0x5410U;
	st.local.v4.b32 	[%rd1+112], {%r602, %r581, %r595, %r588};
	xor.b16  	%rs685, %rs40, %rs119;
	xor.b16  	%rs686, %rs41, %rs120;
	xor.b16  	%rs687, %rs42, %rs121;
	xor.b16  	%rs688, %rs128, %rs122;
	cvt.u32.u16 	%r603, %rs688;
	cvt.u32.u16 	%r604, %rs687;
	prmt.b32 	%r605, %r604, %r603, 0x3340U;
	cvt.u32.u16 	%r606, %rs686;
	cvt.u32.u16 	%r607, %rs685;
	prmt.b32 	%r608, %r607, %r606, 0x3340U;
	prmt.b32 	%r609, %r608, %r605, 0x5410U;
	cvt.u32.u16 	%r610, %rs129;
	cvt.u32.u16 	%r611, %rs45;
	prmt.b32 	%r612, %r611, %r610, 0x3340U;
	cvt.u32.u16 	%r613, %rs44;
	cvt.u32.u16 	%r614, %rs43;
	prmt.b32 	%r615, %r614, %r613, 0x3340U;
	prmt.b32 	%r616, %r615, %r612, 0x5410U;
	cvt.u32.u16 	%r617, %rs128;
	cvt.u32.u16 	%r618, %rs42;
	prmt.b32 	%r619, %r618, %r617, 0x3340U;
	cvt.u32.u16 	%r620, %rs41;
	cvt.u32.u16 	%r621, %rs40;
	prmt.b32 	%r622, %r621, %r620, 0x3340U;
	prmt.b32 	%r623, %r622, %r619, 0x5410U;
	cvt.u32.u16 	%r625, %rs39;
	prmt.b32 	%r626, %r625, %r285, 0x3340U;
	cvt.u32.u16 	%r627, %rs38;
	cvt.u32.u16 	%r628, %rs37;
	prmt.b32 	%r629, %r628, %r627, 0x3340U;
	prmt.b32 	%r630, %r629, %r626, 0x5410U;
	st.local.v4.b32 	[%rd1+128], {%r630, %r623, %r609, %r616};
	xor.b16  	%rs689, %rs130, %rs40;
	xor.b16  	%rs690, %rs131, %rs41;
	xor.b16  	%rs691, %rs132, %rs42;
	xor.b16  	%rs692, %rs46, %rs128;
	cvt.u32.u16 	%r631, %rs692;
	cvt.u32.u16 	%r632, %rs691;
	prmt.b32 	%r633, %r632, %r631, 0x3340U;
	cvt.u32.u16 	%r634, %rs690;
	cvt.u32.u16 	%r635, %rs689;
	prmt.b32 	%r636, %r635, %r634, 0x3340U;
	prmt.b32 	%r637, %r636, %r633, 0x5410U;
	cvt.u32.u16 	%r638, %rs140;
	cvt.u32.u16 	%r639, %rs139;
	prmt.b32 	%r640, %r639, %r638, 0x3340U;
	cvt.u32.u16 	%r641, %rs138;
	cvt.u32.u16 	%r642, %rs137;
	prmt.b32 	%r643, %r642, %r641, 0x3340U;
	prmt.b32 	%r644, %r643, %r640, 0x5410U;
	cvt.u32.u16 	%r645, %rs136;
	cvt.u32.u16 	%r646, %rs135;
	prmt.b32 	%r647, %r646, %r645, 0x3340U;
	cvt.u32.u16 	%r648, %rs134;
	cvt.u32.u16 	%r649, %rs133;
	prmt.b32 	%r650, %r649, %r648, 0x3340U;
	prmt.b32 	%r651, %r650, %r647, 0x5410U;
	cvt.u32.u16 	%r652, %rs46;
	cvt.u32.u16 	%r653, %rs132;
	prmt.b32 	%r654, %r653, %r652, 0x3340U;
	cvt.u32.u16 	%r655, %rs131;
	cvt.u32.u16 	%r656, %rs130;
	prmt.b32 	%r657, %r656, %r655, 0x3340U;
	prmt.b32 	%r658, %r657, %r654, 0x5410U;
	st.local.v4.b32 	[%rd1+144], {%r658, %r637, %r651, %r644};
	xor.b16  	%rs693, %rs47, %rs133;
	xor.b16  	%rs694, %rs48, %rs134;
	xor.b16  	%rs695, %rs49, %rs135;
	xor.b16  	%rs696, %rs50, %rs136;
	xor.b16  	%rs697, %rs47, %rs43;
	xor.b16  	%rs698, %rs48, %rs44;
	xor.b16  	%rs699, %rs49, %rs45;
	xor.b16  	%rs700, %rs50, %rs129;
	cvt.u32.u16 	%r659, %rs700;
	cvt.u32.u16 	%r660, %rs699;
	prmt.b32 	%r661, %r660, %r659, 0x3340U;
	cvt.u32.u16 	%r662, %rs698;
	cvt.u32.u16 	%r663, %rs697;
	prmt.b32 	%r664, %r663, %r662, 0x3340U;
	prmt.b32 	%r665, %r664, %r661, 0x5410U;
	cvt.u32.u16 	%r666, %rs696;
	cvt.u32.u16 	%r667, %rs695;
	prmt.b32 	%r668, %r667, %r666, 0x3340U;
	cvt.u32.u16 	%r669, %rs694;
	cvt.u32.u16 	%r670, %rs693;
	prmt.b32 	%r671, %r670, %r669, 0x3340U;
	prmt.b32 	%r672, %r671, %r668, 0x5410U;
	cvt.u32.u16 	%r673, %rs50;
	cvt.u32.u16 	%r674, %rs49;
	prmt.b32 	%r675, %r674, %r673, 0x3340U;
	cvt.u32.u16 	%r676, %rs48;
	cvt.u32.u16 	%r677, %rs47;
	prmt.b32 	%r678, %r677, %r676, 0x3340U;
	prmt.b32 	%r679, %r678, %r675, 0x5410U;
	cvt.u32.u16 	%r680, %rs144;
	cvt.u32.u16 	%r681, %rs143;
	prmt.b32 	%r682, %r681, %r680, 0x3340U;
	cvt.u32.u16 	%r683, %rs142;
	cvt.u32.u16 	%r684, %rs141;
	prmt.b32 	%r685, %r684, %r683, 0x3340U;
	prmt.b32 	%r686, %r685, %r682, 0x5410U;
	st.local.v4.b32 	[%rd1+160], {%r686, %r679, %r672, %r665};
	xor.b16  	%rs888, %rs5, %rs654;
	xor.b16  	%rs889, %rs6, %rs655;
	xor.b16  	%rs890, %rs7, %rs656;
	xor.b16  	%rs892, %rs9, %rs657;
	xor.b16  	%rs893, %rs10, %rs658;
	xor.b16  	%rs894, %rs11, %rs659;
	xor.b16  	%rs895, %rs12, %rs660;
	xor.b16  	%rs896, %rs13, %rs661;
	xor.b16  	%rs897, %rs14, %rs662;
	xor.b16  	%rs898, %rs15, %rs663;
	xor.b16  	%rs899, %rs16, %rs664;
	mov.b32 	%r714, 1;
	mov.u16 	%rs885, %rs2;
	mov.u16 	%rs886, %rs3;
	mov.u16 	%rs887, %rs4;
$L__BB0_17:
	cvt.u64.u16 	%rd380, %rs884;
	and.b64  	%rd381, %rd380, 255;
	mov.u64 	%rd382, AES_SBOX;
	add.s64 	%rd383, %rd382, %rd381;
	ld.const.u8 	%rs701, [%rd383];
	cvt.u64.u16 	%rd384, %rs885;
	and.b64  	%rd385, %rd384, 255;
	add.s64 	%rd386, %rd382, %rd385;
	ld.const.u8 	%rs702, [%rd386];
	cvt.u64.u16 	%rd387, %rs886;
	and.b64  	%rd388, %rd387, 255;
	add.s64 	%rd389, %rd382, %rd388;
	ld.const.u8 	%rs703, [%rd389];
	cvt.u64.u16 	%rd390, %rs887;
	and.b64  	%rd391, %rd390, 255;
	add.s64 	%rd392, %rd382, %rd391;
	ld.const.u8 	%rs704, [%rd392];
	cvt.u64.u16 	%rd393, %rs888;
	and.b64  	%rd394, %rd393, 255;
	add.s64 	%rd395, %rd382, %rd394;
	ld.const.u8 	%rs705, [%rd395];
	cvt.u64.u16 	%rd396, %rs889;
	and.b64  	%rd397, %rd396, 255;
	add.s64 	%rd398, %rd382, %rd397;
	ld.const.u8 	%rs706, [%rd398];
	cvt.u64.u16 	%rd399, %rs890;
	and.b64  	%rd400, %rd399, 255;
	add.s64 	%rd401, %rd382, %rd400;
	ld.const.u8 	%rs707, [%rd401];
	cvt.u64.u16 	%rd402, %rs891;
	and.b64  	%rd403, %rd402, 255;
	add.s64 	%rd404, %rd382, %rd403;
	ld.const.u8 	%rs708, [%rd404];
	cvt.u64.u16 	%rd405, %rs892;
	and.b64  	%rd406, %rd405, 255;
	add.s64 	%rd407, %rd382, %rd406;
	ld.const.u8 	%rs709, [%rd407];
	cvt.u64.u16 	%rd408, %rs893;
	and.b64  	%rd409, %rd408, 255;
	add.s64 	%rd410, %rd382, %rd409;
	ld.const.u8 	%rs710, [%rd410];
	cvt.u64.u16 	%rd411, %rs894;
	and.b64  	%rd412, %rd411, 255;
	add.s64 	%rd413, %rd382, %rd412;
	ld.const.u8 	%rs711, [%rd413];
	cvt.u64.u16 	%rd414, %rs895;
	and.b64  	%rd415, %rd414, 255;
	add.s64 	%rd416, %rd382, %rd415;
	ld.const.u8 	%rs712, [%rd416];
	cvt.u64.u16 	%rd417, %rs896;
	and.b64  	%rd418, %rd417, 255;
	add.s64 	%rd419, %rd382, %rd418;
	ld.const.u8 	%rs713, [%rd419];
	cvt.u64.u16 	%rd420, %rs897;
	and.b64  	%rd421, %rd420, 255;
	add.s64 	%rd422, %rd382, %rd421;
	ld.const.u8 	%rs714, [%rd422];
	cvt.u64.u16 	%rd423, %rs898;
	and.b64  	%rd424, %rd423, 255;
	add.s64 	%rd425, %rd382, %rd424;
	ld.const.u8 	%rs715, [%rd425];
	cvt.u64.u16 	%rd426, %rs899;
	and.b64  	%rd427, %rd426, 255;
	add.s64 	%rd428, %rd382, %rd427;
	ld.const.u8 	%rs716, [%rd428];
	xor.b16  	%rs717, %rs706, %rs701;
	cvt.s16.s8 	%rs718, %rs717;
	xor.b16  	%rs719, %rs717, %rs711;
	xor.b16  	%rs720, %rs719, %rs716;
	shl.b16 	%rs721, %rs717, 1;
	shr.u16 	%rs722, %rs718, 7;
	and.b16  	%rs723, %rs722, 27;
	xor.b16  	%rs724, %rs723, %rs721;
	xor.b16  	%rs725, %rs711, %rs706;
	cvt.s16.s8 	%rs726, %rs725;
	shl.b16 	%rs727, %rs725, 1;
	shr.u16 	%rs728, %rs726, 7;
	and.b16  	%rs729, %rs728, 27;
	xor.b16  	%rs730, %rs727, %rs729;
	xor.b16  	%rs731, %rs716, %rs711;
	cvt.s16.s8 	%rs732, %rs731;
	shl.b16 	%rs733, %rs731, 1;
	shr.u16 	%rs734, %rs732, 7;
	and.b16  	%rs735, %rs734, 27;
	xor.b16  	%rs736, %rs733, %rs735;
	xor.b16  	%rs737, %rs716, %rs701;
	cvt.s16.s8 	%rs738, %rs737;
	shl.b16 	%rs739, %rs737, 1;
	shr.u16 	%rs740, %rs738, 7;
	and.b16  	%rs741, %rs740, 27;
	xor.b16  	%rs742, %rs739, %rs741;
	xor.b16  	%rs743, %rs710, %rs705;
	cvt.s16.s8 	%rs744, %rs743;
	xor.b16  	%rs745, %rs743, %rs715;
	xor.b16  	%rs746, %rs745, %rs704;
	shl.b16 	%rs747, %rs743, 1;
	shr.u16 	%rs748, %rs744, 7;
	and.b16  	%rs749, %rs748, 27;
	xor.b16  	%rs750, %rs749, %rs747;
	xor.b16  	%rs751, %rs715, %rs710;
	cvt.s16.s8 	%rs752, %rs751;
	shl.b16 	%rs753, %rs751, 1;
	shr.u16 	%rs754, %rs752, 7;
	and.b16  	%rs755, %rs754, 27;
	xor.b16  	%rs756, %rs753, %rs755;
	xor.b16  	%rs757, %rs704, %rs715;
	cvt.s16.s8 	%rs758, %rs757;
	shl.b16 	%rs759, %rs757, 1;
	shr.u16 	%rs760, %rs758, 7;
	and.b16  	%rs761, %rs760, 27;
	xor.b16  	%rs762, %rs759, %rs761;
	xor.b16  	%rs763, %rs704, %rs705;
	cvt.s16.s8 	%rs764, %rs763;
	shl.b16 	%rs765, %rs763, 1;
	shr.u16 	%rs766, %rs764, 7;
	and.b16  	%rs767, %rs766, 27;
	xor.b16  	%rs768, %rs765, %rs767;
	xor.b16  	%rs769, %rs714, %rs709;
	cvt.s16.s8 	%rs770, %rs769;
	xor.b16  	%rs771, %rs769, %rs703;
	xor.b16  	%rs772, %rs771, %rs708;
	shl.b16 	%rs773, %rs769, 1;
	shr.u16 	%rs774, %rs770, 7;
	and.b16  	%rs775, %rs774, 27;
	xor.b16  	%rs776, %rs775, %rs773;
	xor.b16  	%rs777, %rs703, %rs714;
	cvt.s16.s8 	%rs778, %rs777;
	shl.b16 	%rs779, %rs777, 1;
	shr.u16 	%rs780, %rs778, 7;
	and.b16  	%rs781, %rs780, 27;
	xor.b16  	%rs782, %rs779, %rs781;
	xor.b16  	%rs783, %rs708, %rs703;
	cvt.s16.s8 	%rs784, %rs783;
	shl.b16 	%rs785, %rs783, 1;
	shr.u16 	%rs786, %rs784, 7;
	and.b16  	%rs787, %rs786, 27;
	xor.b16  	%rs788, %rs785, %rs787;
	xor.b16  	%rs789, %rs708, %rs709;
	cvt.s16.s8 	%rs790, %rs789;
	shl.b16 	%rs791, %rs789, 1;
	shr.u16 	%rs792, %rs790, 7;
	and.b16  	%rs793, %rs792, 27;
	xor.b16  	%rs794, %rs791, %rs793;
	xor.b16  	%rs795, %rs702, %rs713;
	cvt.s16.s8 	%rs796, %rs795;
	xor.b16  	%rs797, %rs795, %rs707;
	xor.b16  	%rs798, %rs797, %rs712;
	shl.b16 	%rs799, %rs795, 1;
	shr.u16 	%rs800, %rs796, 7;
	and.b16  	%rs801, %rs800, 27;
	xor.b16  	%rs802, %rs801, %rs799;
	xor.b16  	%rs803, %rs707, %rs702;
	cvt.s16.s8 	%rs804, %rs803;
	shl.b16 	%rs805, %rs803, 1;
	shr.u16 	%rs806, %rs804, 7;
	and.b16  	%rs807, %rs806, 27;
	xor.b16  	%rs808, %rs805, %rs807;
	xor.b16  	%rs809, %rs712, %rs707;
	cvt.s16.s8 	%rs810, %rs809;
	shl.b16 	%rs811, %rs809, 1;
	shr.u16 	%rs812, %rs810, 7;
	and.b16  	%rs813, %rs812, 27;
	xor.b16  	%rs814, %rs811, %rs813;
	xor.b16  	%rs815, %rs712, %rs713;
	cvt.s16.s8 	%rs816, %rs815;
	shl.b16 	%rs817, %rs815, 1;
	shr.u16 	%rs818, %rs816, 7;
	and.b16  	%rs819, %rs818, 27;
	xor.b16  	%rs820, %rs817, %rs819;
	shl.b32 	%r687, %r714, 4;
	cvt.u64.u32 	%rd429, %r687;
	add.s64 	%rd430, %rd1, %rd429;
	ld.local.v4.b32 	{%r688, %r689, %r690, %r691}, [%rd430];
	bfe.u32 	%r692, %r691, 24, 8;
	cvt.u16.u32 	%rs821, %r692;
	bfe.u32 	%r693, %r691, 16, 8;
	cvt.u16.u32 	%rs822, %r693;
	bfe.u32 	%r694, %r691, 8, 8;
	cvt.u16.u32 	%rs823, %r694;
	bfe.u32 	%r695, %r691, 0, 8;
	cvt.u16.u32 	%rs824, %r695;
	bfe.u32 	%r696, %r690, 24, 8;
	cvt.u16.u32 	%rs825, %r696;
	bfe.u32 	%r697, %r690, 16, 8;
	cvt.u16.u32 	%rs826, %r697;
	bfe.u32 	%r698, %r690, 8, 8;
	cvt.u16.u32 	%rs827, %r698;
	bfe.u32 	%r699, %r690, 0, 8;
	cvt.u16.u32 	%rs828, %r699;
	bfe.u32 	%r700, %r689, 24, 8;
	cvt.u16.u32 	%rs829, %r700;
	bfe.u32 	%r701, %r689, 16, 8;
	cvt.u16.u32 	%rs830, %r701;
	bfe.u32 	%r702, %r689, 8, 8;
	cvt.u16.u32 	%rs831, %r702;
	bfe.u32 	%r703, %r689, 0, 8;
	cvt.u16.u32 	%rs832, %r703;
	bfe.u32 	%r704, %r688, 24, 8;
	cvt.u16.u32 	%rs833, %r704;
	bfe.u32 	%r705, %r688, 16, 8;
	cvt.u16.u32 	%rs834, %r705;
	bfe.u32 	%r706, %r688, 8, 8;
	cvt.u16.u32 	%rs835, %r706;
	bfe.u32 	%r707, %r688, 0, 8;
	cvt.u16.u32 	%rs836, %r707;
	xor.b16  	%rs837, %rs724, %rs836;
	xor.b16  	%rs838, %rs837, %rs701;
	xor.b16  	%rs884, %rs838, %rs720;
	xor.b16  	%rs839, %rs730, %rs835;
	xor.b16  	%rs840, %rs839, %rs706;
	xor.b16  	%rs885, %rs840, %rs720;
	xor.b16  	%rs841, %rs736, %rs834;
	xor.b16  	%rs842, %rs841, %rs711;
	xor.b16  	%rs886, %rs842, %rs720;
	xor.b16  	%rs843, %rs742, %rs833;
	xor.b16  	%rs887, %rs843, %rs719;
	xor.b16  	%rs844, %rs750, %rs832;
	xor.b16  	%rs845, %rs844, %rs705;
	xor.b16  	%rs888, %rs845, %rs746;
	xor.b16  	%rs846, %rs756, %rs831;
	xor.b16  	%rs847, %rs846, %rs710;
	xor.b16  	%rs889, %rs847, %rs746;
	xor.b16  	%rs848, %rs762, %rs830;
	xor.b16  	%rs849, %rs848, %rs715;
	xor.b16  	%rs890, %rs849, %rs746;
	xor.b16  	%rs850, %rs768, %rs829;
	xor.b16  	%rs891, %rs850, %rs745;
	xor.b16  	%rs851, %rs776, %rs828;
	xor.b16  	%rs852, %rs851, %rs709;
	xor.b16  	%rs892, %rs852, %rs772;
	xor.b16  	%rs853, %rs782, %rs827;
	xor.b16  	%rs854, %rs853, %rs714;
	xor.b16  	%rs893, %rs854, %rs772;
	xor.b16  	%rs855, %rs788, %rs826;
	xor.b16  	%rs856, %rs855, %rs703;
	xor.b16  	%rs894, %rs856, %rs772;
	xor.b16  	%rs857, %rs794, %rs825;
	xor.b16  	%rs895, %rs857, %rs771;
	xor.b16  	%rs858, %rs802, %rs824;
	xor.b16  	%rs859, %rs858, %rs713;
	xor.b16  	%rs896, %rs859, %rs798;
	xor.b16  	%rs860, %rs808, %rs823;
	xor.b16  	%rs861, %rs860, %rs702;
	xor.b16  	%rs897, %rs861, %rs798;
	xor.b16  	%rs862, %rs814, %rs822;
	xor.b16  	%rs863, %rs862, %rs707;
	xor.b16  	%rs898, %rs863, %rs798;
	xor.b16  	%rs864, %rs820, %rs821;
	xor.b16  	%rs899, %rs864, %rs797;
	add.s32 	%r714, %r714, 1;
	setp.ne.s32 	%p9, %r714, 10;
	@%p9 bra 	$L__BB0_17;
	cvt.u64.u16 	%rd431, %rs884;
	and.b64  	%rd432, %rd431, 255;
	add.s64 	%rd434, %rd382, %rd432;
	ld.const.u8 	%rs865, [%rd434];
	xor.b16  	%rs866, %rs865, %rs141;
	and.b16  	%rs867, %rs866, 1;
	setp.eq.b16 	%p10, %rs867, 1;
	selp.b64 	%rd453, %rd457, %rd453, %p10;
	add.s32 	%r18, %r712, -1;
	setp.ne.s32 	%p11, %r712, 0;
	mov.u32 	%r712, %r18;
	@%p11 bra 	$L__BB0_5;
	setp.ge.u64 	%p12, %rd453, %rd42;
	@%p12 bra 	$L__BB0_22;
	mad.lo.s64 	%rd27, %rd448, %rd42, %rd453;
	setp.ge.u64 	%p13, %rd27, %rd41;
	@%p13 bra 	$L__BB0_22;
	ld.param.u64 	%rd445, [hint_gen_kernel_param_2];
	cvta.to.global.u64 	%rd435, %rd445;
	mad.lo.s64 	%rd436, %rd27, 48, %rd435;
	ld.global.nc.u64 	%rd437, [%rd436];
	xor.b64  	%rd461, %rd437, %rd461;
	ld.global.nc.u64 	%rd438, [%rd436+8];
	xor.b64  	%rd460, %rd438, %rd460;
	ld.global.nc.u64 	%rd439, [%rd436+16];
	xor.b64  	%rd459, %rd439, %rd459;
	ld.global.nc.u64 	%rd440, [%rd436+24];
	xor.b64  	%rd458, %rd440, %rd458;
$L__BB0_22:
	add.s64 	%rd448, %rd448, 1;
	setp.ne.s64 	%p14, %rd448, %rd43;
	@%p14 bra 	$L__BB0_3;
$L__BB0_23:
	ld.param.u64 	%rd447, [hint_gen_kernel_param_4];
	mov.u32 	%r708, %ctaid.x;
	mov.u32 	%r709, %ntid.x;
	mov.u32 	%r710, %tid.x;
	mad.lo.s32 	%r711, %r708, %r709, %r710;
	cvta.to.global.u64 	%rd441, %rd447;
	mul.wide.u32 	%rd442, %r711, 32;
	add.s64 	%rd443, %rd441, %rd442;
	st.global.u64 	[%rd443], %rd461;
	st.global.u64 	[%rd443+8], %rd460;
	st.global.u64 	[%rd443+16], %rd459;
	st.global.u64 	[%rd443+24], %rd458;
$L__BB0_24:
	ret;

}
	// .globl	hint_gen_kernel_tiled
.visible .entry hint_gen_kernel_tiled(
	.param .align 8 .b8 hint_gen_kernel_tiled_param_0[40],
	.param .u64 .ptr .align 1 hint_gen_kernel_tiled_param_1,
	.param .u64 .ptr .align 1 hint_gen_kernel_tiled_param_2,
	.param .u64 .ptr .align 1 hint_gen_kernel_tiled_param_3,
	.param .u64 .ptr .align 1 hint_gen_kernel_tiled_param_4
)
{
	.local .align 16 .b8 	__local_depot1[176];
	.reg .b64 	%SP;
	.reg .b64 	%SPL;
	.reg .pred 	%p<19>;
	.reg .b16 	%rs<917>;
	.reg .b32 	%r<721>;
	.reg .b64 	%rd<500>;
	// demoted variable
	.shared .align 1 .b8 _ZZ21hint_gen_kernel_tiledE12s_block_keys[512];
	mov.u64 	%SPL, __local_depot1;
	ld.param.u64 	%rd57, [hint_gen_kernel_tiled_param_0+16];
	ld.param.u64 	%rd56, [hint_gen_kernel_tiled_param_0+8];
	ld.param.u64 	%rd55, [hint_gen_kernel_tiled_param_0];
	ld.param.v2.u32 	{%r8, %r9}, [hint_gen_kernel_tiled_param_0+24];
	add.u64 	%rd1, %SPL, 0;
	add.u64 	%rd2, %SPL, 0;
	mov.u32 	%r16, %ctaid.x;
	mov.u32 	%r17, %ntid.x;
	mov.u32 	%r18, %tid.x;
	mad.lo.s32 	%r19, %r16, %r17, %r18;
	setp.ge.u32 	%p1, %r19, %r9;
	@%p1 bra 	$L__BB1_30;
	setp.eq.s64 	%p2, %rd57, 0;
	mov.b64 	%rd488, 0;
	mov.u64 	%rd489, %rd488;
	mov.u64 	%rd490, %rd488;
	mov.u64 	%rd491, %rd488;
	@%p2 bra 	$L__BB1_29;
	mov.b64 	%rd478, 0;
	shl.b32 	%r20, %r18, 4;
	mov.u32 	%r21, _ZZ21hint_gen_kernel_tiledE12s_block_keys;
	add.s32 	%r22, %r21, %r20;
	mov.u64 	%rd491, %rd478;
	mov.u64 	%rd490, %rd478;
	mov.u64 	%rd489, %rd478;
	mov.u64 	%rd488, %rd478;
$L__BB1_3:
	setp.gt.u32 	%p3, %r18, 31;
	@%p3 bra 	$L__BB1_6;
	cvt.u64.u32 	%rd66, %r18;
	add.s64 	%rd10, %rd478, %rd66;
	setp.ge.u64 	%p4, %rd10, %rd57;
	@%p4 bra 	$L__BB1_6;
	ld.param.u64 	%rd469, [hint_gen_kernel_tiled_param_1];
	cvta.to.global.u64 	%rd67, %rd469;
	shl.b64 	%rd68, %rd10, 4;
	add.s64 	%rd69, %rd67, %rd68;
	ld.global.nc.u8 	%rs241, [%rd69];
	cvt.u16.u8 	%rs242, %rs241;
	ld.global.nc.u8 	%rs243, [%rd69+1];
	cvt.u16.u8 	%rs244, %rs243;
	ld.global.nc.u8 	%rs245, [%rd69+2];
	cvt.u16.u8 	%rs246, %rs245;
	ld.global.nc.u8 	%rs247, [%rd69+3];
	cvt.u16.u8 	%rs248, %rs247;
	ld.global.nc.u8 	%rs249, [%rd69+4];
	cvt.u16.u8 	%rs250, %rs249;
	ld.global.nc.u8 	%rs251, [%rd69+5];
	cvt.u16.u8 	%rs252, %rs251;
	ld.global.nc.u8 	%rs253, [%rd69+6];
	cvt.u16.u8 	%rs254, %rs253;
	ld.global.nc.u8 	%rs255, [%rd69+7];
	cvt.u16.u8 	%rs256, %rs255;
	ld.global.nc.u8 	%rs257, [%rd69+8];
	cvt.u16.u8 	%rs258, %rs257;
	ld.global.nc.u8 	%rs259, [%rd69+9];
	cvt.u16.u8 	%rs260, %rs259;
	ld.global.nc.u8 	%rs261, [%rd69+10];
	cvt.u16.u8 	%rs262, %rs261;
	ld.global.nc.u8 	%rs263, [%rd69+11];
	cvt.u16.u8 	%rs264, %rs263;
	ld.global.nc.u8 	%rs265, [%rd69+12];
	cvt.u16.u8 	%rs266, %rs265;
	ld.global.nc.u8 	%rs267, [%rd69+13];
	cvt.u16.u8 	%rs268, %rs267;
	ld.global.nc.u8 	%rs269, [%rd69+14];
	cvt.u16.u8 	%rs270, %rs269;
	ld.global.nc.u8 	%rs271, [%rd69+15];
	cvt.u16.u8 	%rs272, %rs271;
	st.shared.u8 	[%r22], %rs242;
	st.shared.u8 	[%r22+1], %rs244;
	st.shared.u8 	[%r22+2], %rs246;
	st.shared.u8 	[%r22+3], %rs248;
	st.shared.u8 	[%r22+4], %rs250;
	st.shared.u8 	[%r22+5], %rs252;
	st.shared.u8 	[%r22+6], %rs254;
	st.shared.u8 	[%r22+7], %rs256;
	st.shared.u8 	[%r22+8], %rs258;
	st.shared.u8 	[%r22+9], %rs260;
	st.shared.u8 	[%r22+10], %rs262;
	st.shared.u8 	[%r22+11], %rs264;
	st.shared.u8 	[%r22+12], %rs266;
	st.shared.u8 	[%r22+13], %rs268;
	st.shared.u8 	[%r22+14], %rs270;
	st.shared.u8 	[%r22+15], %rs272;
$L__BB1_6:
	bar.sync 	0;
	add.s64 	%rd11, %rd478, 32;
	min.u64 	%rd70, %rd11, %rd57;
	and.b64  	%rd12, %rd70, 4294967295;
	setp.ge.u64 	%p5, %rd478, %rd12;
	@%p5 bra 	$L__BB1_28;
	cvt.u32.u64 	%r30, %rd478;
$L__BB1_8:
	ld.param.u64 	%rd471, [hint_gen_kernel_tiled_param_3];
	cvt.u32.u64 	%r23, %rd478;
	shr.u64 	%rd71, %rd478, 3;
	add.s64 	%rd72, %rd57, 7;
	shr.u64 	%rd73, %rd72, 3;
	cvt.u64.u32 	%rd483, %r19;
	mad.lo.s64 	%rd74, %rd73, %rd483, %rd71;
	and.b32  	%r28, %r23, 7;
	and.b64  	%rd75, %rd74, 4294967295;
	cvta.to.global.u64 	%rd76, %rd471;
	add.s64 	%rd77, %rd76, %rd75;
	ld.global.nc.u8 	%rs273, [%rd77];
	cvt.u16.u8 	%rs274, %rs273;
	shr.u16 	%rs275, %rs274, %r28;
	and.b16  	%rs276, %rs275, 1;
	setp.eq.b16 	%p6, %rs276, 1;
	not.pred 	%p7, %p6;
	@%p7 bra 	$L__BB1_27;
	sub.s32 	%r32, %r23, %r30;
	shl.b32 	%r33, %r32, 4;
	add.s32 	%r35, %r21, %r33;
	ld.shared.u8 	%rs1, [%r35];
	ld.shared.u8 	%rs2, [%r35+1];
	ld.shared.u8 	%rs3, [%r35+2];
	ld.shared.u8 	%rs4, [%r35+3];
	ld.shared.u8 	%rs5, [%r35+4];
	ld.shared.u8 	%rs6, [%r35+5];
	ld.shared.u8 	%rs7, [%r35+6];
	ld.shared.u8 	%rs8, [%r35+7];
	ld.shared.u8 	%rs9, [%r35+8];
	ld.shared.u8 	%rs10, [%r35+9];
	ld.shared.u8 	%rs11, [%r35+10];
	ld.shared.u8 	%rs12, [%r35+11];
	ld.shared.u8 	%rs13, [%r35+12];
	ld.shared.u8 	%rs14, [%r35+13];
	ld.shared.u8 	%rs15, [%r35+14];
	ld.shared.u8 	%rs16, [%r35+15];
	cvt.u64.u16 	%rd78, %rs14;
	and.b64  	%rd79, %rd78, 255;
	mov.u64 	%rd80, AES_SBOX;
	add.s64 	%rd81, %rd80, %rd79;
	ld.const.u8 	%rs277, [%rd81];
	cvt.u64.u16 	%rd82, %rs15;
	and.b64  	%rd83, %rd82, 255;
	add.s64 	%rd84, %rd80, %rd83;
	ld.const.u8 	%rs278, [%rd84];
	cvt.u64.u16 	%rd85, %rs16;
	and.b64  	%rd86, %rd85, 255;
	add.s64 	%rd87, %rd80, %rd86;
	ld.const.u8 	%rs279, [%rd87];
	cvt.u64.u16 	%rd88, %rs13;
	and.b64  	%rd89, %rd88, 255;
	add.s64 	%rd90, %rd80, %rd89;
	ld.const.u8 	%rs280, [%rd90];
	ld.const.u8 	%rs281, [AES_RCON+1];
	xor.b16  	%rs282, %rs281, %rs277;
	xor.b16  	%rs283, %rs282, %rs1;
	xor.b16  	%rs284, %rs2, %rs278;
	xor.b16  	%rs285, %rs3, %rs279;
	xor.b16  	%rs286, %rs4, %rs280;
	xor.b16  	%rs287, %rs283, %rs5;
	xor.b16  	%rs288, %rs284, %rs6;
	xor.b16  	%rs289, %rs285, %rs7;
	xor.b16  	%rs290, %rs286, %rs8;
	xor.b16  	%rs291, %rs287, %rs9;
	xor.b16  	%rs292, %rs288, %rs10;
	xor.b16  	%rs293, %rs289, %rs11;
	xor.b16  	%rs294, %rs290, %rs12;
	xor.b16  	%rs295, %rs291, %rs13;
	xor.b16  	%rs296, %rs292, %rs14;
	xor.b16  	%rs297, %rs293, %rs15;
	xor.b16  	%rs298, %rs294, %rs16;
	cvt.u64.u16 	%rd91, %rs296;
	and.b64  	%rd92, %rd91, 255;
	add.s64 	%rd93, %rd80, %rd92;
	ld.const.u8 	%rs299, [%rd93];
	ld.const.u8 	%rs300, [AES_RCON+2];
	xor.b16  	%rs301, %rs300, %rs299;
	cvt.u64.u16 	%rd94, %rs297;
	and.b64  	%rd95, %rd94, 255;
	add.s64 	%rd96, %rd80, %rd95;
	ld.const.u8 	%rs302, [%rd96];
	cvt.u64.u16 	%rd97, %rs298;
	and.b64  	%rd98, %rd97, 255;
	add.s64 	%rd99, %rd80, %rd98;
	ld.const.u8 	%rs303, [%rd99];
	cvt.u64.u16 	%rd100, %rs295;
	and.b64  	%rd101, %rd100, 255;
	add.s64 	%rd102, %rd80, %rd101;
	ld.const.u8 	%rs304, [%rd102];
	xor.b16  	%rs17, %rs301, %rs283;
	xor.b16  	%rs305, %rs284, %rs302;
	xor.b16  	%rs306, %rs285, %rs303;
	xor.b16  	%rs307, %rs286, %rs304;
	xor.b16  	%rs18, %rs301, %rs5;
	xor.b16  	%rs308, %rs302, %rs6;
	xor.b16  	%rs309, %rs303, %rs7;
	xor.b16  	%rs310, %rs304, %rs8;
	xor.b16  	%rs311, %rs18, %rs13;
	xor.b16  	%rs312, %rs308, %rs14;
	xor.b16  	%rs313, %rs309, %rs15;
	xor.b16  	%rs314, %rs310, %rs16;
	cvt.u64.u16 	%rd103, %rs312;
	and.b64  	%rd104, %rd103, 255;
	add.s64 	%rd105, %rd80, %rd104;
	ld.const.u8 	%rs315, [%rd105];
	ld.const.u8 	%rs316, [AES_RCON+3];
	xor.b16  	%rs317, %rs316, %rs315;
	cvt.u64.u16 	%rd106, %rs313;
	and.b64  	%rd107, %rd106, 255;
	add.s64 	%rd108, %rd80, %rd107;
	ld.const.u8 	%rs318, [%rd108];
	cvt.u64.u16 	%rd109, %rs314;
	and.b64  	%rd110, %rd109, 255;
	add.s64 	%rd111, %rd80, %rd110;
	ld.const.u8 	%rs319, [%rd111];
	cvt.u64.u16 	%rd112, %rs311;
	and.b64  	%rd113, %rd112, 255;
	add.s64 	%rd114, %rd80, %rd113;
	ld.const.u8 	%rs320, [%rd114];
	xor.b16  	%rs19, %rs317, %rs17;
	xor.b16  	%rs321, %rs305, %rs318;
	xor.b16  	%rs20, %rs306, %rs319;
	xor.b16  	%rs322, %rs307, %rs320;
	xor.b16  	%rs323, %rs19, %rs291;
	xor.b16  	%rs324, %rs321, %rs292;
	xor.b16  	%rs325, %rs20, %rs293;
	xor.b16  	%rs326, %rs322, %rs294;
	xor.b16  	%rs327, %rs323, %rs311;
	xor.b16  	%rs328, %rs324, %rs312;
	xor.b16  	%rs329, %rs325, %rs313;
	xor.b16  	%rs330, %rs326, %rs314;
	cvt.u64.u16 	%rd115, %rs328;
	and.b64  	%rd116, %rd115, 255;
	add.s64 	%rd117, %rd80, %rd116;
	ld.const.u8 	%rs331, [%rd117];
	ld.const.u8 	%rs332, [AES_RCON+4];
	xor.b16  	%rs333, %rs332, %rs331;
	cvt.u64.u16 	%rd118, %rs329;
	and.b64  	%rd119, %rd118, 255;
	add.s64 	%rd120, %rd80, %rd119;
	ld.const.u8 	%rs334, [%rd120];
	cvt.u64.u16 	%rd121, %rs330;
	and.b64  	%rd122, %rd121, 255;
	add.s64 	%rd123, %rd80, %rd122;
	ld.const.u8 	%rs335, [%rd123];
	cvt.u64.u16 	%rd124, %rs327;
	and.b64  	%rd125, %rd124, 255;
	add.s64 	%rd126, %rd80, %rd125;
	ld.const.u8 	%rs336, [%rd126];
	xor.b16  	%rs21, %rs333, %rs19;
	xor.b16  	%rs22, %rs321, %rs334;
	xor.b16  	%rs23, %rs20, %rs335;
	xor.b16  	%rs337, %rs322, %rs336;
	xor.b16  	%rs24, %rs333, %rs18;
	xor.b16  	%rs338, %rs334, %rs308;
	xor.b16  	%rs25, %rs335, %rs309;
	xor.b16  	%rs339, %rs336, %rs310;
	xor.b16  	%rs26, %rs333, %rs13;
	xor.b16  	%rs27, %rs334, %rs14;
	xor.b16  	%rs28, %rs335, %rs15;
	xor.b16  	%rs340, %rs336, %rs16;
	cvt.u64.u16 	%rd127, %rs27;
	and.b64  	%rd128, %rd127, 255;
	add.s64 	%rd129, %rd80, %rd128;
	ld.const.u8 	%rs341, [%rd129];
	ld.const.u8 	%rs342, [AES_RCON+5];
	xor.b16  	%rs343, %rs342, %rs341;
	cvt.u64.u16 	%rd130, %rs28;
	and.b64  	%rd131, %rd130, 255;
	add.s64 	%rd132, %rd80, %rd131;
	ld.const.u8 	%rs344, [%rd132];
	cvt.u64.u16 	%rd133, %rs340;
	and.b64  	%rd134, %rd133, 255;
	add.s64 	%rd135, %rd80, %rd134;
	ld.const.u8 	%rs345, [%rd135];
	cvt.u64.u16 	%rd136, %rs26;
	and.b64  	%rd137, %rd136, 255;
	add.s64 	%rd138, %rd80, %rd137;
	ld.const.u8 	%rs346, [%rd138];
	xor.b16  	%rs347, %rs343, %rs21;
	xor.b16  	%rs348, %rs22, %rs344;
	xor.b16  	%rs349, %rs23, %rs345;
	xor.b16  	%rs350, %rs337, %rs346;
	xor.b16  	%rs351, %rs347, %rs323;
	xor.b16  	%rs352, %rs348, %rs324;
	xor.b16  	%rs353, %rs349, %rs325;
	xor.b16  	%rs354, %rs350, %rs326;
	xor.b16  	%rs355, %rs351, %rs26;
	xor.b16  	%rs356, %rs352, %rs27;
	xor.b16  	%rs357, %rs353, %rs28;
	xor.b16  	%rs358, %rs354, %rs340;
	cvt.u64.u16 	%rd139, %rs356;
	and.b64  	%rd140, %rd139, 255;
	add.s64 	%rd141, %rd80, %rd140;
	ld.const.u8 	%rs359, [%rd141];
	ld.const.u8 	%rs360, [AES_RCON+6];
	xor.b16  	%rs361, %rs360, %rs359;
	cvt.u64.u16 	%rd142, %rs357;
	and.b64  	%rd143, %rd142, 255;
	add.s64 	%rd144, %rd80, %rd143;
	ld.const.u8 	%rs362, [%rd144];
	cvt.u64.u16 	%rd145, %rs358;
	and.b64  	%rd146, %rd145, 255;
	add.s64 	%rd147, %rd80, %rd146;
	ld.const.u8 	%rs363, [%rd147];
	cvt.u64.u16 	%rd148, %rs355;
	and.b64  	%rd149, %rd148, 255;
	add.s64 	%rd150, %rd80, %rd149;
	ld.const.u8 	%rs364, [%rd150];
	xor.b16  	%rs29, %rs361, %rs347;
	xor.b16  	%rs30, %rs348, %rs362;
	xor.b16  	%rs31, %rs349, %rs363;
	xor.b16  	%rs365, %rs350, %rs364;
	xor.b16  	%rs32, %rs361, %rs24;
	xor.b16  	%rs33, %rs362, %rs338;
	xor.b16  	%rs34, %rs363, %rs25;
	xor.b16  	%rs366, %rs364, %rs339;
	xor.b16  	%rs367, %rs32, %rs26;
	xor.b16  	%rs368, %rs33, %rs27;
	xor.b16  	%rs369, %rs34, %rs28;
	xor.b16  	%rs370, %rs366, %rs340;
	cvt.u64.u16 	%rd151, %rs368;
	and.b64  	%rd152, %rd151, 255;
	add.s64 	%rd153, %rd80, %rd152;
	ld.const.u8 	%rs371, [%rd153];
	ld.const.u8 	%rs372, [AES_RCON+7];
	xor.b16  	%rs373, %rs372, %rs371;
	cvt.u64.u16 	%rd154, %rs369;
	and.b64  	%rd155, %rd154, 255;
	add.s64 	%rd156, %rd80, %rd155;
	ld.const.u8 	%rs374, [%rd156];
	cvt.u64.u16 	%rd157, %rs370;
	and.b64  	%rd158, %rd157, 255;
	add.s64 	%rd159, %rd80, %rd158;
	ld.const.u8 	%rs375, [%rd159];
	cvt.u64.u16 	%rd160, %rs367;
	and.b64  	%rd161, %rd160, 255;
	add.s64 	%rd162, %rd80, %rd161;
	ld.const.u8 	%rs376, [%rd162];
	xor.b16  	%rs377, %rs373, %rs29;
	xor.b16  	%rs378, %rs30, %rs374;
	xor.b16  	%rs379, %rs31, %rs375;
	xor.b16  	%rs380, %rs365, %rs376;
	xor.b16  	%rs381, %rs377, %rs351;
	xor.b16  	%rs382, %rs378, %rs352;
	xor.b16  	%rs383, %rs379, %rs353;
	xor.b16  	%rs384, %rs380, %rs354;
	xor.b16  	%rs385, %rs381, %rs367;
	xor.b16  	%rs386, %rs382, %rs368;
	xor.b16  	%rs387, %rs383, %rs369;
	xor.b16  	%rs388, %rs384, %rs370;
	cvt.u64.u16 	%rd163, %rs386;
	and.b64  	%rd164, %rd163, 255;
	add.s64 	%rd165, %rd80, %rd164;
	ld.const.u8 	%rs389, [%rd165];
	ld.const.u8 	%rs390, [AES_RCON+8];
	xor.b16  	%rs391, %rs390, %rs389;
	cvt.u64.u16 	%rd166, %rs387;
	and.b64  	%rd167, %rd166, 255;
	add.s64 	%rd168, %rd80, %rd167;
	ld.const.u8 	%rs392, [%rd168];
	cvt.u64.u16 	%rd169, %rs388;
	and.b64  	%rd170, %rd169, 255;
	add.s64 	%rd171, %rd80, %rd170;
	ld.const.u8 	%rs393, [%rd171];
	cvt.u64.u16 	%rd172, %rs385;
	and.b64  	%rd173, %rd172, 255;
	add.s64 	%rd174, %rd80, %rd173;
	ld.const.u8 	%rs394, [%rd174];
	xor.b16  	%rs35, %rs391, %rs377;
	xor.b16  	%rs36, %rs378, %rs392;
	xor.b16  	%rs37, %rs379, %rs393;
	xor.b16  	%rs395, %rs380, %rs394;
	xor.b16  	%rs38, %rs391, %rs32;
	xor.b16  	%rs39, %rs392, %rs33;
	xor.b16  	%rs40, %rs393, %rs34;
	xor.b16  	%rs396, %rs394, %rs366;
	xor.b16  	%rs41, %rs391, %rs26;
	xor.b16  	%rs42, %rs392, %rs27;
	xor.b16  	%rs43, %rs393, %rs28;
	xor.b16  	%rs397, %rs394, %rs340;
	cvt.u64.u16 	%rd175, %rs42;
	and.b64  	%rd176, %rd175, 255;
	add.s64 	%rd177, %rd80, %rd176;
	ld.const.u8 	%rs398, [%rd177];
	ld.const.u8 	%rs399, [AES_RCON+9];
	xor.b16  	%rs400, %rs399, %rs398;
	cvt.u64.u16 	%rd178, %rs43;
	and.b64  	%rd179, %rd178, 255;
	add.s64 	%rd180, %rd80, %rd179;
	ld.const.u8 	%rs401, [%rd180];
	cvt.u64.u16 	%rd181, %rs397;
	and.b64  	%rd182, %rd181, 255;
	add.s64 	%rd183, %rd80, %rd182;
	ld.const.u8 	%rs402, [%rd183];
	cvt.u64.u16 	%rd184, %rs41;
	and.b64  	%rd185, %rd184, 255;
	add.s64 	%rd186, %rd80, %rd185;
	ld.const.u8 	%rs403, [%rd186];
	xor.b16  	%rs404, %rs400, %rs35;
	xor.b16  	%rs405, %rs36, %rs401;
	xor.b16  	%rs44, %rs37, %rs402;
	xor.b16  	%rs406, %rs395, %rs403;
	xor.b16  	%rs407, %rs404, %rs381;
	xor.b16  	%rs408, %rs405, %rs382;
	xor.b16  	%rs409, %rs44, %rs383;
	xor.b16  	%rs410, %rs406, %rs384;
	xor.b16  	%rs411, %rs407, %rs41;
	xor.b16  	%rs412, %rs408, %rs42;
	xor.b16  	%rs413, %rs409, %rs43;
	xor.b16  	%rs414, %rs410, %rs397;
	cvt.u64.u16 	%rd187, %rs412;
	and.b64  	%rd188, %rd187, 255;
	add.s64 	%rd189, %rd80, %rd188;
	ld.const.u8 	%rs415, [%rd189];
	ld.const.u8 	%rs416, [AES_RCON+10];
	xor.b16  	%rs417, %rs416, %rs415;
	cvt.u64.u16 	%rd190, %rs413;
	and.b64  	%rd191, %rd190, 255;
	add.s64 	%rd192, %rd80, %rd191;
	ld.const.u8 	%rs418, [%rd192];
	cvt.u64.u16 	%rd193, %rs414;
	and.b64  	%rd194, %rd193, 255;
	add.s64 	%rd195, %rd80, %rd194;
	ld.const.u8 	%rs419, [%rd195];
	cvt.u64.u16 	%rd196, %rs411;
	and.b64  	%rd197, %rd196, 255;
	add.s64 	%rd198, %rd80, %rd197;
	ld.const.u8 	%rs420, [%rd198];
	xor.b16  	%rs45, %rs417, %rs38;
	xor.b16  	%rs46, %rs418, %rs39;
	xor.b16  	%rs47, %rs419, %rs40;
	xor.b16  	%rs48, %rs420, %rs396;
	mov.b32 	%r718, 197;
	cvt.u32.u16 	%r39, %rs16;
	cvt.u32.u16 	%r40, %rs15;
	prmt.b32 	%r41, %r40, %r39, 0x3340U;
	cvt.u32.u16 	%r42, %rs14;
$L__BB1_10:
	shr.u64 	%rd199, %rd56, 40;
	cvt.u16.u64 	%rs421, %rd199;
	xor.b16  	%rs895, %rs11, %rs421;
	shr.u64 	%rd200, %rd56, 48;
	cvt.u16.u64 	%rs422, %rd200;
	xor.b16  	%rs894, %rs10, %rs422;
	shr.u64 	%rd201, %rd56, 56;
	cvt.u16.u64 	%rs423, %rd201;
	xor.b16  	%rs893, %rs9, %rs423;
	shr.u64 	%rd202, %rd56, 24;
	cvt.u16.u64 	%rs424, %rd202;
	xor.b16  	%rs897, %rs13, %rs424;
	shr.u64 	%rd203, %rd56, 8;
	cvt.u16.u64 	%rs425, %rd203;
	xor.b16  	%rs899, %rs15, %rs425;
	shr.u64 	%rd204, %rd56, 16;
	cvt.u16.u64 	%rs426, %rd204;
	xor.b16  	%rs898, %rs14, %rs426;
	shr.u64 	%rd205, %rd56, 32;
	cvt.u16.u64 	%rs427, %rd205;
	xor.b16  	%rs896, %rs12, %rs427;
	cvt.u16.u64 	%rs428, %rd56;
	xor.b16  	%rs900, %rs16, %rs428;
	add.s64 	%rd484, %rd2, 16;
	shr.u32 	%r37, %r718, 24;
	cvt.u16.u32 	%rs429, %r37;
	{ .reg .b16 tmp; mov.b32 {tmp, %rs430}, %r718; }
	shr.u32 	%r38, %r718, 8;
	cvt.u16.u32 	%rs431, %r38;
	cvt.u16.u32 	%rs432, %r718;
	cvt.u32.u16 	%r43, %rs13;
	prmt.b32 	%r44, %r43, %r42, 0x3340U;
	prmt.b32 	%r45, %r44, %r41, 0x5410U;
	cvt.u32.u16 	%r46, %rs12;
	cvt.u32.u16 	%r47, %rs11;
	prmt.b32 	%r48, %r47, %r46, 0x3340U;
	cvt.u32.u16 	%r49, %rs10;
	cvt.u32.u16 	%r50, %rs9;
	prmt.b32 	%r51, %r50, %r49, 0x3340U;
	prmt.b32 	%r52, %r51, %r48, 0x5410U;
	cvt.u32.u16 	%r53, %rs8;
	cvt.u32.u16 	%r54, %rs7;
	prmt.b32 	%r55, %r54, %r53, 0x3340U;
	cvt.u32.u16 	%r56, %rs6;
	cvt.u32.u16 	%r57, %rs5;
	prmt.b32 	%r58, %r57, %r56, 0x3340U;
	prmt.b32 	%r59, %r58, %r55, 0x5410U;
	cvt.u32.u16 	%r60, %rs4;
	cvt.u32.u16 	%r61, %rs3;
	prmt.b32 	%r62, %r61, %r60, 0x3340U;
	cvt.u32.u16 	%r63, %rs2;
	cvt.u32.u16 	%r64, %rs1;
	prmt.b32 	%r65, %r64, %r63, 0x3340U;
	prmt.b32 	%r66, %r65, %r62, 0x5410U;
	st.local.v4.b32 	[%rd2], {%r66, %r59, %r52, %r45};
	ld.const.u8 	%rs433, [AES_RCON+1];
	cvt.u64.u16 	%rd206, %rs14;
	and.b64  	%rd207, %rd206, 255;
	mov.u64 	%rd208, AES_SBOX;
	add.s64 	%rd209, %rd208, %rd207;
	ld.const.u8 	%rs434, [%rd209];
	xor.b16  	%rs435, %rs433, %rs434;
	xor.b16  	%rs57, %rs435, %rs1;
	cvt.u64.u16 	%rd210, %rs15;
	and.b64  	%rd211, %rd210, 255;
	add.s64 	%rd212, %rd208, %rd211;
	ld.const.u8 	%rs436, [%rd212];
	xor.b16  	%rs58, %rs2, %rs436;
	cvt.u64.u16 	%rd213, %rs16;
	and.b64  	%rd214, %rd213, 255;
	add.s64 	%rd215, %rd208, %rd214;
	ld.const.u8 	%rs437, [%rd215];
	xor.b16  	%rs59, %rs3, %rs437;
	cvt.u64.u16 	%rd216, %rs13;
	and.b64  	%rd217, %rd216, 255;
	add.s64 	%rd218, %rd208, %rd217;
	ld.const.u8 	%rs438, [%rd218];
	xor.b16  	%rs60, %rs4, %rs438;
	xor.b16  	%rs61, %rs57, %rs5;
	xor.b16  	%rs62, %rs58, %rs6;
	xor.b16  	%rs63, %rs59, %rs7;
	xor.b16  	%rs64, %rs60, %rs8;
	xor.b16  	%rs65, %rs61, %rs9;
	xor.b16  	%rs66, %rs62, %rs10;
	xor.b16  	%rs67, %rs63, %rs11;
	xor.b16  	%rs68, %rs64, %rs12;
	xor.b16  	%rs69, %rs65, %rs13;
	xor.b16  	%rs70, %rs66, %rs14;
	xor.b16  	%rs71, %rs67, %rs15;
	xor.b16  	%rs72, %rs68, %rs16;
	cvt.u32.u16 	%r67, %rs60;
	cvt.u32.u16 	%r68, %rs59;
	prmt.b32 	%r69, %r68, %r67, 0x3340U;
	cvt.u32.u16 	%r70, %rs58;
	cvt.u32.u16 	%r71, %rs57;
	prmt.b32 	%r72, %r71, %r70, 0x3340U;
	prmt.b32 	%r73, %r72, %r69, 0x5410U;
	cvt.u32.u16 	%r74, %rs64;
	cvt.u32.u16 	%r75, %rs63;
	prmt.b32 	%r76, %r75, %r74, 0x3340U;
	cvt.u32.u16 	%r77, %rs62;
	cvt.u32.u16 	%r78, %rs61;
	prmt.b32 	%r79, %r78, %r77, 0x3340U;
	prmt.b32 	%r80, %r79, %r76, 0x5410U;
	cvt.u32.u16 	%r81, %rs68;
	cvt.u32.u16 	%r82, %rs67;
	prmt.b32 	%r83, %r82, %r81, 0x3340U;
	cvt.u32.u16 	%r84, %rs66;
	cvt.u32.u16 	%r85, %rs65;
	prmt.b32 	%r86, %r85, %r84, 0x3340U;
	prmt.b32 	%r87, %r86, %r83, 0x5410U;
	cvt.u32.u16 	%r88, %rs72;
	cvt.u32.u16 	%r89, %rs71;
	prmt.b32 	%r90, %r89, %r88, 0x3340U;
	cvt.u32.u16 	%r91, %rs70;
	cvt.u32.u16 	%r92, %rs69;
	prmt.b32 	%r93, %r92, %r91, 0x3340U;
	prmt.b32 	%r94, %r93, %r90, 0x5410U;
	st.local.v4.b32 	[%rd2+16], {%r73, %r80, %r87, %r94};
	cvt.u64.u16 	%rd219, %rs71;
	and.b64  	%rd220, %rd219, 255;
	add.s64 	%rd221, %rd208, %rd220;
	ld.const.u8 	%rs439, [%rd221];
	xor.b16  	%rs73, %rs58, %rs439;
	cvt.u64.u16 	%rd222, %rs72;
	and.b64  	%rd223, %rd222, 255;
	add.s64 	%rd224, %rd208, %rd223;
	ld.const.u8 	%rs440, [%rd224];
	xor.b16  	%rs74, %rs59, %rs440;
	cvt.u64.u16 	%rd225, %rs69;
	and.b64  	%rd226, %rd225, 255;
	add.s64 	%rd227, %rd208, %rd226;
	ld.const.u8 	%rs441, [%rd227];
	xor.b16  	%rs75, %rs60, %rs441;
	xor.b16  	%rs76, %rs439, %rs6;
	xor.b16  	%rs77, %rs440, %rs7;
	xor.b16  	%rs78, %rs441, %rs8;
	xor.b16  	%rs442, %rs18, %rs65;
	xor.b16  	%rs443, %rs76, %rs66;
	xor.b16  	%rs444, %rs77, %rs67;
	xor.b16  	%rs445, %rs78, %rs68;
	xor.b16  	%rs79, %rs18, %rs13;
	xor.b16  	%rs80, %rs76, %rs14;
	xor.b16  	%rs81, %rs77, %rs15;
	xor.b16  	%rs82, %rs78, %rs16;
	cvt.u32.u16 	%r95, %rs74;
	cvt.u32.u16 	%r96, %rs75;
	prmt.b32 	%r97, %r95, %r96, 0x3340U;
	cvt.u32.u16 	%r98, %rs73;
	cvt.u32.u16 	%r99, %rs17;
	prmt.b32 	%r100, %r99, %r98, 0x3340U;
	prmt.b32 	%r101, %r100, %r97, 0x5410U;
	cvt.u32.u16 	%r102, %rs79;
	cvt.u32.u16 	%r103, %rs80;
	prmt.b32 	%r104, %r102, %r103, 0x3340U;
	cvt.u32.u16 	%r105, %rs81;
	cvt.u32.u16 	%r106, %rs82;
	prmt.b32 	%r107, %r105, %r106, 0x3340U;
	prmt.b32 	%r108, %r104, %r107, 0x5410U;
	cvt.u32.u16 	%r109, %rs444;
	cvt.u32.u16 	%r110, %rs445;
	prmt.b32 	%r111, %r109, %r110, 0x3340U;
	cvt.u32.u16 	%r112, %rs443;
	cvt.u32.u16 	%r113, %rs442;
	prmt.b32 	%r114, %r113, %r112, 0x3340U;
	prmt.b32 	%r115, %r114, %r111, 0x5410U;
	cvt.u32.u16 	%r116, %rs77;
	cvt.u32.u16 	%r117, %rs78;
	prmt.b32 	%r118, %r116, %r117, 0x3340U;
	cvt.u32.u16 	%r119, %rs76;
	cvt.u32.u16 	%r120, %rs18;
	prmt.b32 	%r121, %r120, %r119, 0x3340U;
	prmt.b32 	%r122, %r121, %r118, 0x5410U;
	st.local.v4.b32 	[%rd2+32], {%r101, %r122, %r115, %r108};
	cvt.u64.u16 	%rd228, %rs81;
	and.b64  	%rd229, %rd228, 255;
	add.s64 	%rd230, %rd208, %rd229;
	ld.const.u8 	%rs446, [%rd230];
	xor.b16  	%rs83, %rs73, %rs446;
	cvt.u64.u16 	%rd231, %rs79;
	and.b64  	%rd232, %rd231, 255;
	add.s64 	%rd233, %rd208, %rd232;
	ld.const.u8 	%rs447, [%rd233];
	xor.b16  	%rs84, %rs75, %rs447;
	xor.b16  	%rs85, %rs19, %rs18;
	xor.b16  	%rs448, %rs83, %rs76;
	xor.b16  	%rs86, %rs20, %rs77;
	xor.b16  	%rs87, %rs84, %rs78;
	xor.b16  	%rs88, %rs19, %rs65;
	xor.b16  	%rs89, %rs83, %rs66;
	xor.b16  	%rs90, %rs20, %rs67;
	xor.b16  	%rs91, %rs84, %rs68;
	xor.b16  	%rs92, %rs88, %rs79;
	xor.b16  	%rs93, %rs89, %rs80;
	xor.b16  	%rs94, %rs90, %rs81;
	xor.b16  	%rs95, %rs91, %rs82;
	cvt.u32.u16 	%r123, %rs94;
	cvt.u32.u16 	%r124, %rs95;
	prmt.b32 	%r125, %r123, %r124, 0x3340U;
	cvt.u32.u16 	%r126, %rs92;
	cvt.u32.u16 	%r127, %rs93;
	prmt.b32 	%r128, %r126, %r127, 0x3340U;
	prmt.b32 	%r129, %r128, %r125, 0x5410U;
	cvt.u32.u16 	%r130, %rs84;
	cvt.u32.u16 	%r131, %rs20;
	prmt.b32 	%r132, %r131, %r130, 0x3340U;
	cvt.u32.u16 	%r133, %rs83;
	cvt.u32.u16 	%r134, %rs19;
	prmt.b32 	%r135, %r134, %r133, 0x3340U;
	prmt.b32 	%r136, %r135, %r132, 0x5410U;
	cvt.u32.u16 	%r137, %rs91;
	cvt.u32.u16 	%r138, %rs90;
	prmt.b32 	%r139, %r138, %r137, 0x3340U;
	cvt.u32.u16 	%r140, %rs89;
	cvt.u32.u16 	%r141, %rs88;
	prmt.b32 	%r142, %r141, %r140, 0x3340U;
	prmt.b32 	%r143, %r142, %r139, 0x5410U;
	cvt.u32.u16 	%r144, %rs87;
	cvt.u32.u16 	%r145, %rs86;
	prmt.b32 	%r146, %r145, %r144, 0x3340U;
	cvt.u32.u16 	%r147, %rs448;
	cvt.u32.u16 	%r148, %rs85;
	prmt.b32 	%r149, %r148, %r147, 0x3340U;
	prmt.b32 	%r150, %r149, %r146, 0x5410U;
	st.local.v4.b32 	[%rd2+48], {%r136, %r150, %r143, %r129};
	cvt.u64.u16 	%rd234, %rs92;
	and.b64  	%rd235, %rd234, 255;
	add.s64 	%rd236, %rd208, %rd235;
	ld.const.u8 	%rs449, [%rd236];
	xor.b16  	%rs96, %rs84, %rs449;
	cvt.u64.u16 	%rd237, %rs94;
	and.b64  	%rd238, %rd237, 255;
	add.s64 	%rd239, %rd208, %rd238;
	ld.const.u8 	%rs450, [%rd239];
	xor.b16  	%rs97, %rs450, %rs76;
	xor.b16  	%rs98, %rs449, %rs78;
	xor.b16  	%rs99, %rs24, %rs88;
	xor.b16  	%rs451, %rs97, %rs89;
	xor.b16  	%rs452, %rs25, %rs90;
	xor.b16  	%rs453, %rs98, %rs91;
	xor.b16  	%rs100, %rs449, %rs16;
	cvt.u32.u16 	%r151, %rs453;
	cvt.u32.u16 	%r152, %rs452;
	prmt.b32 	%r153, %r152, %r151, 0x3340U;
	cvt.u32.u16 	%r154, %rs451;
	cvt.u32.u16 	%r155, %rs99;
	prmt.b32 	%r156, %r155, %r154, 0x3340U;
	prmt.b32 	%r157, %r156, %r153, 0x5410U;
	cvt.u32.u16 	%r158, %rs96;
	cvt.u32.u16 	%r159, %rs23;
	prmt.b32 	%r160, %r159, %r158, 0x3340U;
	cvt.u32.u16 	%r161, %rs22;
	cvt.u32.u16 	%r162, %rs21;
	prmt.b32 	%r163, %r162, %r161, 0x3340U;
	prmt.b32 	%r164, %r163, %r160, 0x5410U;
	cvt.u32.u16 	%r165, %rs98;
	cvt.u32.u16 	%r166, %rs25;
	prmt.b32 	%r167, %r166, %r165, 0x3340U;
	cvt.u32.u16 	%r168, %rs97;
	cvt.u32.u16 	%r169, %rs24;
	prmt.b32 	%r170, %r169, %r168, 0x3340U;
	prmt.b32 	%r171, %r170, %r167, 0x5410U;
	cvt.u32.u16 	%r172, %rs100;
	cvt.u32.u16 	%r173, %rs28;
	prmt.b32 	%r174, %r173, %r172, 0x3340U;
	cvt.u32.u16 	%r175, %rs27;
	cvt.u32.u16 	%r176, %rs26;
	prmt.b32 	%r177, %r176, %r175, 0x3340U;
	prmt.b32 	%r178, %r177, %r174, 0x5410U;
	st.local.v4.b32 	[%rd2+64], {%r164, %r171, %r157, %r178};
	ld.const.u8 	%rs454, [AES_RCON+5];
	cvt.u64.u16 	%rd240, %rs27;
	and.b64  	%rd241, %rd240, 255;
	add.s64 	%rd242, %rd208, %rd241;
	ld.const.u8 	%rs455, [%rd242];
	xor.b16  	%rs456, %rs454, %rs455;
	xor.b16  	%rs101, %rs456, %rs21;
	cvt.u64.u16 	%rd243, %rs28;
	and.b64  	%rd244, %rd243, 255;
	add.s64 	%rd245, %rd208, %rd244;
	ld.const.u8 	%rs457, [%rd245];
	xor.b16  	%rs102, %rs22, %rs457;
	cvt.u64.u16 	%rd246, %rs100;
	and.b64  	%rd247, %rd246, 255;
	add.s64 	%rd248, %rd208, %rd247;
	ld.const.u8 	%rs458, [%rd248];
	xor.b16  	%rs103, %rs23, %rs458;
	cvt.u64.u16 	%rd249, %rs26;
	and.b64  	%rd250, %rd249, 255;
	add.s64 	%rd251, %rd208, %rd250;
	ld.const.u8 	%rs459, [%rd251];
	xor.b16  	%rs104, %rs96, %rs459;
	xor.b16  	%rs460, %rs101, %rs24;
	xor.b16  	%rs461, %rs102, %rs97;
	xor.b16  	%rs462, %rs103, %rs25;
	xor.b16  	%rs463, %rs104, %rs98;
	xor.b16  	%rs105, %rs101, %rs88;
	xor.b16  	%rs106, %rs102, %rs89;
	xor.b16  	%rs107, %rs103, %rs90;
	xor.b16  	%rs108, %rs104, %rs91;
	xor.b16  	%rs109, %rs105, %rs26;
	xor.b16  	%rs110, %rs106, %rs27;
	xor.b16  	%rs111, %rs107, %rs28;
	xor.b16  	%rs112, %rs108, %rs100;
	cvt.u32.u16 	%r179, %rs108;
	cvt.u32.u16 	%r180, %rs107;
	prmt.b32 	%r181, %r180, %r179, 0x3340U;
	cvt.u32.u16 	%r182, %rs105;
	cvt.u32.u16 	%r183, %rs106;
	prmt.b32 	%r184, %r182, %r183, 0x3340U;
	prmt.b32 	%r185, %r184, %r181, 0x5410U;
	cvt.u32.u16 	%r186, %rs112;
	cvt.u32.u16 	%r187, %rs111;
	prmt.b32 	%r188, %r187, %r186, 0x3340U;
	cvt.u32.u16 	%r189, %rs109;
	cvt.u32.u16 	%r190, %rs110;
	prmt.b32 	%r191, %r189, %r190, 0x3340U;
	prmt.b32 	%r192, %r191, %r188, 0x5410U;
	cvt.u32.u16 	%r193, %rs104;
	cvt.u32.u16 	%r194, %rs103;
	prmt.b32 	%r195, %r194, %r193, 0x3340U;
	cvt.u32.u16 	%r196, %rs102;
	cvt.u32.u16 	%r197, %rs101;
	prmt.b32 	%r198, %r197, %r196, 0x3340U;
	prmt.b32 	%r199, %r198, %r195, 0x5410U;
	cvt.u32.u16 	%r200, %rs463;
	cvt.u32.u16 	%r201, %rs462;
	prmt.b32 	%r202, %r201, %r200, 0x3340U;
	cvt.u32.u16 	%r203, %rs461;
	cvt.u32.u16 	%r204, %rs460;
	prmt.b32 	%r205, %r204, %r203, 0x3340U;
	prmt.b32 	%r206, %r205, %r202, 0x5410U;
	st.local.v4.b32 	[%rd2+80], {%r199, %r206, %r185, %r192};
	cvt.u64.u16 	%rd252, %rs109;
	and.b64  	%rd253, %rd252, 255;
	add.s64 	%rd254, %rd208, %rd253;
	ld.const.u8 	%rs464, [%rd254];
	xor.b16  	%rs113, %rs104, %rs464;
	xor.b16  	%rs114, %rs464, %rs98;
	xor.b16  	%rs465, %rs32, %rs105;
	xor.b16  	%rs466, %rs33, %rs106;
	xor.b16  	%rs467, %rs34, %rs107;
	xor.b16  	%rs468, %rs114, %rs108;
	xor.b16  	%rs115, %rs32, %rs26;
	xor.b16  	%rs116, %rs33, %rs27;
	xor.b16  	%rs117, %rs34, %rs28;
	xor.b16  	%rs118, %rs114, %rs100;
	cvt.u32.u16 	%r207, %rs468;
	cvt.u32.u16 	%r208, %rs467;
	prmt.b32 	%r209, %r208, %r207, 0x3340U;
	cvt.u32.u16 	%r210, %rs465;
	cvt.u32.u16 	%r211, %rs466;
	prmt.b32 	%r212, %r210, %r211, 0x3340U;
	prmt.b32 	%r213, %r212, %r209, 0x5410U;
	cvt.u32.u16 	%r214, %rs114;
	cvt.u32.u16 	%r215, %rs34;
	prmt.b32 	%r216, %r215, %r214, 0x3340U;
	cvt.u32.u16 	%r217, %rs33;
	cvt.u32.u16 	%r218, %rs32;
	prmt.b32 	%r219, %r218, %r217, 0x3340U;
	prmt.b32 	%r220, %r219, %r216, 0x5410U;
	cvt.u32.u16 	%r221, %rs118;
	cvt.u32.u16 	%r222, %rs117;
	prmt.b32 	%r223, %r222, %r221, 0x3340U;
	cvt.u32.u16 	%r224, %rs116;
	cvt.u32.u16 	%r225, %rs115;
	prmt.b32 	%r226, %r225, %r224, 0x3340U;
	prmt.b32 	%r227, %r226, %r223, 0x5410U;
	cvt.u32.u16 	%r228, %rs113;
	cvt.u32.u16 	%r229, %rs31;
	prmt.b32 	%r230, %r229, %r228, 0x3340U;
	cvt.u32.u16 	%r231, %rs30;
	cvt.u32.u16 	%r232, %rs29;
	prmt.b32 	%r233, %r232, %r231, 0x3340U;
	prmt.b32 	%r234, %r233, %r230, 0x5410U;
	st.local.v4.b32 	[%rd2+96], {%r234, %r220, %r213, %r227};
	ld.const.u8 	%rs469, [AES_RCON+7];
	cvt.u64.u16 	%rd255, %rs116;
	and.b64  	%rd256, %rd255, 255;
	add.s64 	%rd257, %rd208, %rd256;
	ld.const.u8 	%rs470, [%rd257];
	xor.b16  	%rs471, %rs469, %rs470;
	xor.b16  	%rs119, %rs471, %rs29;
	cvt.u64.u16 	%rd258, %rs117;
	and.b64  	%rd259, %rd258, 255;
	add.s64 	%rd260, %rd208, %rd259;
	ld.const.u8 	%rs472, [%rd260];
	xor.b16  	%rs120, %rs30, %rs472;
	cvt.u64.u16 	%rd261, %rs118;
	and.b64  	%rd262, %rd261, 255;
	add.s64 	%rd263, %rd208, %rd262;
	ld.const.u8 	%rs473, [%rd263];
	xor.b16  	%rs121, %rs31, %rs473;
	cvt.u64.u16 	%rd264, %rs115;
	and.b64  	%rd265, %rd264, 255;
	add.s64 	%rd266, %rd208, %rd265;
	ld.const.u8 	%rs474, [%rd266];
	xor.b16  	%rs122, %rs113, %rs474;
	xor.b16  	%rs123, %rs119, %rs32;
	xor.b16  	%rs124, %rs120, %rs33;
	xor.b16  	%rs125, %rs121, %rs34;
	xor.b16  	%rs126, %rs122, %rs114;
	xor.b16  	%rs127, %rs119, %rs105;
	xor.b16  	%rs128, %rs120, %rs106;
	xor.b16  	%rs129, %rs121, %rs107;
	xor.b16  	%rs130, %rs122, %rs108;
	xor.b16  	%rs131, %rs127, %rs115;
	xor.b16  	%rs132, %rs128, %rs116;
	xor.b16  	%rs133, %rs129, %rs117;
	xor.b16  	%rs134, %rs130, %rs118;
	cvt.u32.u16 	%r235, %rs122;
	cvt.u32.u16 	%r236, %rs121;
	prmt.b32 	%r237, %r236, %r235, 0x3340U;
	cvt.u32.u16 	%r238, %rs120;
	cvt.u32.u16 	%r239, %rs119;
	prmt.b32 	%r240, %r239, %r238, 0x3340U;
	prmt.b32 	%r241, %r240, %r237, 0x5410U;
	cvt.u32.u16 	%r242, %rs130;
	cvt.u32.u16 	%r243, %rs129;
	prmt.b32 	%r244, %r243, %r242, 0x3340U;
	cvt.u32.u16 	%r245, %rs127;
	cvt.u32.u16 	%r246, %rs128;
	prmt.b32 	%r247, %r245, %r246, 0x3340U;
	prmt.b32 	%r248, %r247, %r244, 0x5410U;
	cvt.u32.u16 	%r249, %rs126;
	cvt.u32.u16 	%r250, %rs125;
	prmt.b32 	%r251, %r250, %r249, 0x3340U;
	cvt.u32.u16 	%r252, %rs124;
	cvt.u32.u16 	%r253, %rs123;
	prmt.b32 	%r254, %r253, %r252, 0x3340U;
	prmt.b32 	%r255, %r254, %r251, 0x5410U;
	cvt.u32.u16 	%r256, %rs134;
	cvt.u32.u16 	%r257, %rs133;
	prmt.b32 	%r258, %r257, %r256, 0x3340U;
	cvt.u32.u16 	%r259, %rs131;
	cvt.u32.u16 	%r260, %rs132;
	prmt.b32 	%r261, %r259, %r260, 0x3340U;
	prmt.b32 	%r262, %r261, %r258, 0x5410U;
	st.local.v4.b32 	[%rd2+112], {%r241, %r255, %r248, %r262};
	cvt.u64.u16 	%rd267, %rs131;
	and.b64  	%rd268, %rd267, 255;
	add.s64 	%rd269, %rd208, %rd268;
	ld.const.u8 	%rs475, [%rd269];
	xor.b16  	%rs135, %rs122, %rs475;
	xor.b16  	%rs136, %rs475, %rs114;
	xor.b16  	%rs137, %rs38, %rs127;
	xor.b16  	%rs476, %rs39, %rs128;
	xor.b16  	%rs477, %rs40, %rs129;
	xor.b16  	%rs478, %rs136, %rs130;
	xor.b16  	%rs138, %rs475, %rs100;
	cvt.u32.u16 	%r263, %rs478;
	cvt.u32.u16 	%r264, %rs477;
	prmt.b32 	%r265, %r264, %r263, 0x3340U;
	cvt.u32.u16 	%r266, %rs137;
	cvt.u32.u16 	%r267, %rs476;
	prmt.b32 	%r268, %r266, %r267, 0x3340U;
	prmt.b32 	%r269, %r268, %r265, 0x5410U;
	cvt.u32.u16 	%r270, %rs138;
	cvt.u32.u16 	%r271, %rs43;
	prmt.b32 	%r272, %r271, %r270, 0x3340U;
	cvt.u32.u16 	%r273, %rs42;
	cvt.u32.u16 	%r274, %rs41;
	prmt.b32 	%r275, %r274, %r273, 0x3340U;
	prmt.b32 	%r276, %r275, %r272, 0x5410U;
	cvt.u32.u16 	%r277, %rs136;
	cvt.u32.u16 	%r278, %rs40;
	prmt.b32 	%r279, %r278, %r277, 0x3340U;
	cvt.u32.u16 	%r280, %rs39;
	cvt.u32.u16 	%r281, %rs38;
	prmt.b32 	%r282, %r281, %r280, 0x3340U;
	prmt.b32 	%r283, %r282, %r279, 0x5410U;
	cvt.u32.u16 	%r284, %rs135;
	cvt.u32.u16 	%r285, %rs37;
	prmt.b32 	%r286, %r285, %r284, 0x3340U;
	cvt.u32.u16 	%r287, %rs36;
	cvt.u32.u16 	%r288, %rs35;
	prmt.b32 	%r289, %r288, %r287, 0x3340U;
	prmt.b32 	%r290, %r289, %r286, 0x5410U;
	st.local.v4.b32 	[%rd2+128], {%r290, %r283, %r269, %r276};
	ld.const.u8 	%rs479, [AES_RCON+9];
	cvt.u64.u16 	%rd270, %rs42;
	and.b64  	%rd271, %rd270, 255;
	add.s64 	%rd272, %rd208, %rd271;
	ld.const.u8 	%rs480, [%rd272];
	xor.b16  	%rs481, %rs479, %rs480;
	xor.b16  	%rs139, %rs481, %rs35;
	cvt.u64.u16 	%rd273, %rs43;
	and.b64  	%rd274, %rd273, 255;
	add.s64 	%rd275, %rd208, %rd274;
	ld.const.u8 	%rs482, [%rd275];
	xor.b16  	%rs140, %rs36, %rs482;
	cvt.u64.u16 	%rd276, %rs41;
	and.b64  	%rd277, %rd276, 255;
	add.s64 	%rd278, %rd208, %rd277;
	ld.const.u8 	%rs483, [%rd278];
	xor.b16  	%rs141, %rs135, %rs483;
	xor.b16  	%rs142, %rs139, %rs38;
	xor.b16  	%rs484, %rs140, %rs39;
	xor.b16  	%rs485, %rs44, %rs40;
	xor.b16  	%rs486, %rs141, %rs136;
	xor.b16  	%rs143, %rs139, %rs127;
	xor.b16  	%rs144, %rs140, %rs128;
	xor.b16  	%rs145, %rs44, %rs129;
	xor.b16  	%rs146, %rs141, %rs130;
	xor.b16  	%rs147, %rs143, %rs41;
	xor.b16  	%rs148, %rs144, %rs42;
	xor.b16  	%rs149, %rs145, %rs43;
	xor.b16  	%rs150, %rs146, %rs138;
	cvt.u32.u16 	%r291, %rs486;
	cvt.u32.u16 	%r292, %rs485;
	prmt.b32 	%r293, %r292, %r291, 0x3340U;
	cvt.u32.u16 	%r294, %rs484;
	cvt.u32.u16 	%r295, %rs142;
	prmt.b32 	%r296, %r295, %r294, 0x3340U;
	prmt.b32 	%r297, %r296, %r293, 0x5410U;
	cvt.u32.u16 	%r298, %rs146;
	cvt.u32.u16 	%r299, %rs145;
	prmt.b32 	%r300, %r299, %r298, 0x3340U;
	cvt.u32.u16 	%r301, %rs143;
	cvt.u32.u16 	%r302, %rs144;
	prmt.b32 	%r303, %r301, %r302, 0x3340U;
	prmt.b32 	%r304, %r303, %r300, 0x5410U;
	cvt.u32.u16 	%r305, %rs150;
	cvt.u32.u16 	%r306, %rs149;
	prmt.b32 	%r307, %r306, %r305, 0x3340U;
	cvt.u32.u16 	%r308, %rs147;
	cvt.u32.u16 	%r309, %rs148;
	prmt.b32 	%r310, %r308, %r309, 0x3340U;
	prmt.b32 	%r311, %r310, %r307, 0x5410U;
	cvt.u32.u16 	%r312, %rs141;
	cvt.u32.u16 	%r313, %rs44;
	prmt.b32 	%r314, %r313, %r312, 0x3340U;
	cvt.u32.u16 	%r315, %rs140;
	cvt.u32.u16 	%r316, %rs139;
	prmt.b32 	%r317, %r316, %r315, 0x3340U;
	prmt.b32 	%r318, %r317, %r314, 0x5410U;
	st.local.v4.b32 	[%rd2+144], {%r318, %r297, %r304, %r311};
	ld.const.u8 	%rs487, [AES_RCON+10];
	cvt.u64.u16 	%rd279, %rs148;
	and.b64  	%rd280, %rd279, 255;
	add.s64 	%rd281, %rd208, %rd280;
	ld.const.u8 	%rs488, [%rd281];
	xor.b16  	%rs489, %rs487, %rs488;
	xor.b16  	%rs151, %rs489, %rs139;
	cvt.u64.u16 	%rd282, %rs149;
	and.b64  	%rd283, %rd282, 255;
	add.s64 	%rd284, %rd208, %rd283;
	ld.const.u8 	%rs490, [%rd284];
	xor.b16  	%rs152, %rs140, %rs490;
	cvt.u64.u16 	%rd285, %rs150;
	and.b64  	%rd286, %rd285, 255;
	add.s64 	%rd287, %rd208, %rd286;
	ld.const.u8 	%rs491, [%rd287];
	xor.b16  	%rs153, %rs44, %rs491;
	cvt.u64.u16 	%rd288, %rs147;
	and.b64  	%rd289, %rd288, 255;
	add.s64 	%rd290, %rd208, %rd289;
	ld.const.u8 	%rs492, [%rd290];
	xor.b16  	%rs154, %rs141, %rs492;
	xor.b16  	%rs493, %rs45, %rs143;
	xor.b16  	%rs155, %rs46, %rs144;
	xor.b16  	%rs494, %rs47, %rs145;
	xor.b16  	%rs156, %rs48, %rs146;
	xor.b16  	%rs495, %rs45, %rs41;
	xor.b16  	%rs496, %rs46, %rs42;
	xor.b16  	%rs497, %rs47, %rs43;
	xor.b16  	%rs498, %rs48, %rs138;
	cvt.u32.u16 	%r319, %rs156;
	cvt.u32.u16 	%r320, %rs494;
	prmt.b32 	%r321, %r320, %r319, 0x3340U;
	cvt.u32.u16 	%r322, %rs493;
	cvt.u32.u16 	%r323, %rs155;
	prmt.b32 	%r324, %r322, %r323, 0x3340U;
	prmt.b32 	%r325, %r324, %r321, 0x5410U;
	cvt.u32.u16 	%r326, %rs153;
	cvt.u32.u16 	%r327, %rs154;
	prmt.b32 	%r328, %r326, %r327, 0x3340U;
	cvt.u32.u16 	%r329, %rs152;
	cvt.u32.u16 	%r330, %rs151;
	prmt.b32 	%r331, %r330, %r329, 0x3340U;
	prmt.b32 	%r332, %r331, %r328, 0x5410U;
	cvt.u32.u16 	%r333, %rs498;
	cvt.u32.u16 	%r334, %rs497;
	prmt.b32 	%r335, %r334, %r333, 0x3340U;
	cvt.u32.u16 	%r336, %rs496;
	cvt.u32.u16 	%r337, %rs495;
	prmt.b32 	%r338, %r337, %r336, 0x3340U;
	prmt.b32 	%r339, %r338, %r335, 0x5410U;
	cvt.u32.u16 	%r340, %rs48;
	cvt.u32.u16 	%r341, %rs47;
	prmt.b32 	%r342, %r341, %r340, 0x3340U;
	cvt.u32.u16 	%r343, %rs46;
	cvt.u32.u16 	%r344, %rs45;
	prmt.b32 	%r345, %r344, %r343, 0x3340U;
	prmt.b32 	%r346, %r345, %r342, 0x5410U;
	st.local.v4.b32 	[%rd2+160], {%r332, %r346, %r325, %r339};
	xor.b16  	%rs889, %rs5, %rs429;
	xor.b16  	%rs890, %rs6, %rs430;
	xor.b16  	%rs891, %rs7, %rs431;
	xor.b16  	%rs908, %rs8, %rs432;
	mov.b32 	%r719, 0;
	mov.u16 	%rs885, %rs1;
	mov.u16 	%rs886, %rs2;
	mov.u16 	%rs887, %rs3;
	mov.u16 	%rs888, %rs4;
	mov.u16 	%rs892, %rs908;
$L__BB1_11:
	cvt.u64.u16 	%rd291, %rs885;
	and.b64  	%rd292, %rd291, 255;
	mov.u64 	%rd293, AES_SBOX;
	add.s64 	%rd294, %rd293, %rd292;
	ld.const.u8 	%rs499, [%rd294];
	cvt.u64.u16 	%rd295, %rs886;
	and.b64  	%rd296, %rd295, 255;
	add.s64 	%rd297, %rd293, %rd296;
	ld.const.u8 	%rs500, [%rd297];
	cvt.u64.u16 	%rd298, %rs887;
	and.b64  	%rd299, %rd298, 255;
	add.s64 	%rd300, %rd293, %rd299;
	ld.const.u8 	%rs501, [%rd300];
	cvt.u64.u16 	%rd301, %rs888;
	and.b64  	%rd302, %rd301, 255;
	add.s64 	%rd303, %rd293, %rd302;
	ld.const.u8 	%rs502, [%rd303];
	cvt.u64.u16 	%rd304, %rs889;
	and.b64  	%rd305, %rd304, 255;
	add.s64 	%rd306, %rd293, %rd305;
	ld.const.u8 	%rs503, [%rd306];
	cvt.u64.u16 	%rd307, %rs890;
	and.b64  	%rd308, %rd307, 255;
	add.s64 	%rd309, %rd293, %rd308;
	ld.const.u8 	%rs504, [%rd309];
	cvt.u64.u16 	%rd310, %rs891;
	and.b64  	%rd311, %rd310, 255;
	add.s64 	%rd312, %rd293, %rd311;
	ld.const.u8 	%rs505, [%rd312];
	cvt.u64.u16 	%rd313, %rs892;
	and.b64  	%rd314, %rd313, 255;
	add.s64 	%rd315, %rd293, %rd314;
	ld.const.u8 	%rs506, [%rd315];
	cvt.u64.u16 	%rd316, %rs893;
	and.b64  	%rd317, %rd316, 255;
	add.s64 	%rd318, %rd293, %rd317;
	ld.const.u8 	%rs507, [%rd318];
	cvt.u64.u16 	%rd319, %rs894;
	and.b64  	%rd320, %rd319, 255;
	add.s64 	%rd321, %rd293, %rd320;
	ld.const.u8 	%rs508, [%rd321];
	cvt.u64.u16 	%rd322, %rs895;
	and.b64  	%rd323, %rd322, 255;
	add.s64 	%rd324, %rd293, %rd323;
	ld.const.u8 	%rs509, [%rd324];
	cvt.u64.u16 	%rd325, %rs896;
	and.b64  	%rd326, %rd325, 255;
	add.s64 	%rd327, %rd293, %rd326;
	ld.const.u8 	%rs510, [%rd327];
	cvt.u64.u16 	%rd328, %rs897;
	and.b64  	%rd329, %rd328, 255;
	add.s64 	%rd330, %rd293, %rd329;
	ld.const.u8 	%rs511, [%rd330];
	cvt.u64.u16 	%rd331, %rs898;
	and.b64  	%rd332, %rd331, 255;
	add.s64 	%rd333, %rd293, %rd332;
	ld.const.u8 	%rs512, [%rd333];
	cvt.u64.u16 	%rd334, %rs899;
	and.b64  	%rd335, %rd334, 255;
	add.s64 	%rd336, %rd293, %rd335;
	ld.const.u8 	%rs513, [%rd336];
	cvt.u64.u16 	%rd337, %rs900;
	and.b64  	%rd338, %rd337, 255;
	add.s64 	%rd339, %rd293, %rd338;
	ld.const.u8 	%rs514, [%rd339];
	xor.b16  	%rs515, %rs504, %rs499;
	cvt.s16.s8 	%rs516, %rs515;
	xor.b16  	%rs517, %rs515, %rs509;
	xor.b16  	%rs518, %rs517, %rs514;
	shl.b16 	%rs519, %rs515, 1;
	shr.u16 	%rs520, %rs516, 7;
	and.b16  	%rs521, %rs520, 27;
	xor.b16  	%rs522, %rs521, %rs519;
	xor.b16  	%rs523, %rs509, %rs504;
	cvt.s16.s8 	%rs524, %rs523;
	shl.b16 	%rs525, %rs523, 1;
	shr.u16 	%rs526, %rs524, 7;
	and.b16  	%rs527, %rs526, 27;
	xor.b16  	%rs528, %rs525, %rs527;
	xor.b16  	%rs529, %rs514, %rs509;
	cvt.s16.s8 	%rs530, %rs529;
	shl.b16 	%rs531, %rs529, 1;
	shr.u16 	%rs532, %rs530, 7;
	and.b16  	%rs533, %rs532, 27;
	xor.b16  	%rs534, %rs531, %rs533;
	xor.b16  	%rs535, %rs514, %rs499;
	cvt.s16.s8 	%rs536, %rs535;
	shl.b16 	%rs537, %rs535, 1;
	shr.u16 	%rs538, %rs536, 7;
	and.b16  	%rs539, %rs538, 27;
	xor.b16  	%rs540, %rs537, %rs539;
	xor.b16  	%rs541, %rs508, %rs503;
	cvt.s16.s8 	%rs542, %rs541;
	xor.b16  	%rs543, %rs541, %rs513;
	xor.b16  	%rs544, %rs543, %rs502;
	shl.b16 	%rs545, %rs541, 1;
	shr.u16 	%rs546, %rs542, 7;
	and.b16  	%rs547, %rs546, 27;
	xor.b16  	%rs548, %rs547, %rs545;
	xor.b16  	%rs549, %rs513, %rs508;
	cvt.s16.s8 	%rs550, %rs549;
	shl.b16 	%rs551, %rs549, 1;
	shr.u16 	%rs552, %rs550, 7;
	and.b16  	%rs553, %rs552, 27;
	xor.b16  	%rs554, %rs551, %rs553;
	xor.b16  	%rs555, %rs502, %rs513;
	cvt.s16.s8 	%rs556, %rs555;
	shl.b16 	%rs557, %rs555, 1;
	shr.u16 	%rs558, %rs556, 7;
	and.b16  	%rs559, %rs558, 27;
	xor.b16  	%rs560, %rs557, %rs559;
	xor.b16  	%rs561, %rs502, %rs503;
	cvt.s16.s8 	%rs562, %rs561;
	shl.b16 	%rs563, %rs561, 1;
	shr.u16 	%rs564, %rs562, 7;
	and.b16  	%rs565, %rs564, 27;
	xor.b16  	%rs566, %rs563, %rs565;
	xor.b16  	%rs567, %rs512, %rs507;
	cvt.s16.s8 	%rs568, %rs567;
	xor.b16  	%rs569, %rs567, %rs501;
	xor.b16  	%rs570, %rs569, %rs506;
	shl.b16 	%rs571, %rs567, 1;
	shr.u16 	%rs572, %rs568, 7;
	and.b16  	%rs573, %rs572, 27;
	xor.b16  	%rs574, %rs573, %rs571;
	xor.b16  	%rs575, %rs501, %rs512;
	cvt.s16.s8 	%rs576, %rs575;
	shl.b16 	%rs577, %rs575, 1;
	shr.u16 	%rs578, %rs576, 7;
	and.b16  	%rs579, %rs578, 27;
	xor.b16  	%rs580, %rs577, %rs579;
	xor.b16  	%rs581, %rs506, %rs501;
	cvt.s16.s8 	%rs582, %rs581;
	shl.b16 	%rs583, %rs581, 1;
	shr.u16 	%rs584, %rs582, 7;
	and.b16  	%rs585, %rs584, 27;
	xor.b16  	%rs586, %rs583, %rs585;
	xor.b16  	%rs587, %rs506, %rs507;
	cvt.s16.s8 	%rs588, %rs587;
	shl.b16 	%rs589, %rs587, 1;
	shr.u16 	%rs590, %rs588, 7;
	and.b16  	%rs591, %rs590, 27;
	xor.b16  	%rs592, %rs589, %rs591;
	xor.b16  	%rs593, %rs500, %rs511;
	cvt.s16.s8 	%rs594, %rs593;
	xor.b16  	%rs595, %rs593, %rs505;
	xor.b16  	%rs596, %rs595, %rs510;
	shl.b16 	%rs597, %rs593, 1;
	shr.u16 	%rs598, %rs594, 7;
	and.b16  	%rs599, %rs598, 27;
	xor.b16  	%rs600, %rs599, %rs597;
	xor.b16  	%rs601, %rs505, %rs500;
	cvt.s16.s8 	%rs602, %rs601;
	shl.b16 	%rs603, %rs601, 1;
	shr.u16 	%rs604, %rs602, 7;
	and.b16  	%rs605, %rs604, 27;
	xor.b16  	%rs606, %rs603, %rs605;
	xor.b16  	%rs607, %rs510, %rs505;
	cvt.s16.s8 	%rs608, %rs607;
	shl.b16 	%rs609, %rs607, 1;
	shr.u16 	%rs610, %rs608, 7;
	and.b16  	%rs611, %rs610, 27;
	xor.b16  	%rs612, %rs609, %rs611;
	xor.b16  	%rs613, %rs510, %rs511;
	cvt.s16.s8 	%rs614, %rs613;
	shl.b16 	%rs615, %rs613, 1;
	shr.u16 	%rs616, %rs614, 7;
	and.b16  	%rs617, %rs616, 27;
	xor.b16  	%rs618, %rs615, %rs617;
	ld.local.v4.b32 	{%r347, %r348, %r349, %r350}, [%rd484];
	bfe.u32 	%r351, %r350, 24, 8;
	cvt.u16.u32 	%rs619, %r351;
	bfe.u32 	%r352, %r350, 16, 8;
	cvt.u16.u32 	%rs620, %r352;
	bfe.u32 	%r353, %r350, 8, 8;
	cvt.u16.u32 	%rs621, %r353;
	bfe.u32 	%r354, %r350, 0, 8;
	cvt.u16.u32 	%rs622, %r354;
	bfe.u32 	%r355, %r349, 24, 8;
	cvt.u16.u32 	%rs623, %r355;
	bfe.u32 	%r356, %r349, 16, 8;
	cvt.u16.u32 	%rs624, %r356;
	bfe.u32 	%r357, %r349, 8, 8;
	cvt.u16.u32 	%rs625, %r357;
	bfe.u32 	%r358, %r349, 0, 8;
	cvt.u16.u32 	%rs626, %r358;
	bfe.u32 	%r359, %r348, 24, 8;
	cvt.u16.u32 	%rs627, %r359;
	bfe.u32 	%r360, %r348, 16, 8;
	cvt.u16.u32 	%rs628, %r360;
	bfe.u32 	%r361, %r348, 8, 8;
	cvt.u16.u32 	%rs629, %r361;
	bfe.u32 	%r362, %r348, 0, 8;
	cvt.u16.u32 	%rs630, %r362;
	bfe.u32 	%r363, %r347, 24, 8;
	cvt.u16.u32 	%rs631, %r363;
	bfe.u32 	%r364, %r347, 16, 8;
	cvt.u16.u32 	%rs632, %r364;
	bfe.u32 	%r365, %r347, 8, 8;
	cvt.u16.u32 	%rs633, %r365;
	bfe.u32 	%r366, %r347, 0, 8;
	cvt.u16.u32 	%rs634, %r366;
	xor.b16  	%rs635, %rs522, %rs634;
	xor.b16  	%rs636, %rs635, %rs499;
	xor.b16  	%rs885, %rs636, %rs518;
	xor.b16  	%rs637, %rs528, %rs633;
	xor.b16  	%rs638, %rs637, %rs504;
	xor.b16  	%rs886, %rs638, %rs518;
	xor.b16  	%rs639, %rs534, %rs632;
	xor.b16  	%rs640, %rs639, %rs509;
	xor.b16  	%rs887, %rs640, %rs518;
	xor.b16  	%rs641, %rs540, %rs631;
	xor.b16  	%rs888, %rs641, %rs517;
	xor.b16  	%rs642, %rs548, %rs630;
	xor.b16  	%rs643, %rs642, %rs503;
	xor.b16  	%rs889, %rs643, %rs544;
	xor.b16  	%rs644, %rs554, %rs629;
	xor.b16  	%rs645, %rs644, %rs508;
	xor.b16  	%rs890, %rs645, %rs544;
	xor.b16  	%rs646, %rs560, %rs628;
	xor.b16  	%rs647, %rs646, %rs513;
	xor.b16  	%rs891, %rs647, %rs544;
	xor.b16  	%rs648, %rs566, %rs627;
	xor.b16  	%rs892, %rs648, %rs543;
	xor.b16  	%rs649, %rs574, %rs626;
	xor.b16  	%rs650, %rs649, %rs507;
	xor.b16  	%rs893, %rs650, %rs570;
	xor.b16  	%rs651, %rs580, %rs625;
	xor.b16  	%rs652, %rs651, %rs512;
	xor.b16  	%rs894, %rs652, %rs570;
	xor.b16  	%rs653, %rs586, %rs624;
	xor.b16  	%rs654, %rs653, %rs501;
	xor.b16  	%rs895, %rs654, %rs570;
	xor.b16  	%rs655, %rs592, %rs623;
	xor.b16  	%rs896, %rs655, %rs569;
	xor.b16  	%rs656, %rs600, %rs622;
	xor.b16  	%rs657, %rs656, %rs511;
	xor.b16  	%rs897, %rs657, %rs596;
	xor.b16  	%rs658, %rs606, %rs621;
	xor.b16  	%rs659, %rs658, %rs500;
	xor.b16  	%rs898, %rs659, %rs596;
	xor.b16  	%rs660, %rs612, %rs620;
	xor.b16  	%rs661, %rs660, %rs505;
	xor.b16  	%rs899, %rs661, %rs596;
	xor.b16  	%rs662, %rs618, %rs619;
	xor.b16  	%rs900, %rs662, %rs595;
	add.s64 	%rd484, %rd484, 16;
	add.s32 	%r719, %r719, 1;
	setp.ne.s32 	%p8, %r719, 9;
	@%p8 bra 	$L__BB1_11;
	cvt.u64.u16 	%rd340, %rs885;
	and.b64  	%rd341, %rd340, 255;
	mov.u64 	%rd342, AES_SBOX;
	add.s64 	%rd343, %rd342, %rd341;
	ld.const.u8 	%rs663, [%rd343];
	cvt.u64.u16 	%rd344, %rs888;
	and.b64  	%rd345, %rd344, 255;
	add.s64 	%rd346, %rd342, %rd345;
	ld.const.u8 	%rs664, [%rd346];
	cvt.u64.u16 	%rd347, %rs889;
	and.b64  	%rd348, %rd347, 255;
	add.s64 	%rd349, %rd342, %rd348;
	ld.const.u8 	%rs665, [%rd349];
	cvt.u64.u16 	%rd350, %rs890;
	and.b64  	%rd351, %rd350, 255;
	add.s64 	%rd352, %rd342, %rd351;
	ld.const.u8 	%rs666, [%rd352];
	cvt.u64.u16 	%rd353, %rs894;
	and.b64  	%rd354, %rd353, 255;
	add.s64 	%rd355, %rd342, %rd354;
	ld.const.u8 	%rs667, [%rd355];
	cvt.u64.u16 	%rd356, %rs895;
	and.b64  	%rd357, %rd356, 255;
	add.s64 	%rd358, %rd342, %rd357;
	ld.const.u8 	%rs668, [%rd358];
	cvt.u64.u16 	%rd359, %rs899;
	and.b64  	%rd360, %rd359, 255;
	add.s64 	%rd361, %rd342, %rd360;
	ld.const.u8 	%rs669, [%rd361];
	cvt.u64.u16 	%rd362, %rs900;
	and.b64  	%rd363, %rd362, 255;
	add.s64 	%rd364, %rd342, %rd363;
	ld.const.u8 	%rs670, [%rd364];
	xor.b16  	%rs671, %rs663, %rs151;
	xor.b16  	%rs672, %rs666, %rs152;
	xor.b16  	%rs673, %rs668, %rs153;
	xor.b16  	%rs674, %rs670, %rs154;
	xor.b16  	%rs675, %rs665, %rs45;
	xor.b16  	%rs676, %rs667, %rs46;
	xor.b16  	%rs677, %rs669, %rs47;
	xor.b16  	%rs678, %rs664, %rs48;
	cvt.u32.u16 	%r367, %rs671;
	and.b32  	%r368, %r367, 255;
	mul.wide.u32 	%rd365, %r368, 65536;
	cvt.u32.u16 	%r369, %rs672;
	and.b32  	%r370, %r369, 255;
	mul.wide.u32 	%rd366, %r370, 256;
	or.b64  	%rd367, %rd365, %rd366;
	cvt.u64.u16 	%rd368, %rs673;
	and.b64  	%rd369, %rd368, 255;
	or.b64  	%rd370, %rd367, %rd369;
	shl.b64 	%rd371, %rd370, 16;
	cvt.u32.u16 	%r371, %rs674;
	and.b32  	%r372, %r371, 255;
	mul.wide.u32 	%rd372, %r372, 256;
	or.b64  	%rd373, %rd371, %rd372;
	cvt.u64.u16 	%rd374, %rs675;
	and.b64  	%rd375, %rd374, 255;
	or.b64  	%rd376, %rd373, %rd375;
	shl.b64 	%rd377, %rd376, 16;
	cvt.u32.u16 	%r373, %rs676;
	and.b32  	%r374, %r373, 255;
	mul.wide.u32 	%rd378, %r374, 256;
	or.b64  	%rd379, %rd377, %rd378;
	cvt.u64.u16 	%rd380, %rs677;
	and.b64  	%rd381, %rd380, 255;
	or.b64  	%rd382, %rd379, %rd381;
	shl.b64 	%rd383, %rd382, 8;
	cvt.u64.u16 	%rd384, %rs678;
	and.b64  	%rd385, %rd384, 255;
	or.b64  	%rd23, %rd383, %rd385;
	or.b64  	%rd386, %rd383, %rd56;
	and.b64  	%rd387, %rd386, -4294967296;
	setp.ne.s64 	%p9, %rd387, 0;
	@%p9 bra 	$L__BB1_14;
	cvt.u32.u64 	%r375, %rd56;
	cvt.u32.u64 	%r376, %rd23;
	rem.u32 	%r377, %r376, %r375;
	cvt.u64.u32 	%rd485, %r377;
	bra.uni 	$L__BB1_15;
$L__BB1_14:
	rem.u64 	%rd485, %rd23, %rd56;
$L__BB1_15:
	or.b64  	%rd388, %rd483, %rd56;
	and.b64  	%rd389, %rd388, -4294967296;
	setp.ne.s64 	%p10, %rd389, 0;
	@%p10 bra 	$L__BB1_17;
	cvt.u32.u64 	%r378, %rd56;
	cvt.u32.u64 	%r379, %rd483;
	rem.u32 	%r380, %r379, %r378;
	cvt.u64.u32 	%rd486, %r380;
	bra.uni 	$L__BB1_18;
$L__BB1_17:
	rem.u64 	%rd486, %rd483, %rd56;
$L__BB1_18:
	add.s64 	%rd390, %rd485, %rd56;
	sub.s64 	%rd31, %rd390, %rd486;
	or.b64  	%rd391, %rd31, %rd56;
	and.b64  	%rd392, %rd391, -4294967296;
	setp.ne.s64 	%p11, %rd392, 0;
	@%p11 bra 	$L__BB1_20;
	cvt.u32.u64 	%r381, %rd56;
	cvt.u32.u64 	%r382, %rd31;
	rem.u32 	%r383, %r382, %r381;
	cvt.u64.u32 	%rd487, %r383;
	bra.uni 	$L__BB1_21;
$L__BB1_20:
	rem.u64 	%rd487, %rd31, %rd56;
$L__BB1_21:
	xor.b16  	%rs901, %rs1, -128;
	max.u64 	%rd393, %rd483, %rd487;
	cvt.u64.u32 	%rd394, %r718;
	shr.u64 	%rd395, %rd394, 24;
	cvt.u16.u64 	%rs679, %rd395;
	shr.u64 	%rd396, %rd394, 16;
	cvt.u16.u64 	%rs680, %rd396;
	shr.u64 	%rd397, %rd394, 8;
	cvt.u16.u64 	%rs681, %rd397;
	shr.u64 	%rd398, %rd393, 56;
	cvt.u16.u64 	%rs682, %rd398;
	shr.u64 	%rd399, %rd393, 48;
	cvt.u16.u64 	%rs683, %rd399;
	shr.u64 	%rd400, %rd393, 40;
	cvt.u16.u64 	%rs684, %rd400;
	shr.u64 	%rd401, %rd393, 32;
	cvt.u16.u64 	%rs685, %rd401;
	shr.u64 	%rd402, %rd393, 24;
	cvt.u16.u64 	%rs686, %rd402;
	shr.u64 	%rd403, %rd393, 16;
	cvt.u16.u64 	%rs687, %rd403;
	shr.u64 	%rd404, %rd393, 8;
	cvt.u16.u64 	%rs688, %rd404;
	cvt.u16.u64 	%rs689, %rd393;
	cvt.u32.u16 	%r385, %rs16;
	cvt.u32.u16 	%r386, %rs15;
	prmt.b32 	%r387, %r386, %r385, 0x3340U;
	cvt.u32.u16 	%r388, %rs14;
	cvt.u32.u16 	%r389, %rs13;
	prmt.b32 	%r390, %r389, %r388, 0x3340U;
	prmt.b32 	%r391, %r390, %r387, 0x5410U;
	cvt.u32.u16 	%r392, %rs12;
	cvt.u32.u16 	%r393, %rs11;
	prmt.b32 	%r394, %r393, %r392, 0x3340U;
	cvt.u32.u16 	%r395, %rs10;
	cvt.u32.u16 	%r396, %rs9;
	prmt.b32 	%r397, %r396, %r395, 0x3340U;
	prmt.b32 	%r398, %r397, %r394, 0x5410U;
	cvt.u32.u16 	%r399, %rs8;
	cvt.u32.u16 	%r400, %rs7;
	prmt.b32 	%r401, %r400, %r399, 0x3340U;
	cvt.u32.u16 	%r402, %rs6;
	cvt.u32.u16 	%r403, %rs5;
	prmt.b32 	%r404, %r403, %r402, 0x3340U;
	prmt.b32 	%r405, %r404, %r401, 0x5410U;
	cvt.u32.u16 	%r406, %rs4;
	cvt.u32.u16 	%r407, %rs3;
	prmt.b32 	%r408, %r407, %r406, 0x3340U;
	cvt.u32.u16 	%r409, %rs2;
	cvt.u32.u16 	%r410, %rs1;
	prmt.b32 	%r411, %r410, %r409, 0x3340U;
	prmt.b32 	%r412, %r411, %r408, 0x5410U;
	st.local.v4.b32 	[%rd1], {%r412, %r405, %r398, %r391};
	cvt.u32.u16 	%r413, %rs72;
	cvt.u32.u16 	%r414, %rs71;
	prmt.b32 	%r415, %r414, %r413, 0x3340U;
	cvt.u32.u16 	%r417, %rs69;
	prmt.b32 	%r418, %r417, %r91, 0x3340U;
	prmt.b32 	%r419, %r418, %r415, 0x5410U;
	cvt.u32.u16 	%r420, %rs68;
	cvt.u32.u16 	%r421, %rs67;
	prmt.b32 	%r422, %r421, %r420, 0x3340U;
	cvt.u32.u16 	%r423, %rs66;
	cvt.u32.u16 	%r424, %rs65;
	prmt.b32 	%r425, %r424, %r423, 0x3340U;
	prmt.b32 	%r426, %r425, %r422, 0x5410U;
	cvt.u32.u16 	%r427, %rs64;
	cvt.u32.u16 	%r428, %rs63;
	prmt.b32 	%r429, %r428, %r427, 0x3340U;
	cvt.u32.u16 	%r430, %rs62;
	cvt.u32.u16 	%r431, %rs61;
	prmt.b32 	%r432, %r431, %r430, 0x3340U;
	prmt.b32 	%r433, %r432, %r429, 0x5410U;
	cvt.u32.u16 	%r434, %rs60;
	cvt.u32.u16 	%r435, %rs59;
	prmt.b32 	%r436, %r435, %r434, 0x3340U;
	cvt.u32.u16 	%r437, %rs58;
	cvt.u32.u16 	%r438, %rs57;
	prmt.b32 	%r439, %r438, %r437, 0x3340U;
	prmt.b32 	%r440, %r439, %r436, 0x5410U;
	st.local.v4.b32 	[%rd1+16], {%r440, %r433, %r426, %r419};
	xor.b16  	%rs690, %rs18, %rs65;
	xor.b16  	%rs691, %rs76, %rs66;
	xor.b16  	%rs692, %rs77, %rs67;
	xor.b16  	%rs693, %rs78, %rs68;
	cvt.u32.u16 	%r441, %rs693;
	cvt.u32.u16 	%r442, %rs692;
	prmt.b32 	%r443, %r442, %r441, 0x3340U;
	cvt.u32.u16 	%r444, %rs691;
	cvt.u32.u16 	%r445, %rs690;
	prmt.b32 	%r446, %r445, %r444, 0x3340U;
	prmt.b32 	%r447, %r446, %r443, 0x5410U;
	cvt.u32.u16 	%r448, %rs82;
	cvt.u32.u16 	%r449, %rs81;
	prmt.b32 	%r450, %r449, %r448, 0x3340U;
	cvt.u32.u16 	%r451, %rs80;
	cvt.u32.u16 	%r452, %rs79;
	prmt.b32 	%r453, %r452, %r451, 0x3340U;
	prmt.b32 	%r454, %r453, %r450, 0x5410U;
	cvt.u32.u16 	%r455, %rs78;
	cvt.u32.u16 	%r456, %rs77;
	prmt.b32 	%r457, %r456, %r455, 0x3340U;
	cvt.u32.u16 	%r458, %rs76;
	cvt.u32.u16 	%r459, %rs18;
	prmt.b32 	%r460, %r459, %r458, 0x3340U;
	prmt.b32 	%r461, %r460, %r457, 0x5410U;
	cvt.u32.u16 	%r462, %rs75;
	prmt.b32 	%r464, %r95, %r462, 0x3340U;
	cvt.u32.u16 	%r465, %rs73;
	cvt.u32.u16 	%r466, %rs17;
	prmt.b32 	%r467, %r466, %r465, 0x3340U;
	prmt.b32 	%r468, %r467, %r464, 0x5410U;
	st.local.v4.b32 	[%rd1+32], {%r468, %r461, %r447, %r454};
	xor.b16  	%rs694, %rs83, %rs76;
	cvt.u32.u16 	%r470, %rs94;
	prmt.b32 	%r471, %r470, %r124, 0x3340U;
	cvt.u32.u16 	%r473, %rs92;
	prmt.b32 	%r474, %r473, %r127, 0x3340U;
	prmt.b32 	%r475, %r474, %r471, 0x5410U;
	cvt.u32.u16 	%r476, %rs91;
	cvt.u32.u16 	%r477, %rs90;
	prmt.b32 	%r478, %r477, %r476, 0x3340U;
	cvt.u32.u16 	%r479, %rs89;
	cvt.u32.u16 	%r480, %rs88;
	prmt.b32 	%r481, %r480, %r479, 0x3340U;
	prmt.b32 	%r482, %r481, %r478, 0x5410U;
	cvt.u32.u16 	%r483, %rs84;
	cvt.u32.u16 	%r484, %rs20;
	prmt.b32 	%r485, %r484, %r483, 0x3340U;
	cvt.u32.u16 	%r486, %rs83;
	cvt.u32.u16 	%r487, %rs19;
	prmt.b32 	%r488, %r487, %r486, 0x3340U;
	prmt.b32 	%r489, %r488, %r485, 0x5410U;
	cvt.u32.u16 	%r493, %rs694;
	prmt.b32 	%r495, %r148, %r493, 0x3340U;
	prmt.b32 	%r496, %r495, %r146, 0x5410U;
	st.local.v4.b32 	[%rd1+48], {%r489, %r496, %r482, %r475};
	xor.b16  	%rs695, %rs97, %rs89;
	xor.b16  	%rs696, %rs25, %rs90;
	xor.b16  	%rs697, %rs98, %rs91;
	cvt.u32.u16 	%r497, %rs100;
	cvt.u32.u16 	%r498, %rs28;
	prmt.b32 	%r499, %r498, %r497, 0x3340U;
	cvt.u32.u16 	%r500, %rs27;
	cvt.u32.u16 	%r501, %rs26;
	prmt.b32 	%r502, %r501, %r500, 0x3340U;
	prmt.b32 	%r503, %r502, %r499, 0x5410U;
	cvt.u32.u16 	%r504, %rs98;
	cvt.u32.u16 	%r505, %rs25;
	prmt.b32 	%r506, %r505, %r504, 0x3340U;
	cvt.u32.u16 	%r507, %rs97;
	cvt.u32.u16 	%r508, %rs24;
	prmt.b32 	%r509, %r508, %r507, 0x3340U;
	prmt.b32 	%r510, %r509, %r506, 0x5410U;
	cvt.u32.u16 	%r511, %rs96;
	cvt.u32.u16 	%r512, %rs23;
	prmt.b32 	%r513, %r512, %r511, 0x3340U;
	cvt.u32.u16 	%r514, %rs22;
	cvt.u32.u16 	%r515, %rs21;
	prmt.b32 	%r516, %r515, %r514, 0x3340U;
	prmt.b32 	%r517, %r516, %r513, 0x5410U;
	cvt.u32.u16 	%r518, %rs697;
	cvt.u32.u16 	%r519, %rs696;
	prmt.b32 	%r520, %r519, %r518, 0x3340U;
	cvt.u32.u16 	%r521, %rs695;
	prmt.b32 	%r523, %r155, %r521, 0x3340U;
	prmt.b32 	%r524, %r523, %r520, 0x5410U;
	st.local.v4.b32 	[%rd1+64], {%r517, %r510, %r524, %r503};
	xor.b16  	%rs698, %rs101, %rs24;
	xor.b16  	%rs699, %rs102, %rs97;
	xor.b16  	%rs700, %rs103, %rs25;
	xor.b16  	%rs701, %rs104, %rs98;
	cvt.u32.u16 	%r525, %rs701;
	cvt.u32.u16 	%r526, %rs700;
	prmt.b32 	%r527, %r526, %r525, 0x3340U;
	cvt.u32.u16 	%r528, %rs699;
	cvt.u32.u16 	%r529, %rs698;
	prmt.b32 	%r530, %r529, %r528, 0x3340U;
	prmt.b32 	%r531, %r530, %r527, 0x5410U;
	cvt.u32.u16 	%r536, %rs109;
	prmt.b32 	%r537, %r536, %r190, 0x3340U;
	prmt.b32 	%r538, %r537, %r188, 0x5410U;
	cvt.u32.u16 	%r539, %rs108;
	cvt.u32.u16 	%r540, %rs107;
	prmt.b32 	%r541, %r540, %r539, 0x3340U;
	cvt.u32.u16 	%r542, %rs106;
	cvt.u32.u16 	%r543, %rs105;
	prmt.b32 	%r544, %r543, %r542, 0x3340U;
	prmt.b32 	%r545, %r544, %r541, 0x5410U;
	cvt.u32.u16 	%r546, %rs104;
	cvt.u32.u16 	%r547, %rs103;
	prmt.b32 	%r548, %r547, %r546, 0x3340U;
	cvt.u32.u16 	%r549, %rs102;
	cvt.u32.u16 	%r550, %rs101;
	prmt.b32 	%r551, %r550, %r549, 0x3340U;
	prmt.b32 	%r552, %r551, %r548, 0x5410U;
	st.local.v4.b32 	[%rd1+80], {%r552, %r531, %r545, %r538};
	xor.b16  	%rs702, %rs32, %rs105;
	xor.b16  	%rs703, %rs33, %rs106;
	xor.b16  	%rs704, %rs34, %rs107;
	xor.b16  	%rs705, %rs114, %rs108;
	cvt.u32.u16 	%r553, %rs705;
	cvt.u32.u16 	%r554, %rs704;
	prmt.b32 	%r555, %r554, %r553, 0x3340U;
	cvt.u32.u16 	%r556, %rs703;
	cvt.u32.u16 	%r557, %rs702;
	prmt.b32 	%r558, %r557, %r556, 0x3340U;
	prmt.b32 	%r559, %r558, %r555, 0x5410U;
	cvt.u32.u16 	%r560, %rs118;
	cvt.u32.u16 	%r561, %rs117;
	prmt.b32 	%r562, %r561, %r560, 0x3340U;
	cvt.u32.u16 	%r563, %rs116;
	cvt.u32.u16 	%r564, %rs115;
	prmt.b32 	%r565, %r564, %r563, 0x3340U;
	prmt.b32 	%r566, %r565, %r562, 0x5410U;
	cvt.u32.u16 	%r567, %rs114;
	cvt.u32.u16 	%r568, %rs34;
	prmt.b32 	%r569, %r568, %r567, 0x3340U;
	cvt.u32.u16 	%r570, %rs33;
	cvt.u32.u16 	%r571, %rs32;
	prmt.b32 	%r572, %r571, %r570, 0x3340U;
	prmt.b32 	%r573, %r572, %r569, 0x5410U;
	cvt.u32.u16 	%r574, %rs113;
	cvt.u32.u16 	%r575, %rs31;
	prmt.b32 	%r576, %r575, %r574, 0x3340U;
	cvt.u32.u16 	%r577, %rs30;
	cvt.u32.u16 	%r578, %rs29;
	prmt.b32 	%r579, %r578, %r577, 0x3340U;
	prmt.b32 	%r580, %r579, %r576, 0x5410U;
	st.local.v4.b32 	[%rd1+96], {%r580, %r573, %r559, %r566};
	cvt.u32.u16 	%r585, %rs131;
	prmt.b32 	%r586, %r585, %r260, 0x3340U;
	prmt.b32 	%r587, %r586, %r258, 0x5410U;
	cvt.u32.u16 	%r588, %rs130;
	cvt.u32.u16 	%r589, %rs129;
	prmt.b32 	%r590, %r589, %r588, 0x3340U;
	cvt.u32.u16 	%r591, %rs128;
	cvt.u32.u16 	%r592, %rs127;
	prmt.b32 	%r593, %r592, %r591, 0x3340U;
	prmt.b32 	%r594, %r593, %r590, 0x5410U;
	cvt.u32.u16 	%r602, %rs122;
	cvt.u32.u16 	%r603, %rs121;
	prmt.b32 	%r604, %r603, %r602, 0x3340U;
	cvt.u32.u16 	%r605, %rs120;
	cvt.u32.u16 	%r606, %rs119;
	prmt.b32 	%r607, %r606, %r605, 0x3340U;
	prmt.b32 	%r608, %r607, %r604, 0x5410U;
	st.local.v4.b32 	[%rd1+112], {%r608, %r255, %r594, %r587};
	xor.b16  	%rs706, %rs39, %rs128;
	xor.b16  	%rs707, %rs40, %rs129;
	xor.b16  	%rs708, %rs136, %rs130;
	cvt.u32.u16 	%r609, %rs138;
	cvt.u32.u16 	%r610, %rs43;
	prmt.b32 	%r611, %r610, %r609, 0x3340U;
	cvt.u32.u16 	%r612, %rs42;
	cvt.u32.u16 	%r613, %rs41;
	prmt.b32 	%r614, %r613, %r612, 0x3340U;
	prmt.b32 	%r615, %r614, %r611, 0x5410U;
	cvt.u32.u16 	%r616, %rs136;
	cvt.u32.u16 	%r617, %rs40;
	prmt.b32 	%r618, %r617, %r616, 0x3340U;
	cvt.u32.u16 	%r619, %rs39;
	cvt.u32.u16 	%r620, %rs38;
	prmt.b32 	%r621, %r620, %r619, 0x3340U;
	prmt.b32 	%r622, %r621, %r618, 0x5410U;
	cvt.u32.u16 	%r623, %rs135;
	cvt.u32.u16 	%r624, %rs37;
	prmt.b32 	%r625, %r624, %r623, 0x3340U;
	cvt.u32.u16 	%r626, %rs36;
	cvt.u32.u16 	%r627, %rs35;
	prmt.b32 	%r628, %r627, %r626, 0x3340U;
	prmt.b32 	%r629, %r628, %r625, 0x5410U;
	cvt.u32.u16 	%r630, %rs708;
	cvt.u32.u16 	%r631, %rs707;
	prmt.b32 	%r632, %r631, %r630, 0x3340U;
	cvt.u32.u16 	%r633, %rs706;
	prmt.b32 	%r635, %r266, %r633, 0x3340U;
	prmt.b32 	%r636, %r635, %r632, 0x5410U;
	st.local.v4.b32 	[%rd1+128], {%r629, %r622, %r636, %r615};
	xor.b16  	%rs709, %rs140, %rs39;
	xor.b16  	%rs710, %rs44, %rs40;
	xor.b16  	%rs711, %rs141, %rs136;
	cvt.u32.u16 	%r637, %rs150;
	cvt.u32.u16 	%r638, %rs149;
	prmt.b32 	%r639, %r638, %r637, 0x3340U;
	cvt.u32.u16 	%r640, %rs148;
	cvt.u32.u16 	%r641, %rs147;
	prmt.b32 	%r642, %r641, %r640, 0x3340U;
	prmt.b32 	%r643, %r642, %r639, 0x5410U;
	cvt.u32.u16 	%r644, %rs146;
	cvt.u32.u16 	%r645, %rs145;
	prmt.b32 	%r646, %r645, %r644, 0x3340U;
	cvt.u32.u16 	%r647, %rs144;
	cvt.u32.u16 	%r648, %rs143;
	prmt.b32 	%r649, %r648, %r647, 0x3340U;
	prmt.b32 	%r650, %r649, %r646, 0x5410U;
	cvt.u32.u16 	%r651, %rs141;
	cvt.u32.u16 	%r652, %rs44;
	prmt.b32 	%r653, %r652, %r651, 0x3340U;
	cvt.u32.u16 	%r654, %rs140;
	cvt.u32.u16 	%r655, %rs139;
	prmt.b32 	%r656, %r655, %r654, 0x3340U;
	prmt.b32 	%r657, %r656, %r653, 0x5410U;
	cvt.u32.u16 	%r658, %rs711;
	cvt.u32.u16 	%r659, %rs710;
	prmt.b32 	%r660, %r659, %r658, 0x3340U;
	cvt.u32.u16 	%r661, %rs709;
	prmt.b32 	%r663, %r295, %r661, 0x3340U;
	prmt.b32 	%r664, %r663, %r660, 0x5410U;
	st.local.v4.b32 	[%rd1+144], {%r657, %r664, %r650, %r643};
	xor.b16  	%rs712, %rs45, %rs143;
	xor.b16  	%rs713, %rs47, %rs145;
	xor.b16  	%rs714, %rs45, %rs41;
	xor.b16  	%rs715, %rs46, %rs42;
	xor.b16  	%rs716, %rs47, %rs43;
	xor.b16  	%rs717, %rs48, %rs138;
	cvt.u32.u16 	%r665, %rs717;
	cvt.u32.u16 	%r666, %rs716;
	prmt.b32 	%r667, %r666, %r665, 0x3340U;
	cvt.u32.u16 	%r668, %rs715;
	cvt.u32.u16 	%r669, %rs714;
	prmt.b32 	%r670, %r669, %r668, 0x3340U;
	prmt.b32 	%r671, %r670, %r667, 0x5410U;
	cvt.u32.u16 	%r672, %rs48;
	cvt.u32.u16 	%r673, %rs47;
	prmt.b32 	%r674, %r673, %r672, 0x3340U;
	cvt.u32.u16 	%r675, %rs46;
	cvt.u32.u16 	%r676, %rs45;
	prmt.b32 	%r677, %r676, %r675, 0x3340U;
	prmt.b32 	%r678, %r677, %r674, 0x5410U;
	cvt.u32.u16 	%r679, %rs154;
	cvt.u32.u16 	%r680, %rs153;
	prmt.b32 	%r681, %r680, %r679, 0x3340U;
	cvt.u32.u16 	%r682, %rs152;
	cvt.u32.u16 	%r683, %rs151;
	prmt.b32 	%r684, %r683, %r682, 0x3340U;
	prmt.b32 	%r685, %r684, %r681, 0x5410U;
	cvt.u32.u16 	%r686, %rs713;
	prmt.b32 	%r688, %r686, %r319, 0x3340U;
	cvt.u32.u16 	%r689, %rs712;
	prmt.b32 	%r691, %r689, %r323, 0x3340U;
	prmt.b32 	%r692, %r691, %r688, 0x5410U;
	st.local.v4.b32 	[%rd1+160], {%r685, %r678, %r692, %r671};
	xor.b16  	%rs905, %rs5, %rs679;
	xor.b16  	%rs906, %rs6, %rs680;
	xor.b16  	%rs907, %rs7, %rs681;
	xor.b16  	%rs909, %rs9, %rs682;
	xor.b16  	%rs910, %rs10, %rs683;
	xor.b16  	%rs911, %rs11, %rs684;
	xor.b16  	%rs912, %rs12, %rs685;
	xor.b16  	%rs913, %rs13, %rs686;
	xor.b16  	%rs914, %rs14, %rs687;
	xor.b16  	%rs915, %rs15, %rs688;
	xor.b16  	%rs916, %rs16, %rs689;
	mov.b32 	%r720, 1;
	mov.u16 	%rs902, %rs2;
	mov.u16 	%rs903, %rs3;
	mov.u16 	%rs904, %rs4;
$L__BB1_22:
	cvt.u64.u16 	%rd405, %rs901;
	and.b64  	%rd406, %rd405, 255;
	mov.u64 	%rd407, AES_SBOX;
	add.s64 	%rd408, %rd407, %rd406;
	ld.const.u8 	%rs718, [%rd408];
	cvt.u64.u16 	%rd409, %rs902;
	and.b64  	%rd410, %rd409, 255;
	add.s64 	%rd411, %rd407, %rd410;
	ld.const.u8 	%rs719, [%rd411];
	cvt.u64.u16 	%rd412, %rs903;
	and.b64  	%rd413, %rd412, 255;
	add.s64 	%rd414, %rd407, %rd413;
	ld.const.u8 	%rs720, [%rd414];
	cvt.u64.u16 	%rd415, %rs904;
	and.b64  	%rd416, %rd415, 255;
	add.s64 	%rd417, %rd407, %rd416;
	ld.const.u8 	%rs721, [%rd417];
	cvt.u64.u16 	%rd418, %rs905;
	and.b64  	%rd419, %rd418, 255;
	add.s64 	%rd420, %rd407, %rd419;
	ld.const.u8 	%rs722, [%rd420];
	cvt.u64.u16 	%rd421, %rs906;
	and.b64  	%rd422, %rd421, 255;
	add.s64 	%rd423, %rd407, %rd422;
	ld.const.u8 	%rs723, [%rd423];
	cvt.u64.u16 	%rd424, %rs907;
	and.b64  	%rd425, %rd424, 255;
	add.s64 	%rd426, %rd407, %rd425;
	ld.const.u8 	%rs724, [%rd426];
	cvt.u64.u16 	%rd427, %rs908;
	and.b64  	%rd428, %rd427, 255;
	add.s64 	%rd429, %rd407, %rd428;
	ld.const.u8 	%rs725, [%rd429];
	cvt.u64.u16 	%rd430, %rs909;
	and.b64  	%rd431, %rd430, 255;
	add.s64 	%rd432, %rd407, %rd431;
	ld.const.u8 	%rs726, [%rd432];
	cvt.u64.u16 	%rd433, %rs910;
	and.b64  	%rd434, %rd433, 255;
	add.s64 	%rd435, %rd407, %rd434;
	ld.const.u8 	%rs727, [%rd435];
	cvt.u64.u16 	%rd436, %rs911;
	and.b64  	%rd437, %rd436, 255;
	add.s64 	%rd438, %rd407, %rd437;
	ld.const.u8 	%rs728, [%rd438];
	cvt.u64.u16 	%rd439, %rs912;
	and.b64  	%rd440, %rd439, 255;
	add.s64 	%rd441, %rd407, %rd440;
	ld.const.u8 	%rs729, [%rd441];
	cvt.u64.u16 	%rd442, %rs913;
	and.b64  	%rd443, %rd442, 255;
	add.s64 	%rd444, %rd407, %rd443;
	ld.const.u8 	%rs730, [%rd444];
	cvt.u64.u16 	%rd445, %rs914;
	and.b64  	%rd446, %rd445, 255;
	add.s64 	%rd447, %rd407, %rd446;
	ld.const.u8 	%rs731, [%rd447];
	cvt.u64.u16 	%rd448, %rs915;
	and.b64  	%rd449, %rd448, 255;
	add.s64 	%rd450, %rd407, %rd449;
	ld.const.u8 	%rs732, [%rd450];
	cvt.u64.u16 	%rd451, %rs916;
	and.b64  	%rd452, %rd451, 255;
	add.s64 	%rd453, %rd407, %rd452;
	ld.const.u8 	%rs733, [%rd453];
	xor.b16  	%rs734, %rs723, %rs718;
	cvt.s16.s8 	%rs735, %rs734;
	xor.b16  	%rs736, %rs734, %rs728;
	xor.b16  	%rs737, %rs736, %rs733;
	shl.b16 	%rs738, %rs734, 1;
	shr.u16 	%rs739, %rs735, 7;
	and.b16  	%rs740, %rs739, 27;
	xor.b16  	%rs741, %rs740, %rs738;
	xor.b16  	%rs742, %rs728, %rs723;
	cvt.s16.s8 	%rs743, %rs742;
	shl.b16 	%rs744, %rs742, 1;
	shr.u16 	%rs745, %rs743, 7;
	and.b16  	%rs746, %rs745, 27;
	xor.b16  	%rs747, %rs744, %rs746;
	xor.b16  	%rs748, %rs733, %rs728;
	cvt.s16.s8 	%rs749, %rs748;
	shl.b16 	%rs750, %rs748, 1;
	shr.u16 	%rs751, %rs749, 7;
	and.b16  	%rs752, %rs751, 27;
	xor.b16  	%rs753, %rs750, %rs752;
	xor.b16  	%rs754, %rs733, %rs718;
	cvt.s16.s8 	%rs755, %rs754;
	shl.b16 	%rs756, %rs754, 1;
	shr.u16 	%rs757, %rs755, 7;
	and.b16  	%rs758, %rs757, 27;
	xor.b16  	%rs759, %rs756, %rs758;
	xor.b16  	%rs760, %rs727, %rs722;
	cvt.s16.s8 	%rs761, %rs760;
	xor.b16  	%rs762, %rs760, %rs732;
	xor.b16  	%rs763, %rs762, %rs721;
	shl.b16 	%rs764, %rs760, 1;
	shr.u16 	%rs765, %rs761, 7;
	and.b16  	%rs766, %rs765, 27;
	xor.b16  	%rs767, %rs766, %rs764;
	xor.b16  	%rs768, %rs732, %rs727;
	cvt.s16.s8 	%rs769, %rs768;
	shl.b16 	%rs770, %rs768, 1;
	shr.u16 	%rs771, %rs769, 7;
	and.b16  	%rs772, %rs771, 27;
	xor.b16  	%rs773, %rs770, %rs772;
	xor.b16  	%rs774, %rs721, %rs732;
	cvt.s16.s8 	%rs775, %rs774;
	shl.b16 	%rs776, %rs774, 1;
	shr.u16 	%rs777, %rs775, 7;
	and.b16  	%rs778, %rs777, 27;
	xor.b16  	%rs779, %rs776, %rs778;
	xor.b16  	%rs780, %rs721, %rs722;
	cvt.s16.s8 	%rs781, %rs780;
	shl.b16 	%rs782, %rs780, 1;
	shr.u16 	%rs783, %rs781, 7;
	and.b16  	%rs784, %rs783, 27;
	xor.b16  	%rs785, %rs782, %rs784;
	xor.b16  	%rs786, %rs731, %rs726;
	cvt.s16.s8 	%rs787, %rs786;
	xor.b16  	%rs788, %rs786, %rs720;
	xor.b16  	%rs789, %rs788, %rs725;
	shl.b16 	%rs790, %rs786, 1;
	shr.u16 	%rs791, %rs787, 7;
	and.b16  	%rs792, %rs791, 27;
	xor.b16  	%rs793, %rs792, %rs790;
	xor.b16  	%rs794, %rs720, %rs731;
	cvt.s16.s8 	%rs795, %rs794;
	shl.b16 	%rs796, %rs794, 1;
	shr.u16 	%rs797, %rs795, 7;
	and.b16  	%rs798, %rs797, 27;
	xor.b16  	%rs799, %rs796, %rs798;
	xor.b16  	%rs800, %rs725, %rs720;
	cvt.s16.s8 	%rs801, %rs800;
	shl.b16 	%rs802, %rs800, 1;
	shr.u16 	%rs803, %rs801, 7;
	and.b16  	%rs804, %rs803, 27;
	xor.b16  	%rs805, %rs802, %rs804;
	xor.b16  	%rs806, %rs725, %rs726;
	cvt.s16.s8 	%rs807, %rs806;
	shl.b16 	%rs808, %rs806, 1;
	shr.u16 	%rs809, %rs807, 7;
	and.b16  	%rs810, %rs809, 27;
	xor.b16  	%rs811, %rs808, %rs810;
	xor.b16  	%rs812, %rs719, %rs730;
	cvt.s16.s8 	%rs813, %rs812;
	xor.b16  	%rs814, %rs812, %rs724;
	xor.b16  	%rs815, %rs814, %rs729;
	shl.b16 	%rs816, %rs812, 1;
	shr.u16 	%rs817, %rs813, 7;
	and.b16  	%rs818, %rs817, 27;
	xor.b16  	%rs819, %rs818, %rs816;
	xor.b16  	%rs820, %rs724, %rs719;
	cvt.s16.s8 	%rs821, %rs820;
	shl.b16 	%rs822, %rs820, 1;
	shr.u16 	%rs823, %rs821, 7;
	and.b16  	%rs824, %rs823, 27;
	xor.b16  	%rs825, %rs822, %rs824;
	xor.b16  	%rs826, %rs729, %rs724;
	cvt.s16.s8 	%rs827, %rs826;
	shl.b16 	%rs828, %rs826, 1;
	shr.u16 	%rs829, %rs827, 7;
	and.b16  	%rs830, %rs829, 27;
	xor.b16  	%rs831, %rs828, %rs830;
	xor.b16  	%rs832, %rs729, %rs730;
	cvt.s16.s8 	%rs833, %rs832;
	shl.b16 	%rs834, %rs832, 1;
	shr.u16 	%rs835, %rs833, 7;
	and.b16  	%rs836, %rs835, 27;
	xor.b16  	%rs837, %rs834, %rs836;
	shl.b32 	%r693, %r720, 4;
	cvt.u64.u32 	%rd454, %r693;
	add.s64 	%rd455, %rd1, %rd454;
	ld.local.v4.b32 	{%r694, %r695, %r696, %r697}, [%rd455];
	bfe.u32 	%r698, %r697, 24, 8;
	cvt.u16.u32 	%rs838, %r698;
	bfe.u32 	%r699, %r697, 16, 8;
	cvt.u16.u32 	%rs839, %r699;
	bfe.u32 	%r700, %r697, 8, 8;
	cvt.u16.u32 	%rs840, %r700;
	bfe.u32 	%r701, %r697, 0, 8;
	cvt.u16.u32 	%rs841, %r701;
	bfe.u32 	%r702, %r696, 24, 8;
	cvt.u16.u32 	%rs842, %r702;
	bfe.u32 	%r703, %r696, 16, 8;
	cvt.u16.u32 	%rs843, %r703;
	bfe.u32 	%r704, %r696, 8, 8;
	cvt.u16.u32 	%rs844, %r704;
	bfe.u32 	%r705, %r696, 0, 8;
	cvt.u16.u32 	%rs845, %r705;
	bfe.u32 	%r706, %r695, 24, 8;
	cvt.u16.u32 	%rs846, %r706;
	bfe.u32 	%r707, %r695, 16, 8;
	cvt.u16.u32 	%rs847, %r707;
	bfe.u32 	%r708, %r695, 8, 8;
	cvt.u16.u32 	%rs848, %r708;
	bfe.u32 	%r709, %r695, 0, 8;
	cvt.u16.u32 	%rs849, %r709;
	bfe.u32 	%r710, %r694, 24, 8;
	cvt.u16.u32 	%rs850, %r710;
	bfe.u32 	%r711, %r694, 16, 8;
	cvt.u16.u32 	%rs851, %r711;
	bfe.u32 	%r712, %r694, 8, 8;
	cvt.u16.u32 	%rs852, %r712;
	bfe.u32 	%r713, %r694, 0, 8;
	cvt.u16.u32 	%rs853, %r713;
	xor.b16  	%rs854, %rs741, %rs853;
	xor.b16  	%rs855, %rs854, %rs718;
	xor.b16  	%rs901, %rs855, %rs737;
	xor.b16  	%rs856, %rs747, %rs852;
	xor.b16  	%rs857, %rs856, %rs723;
	xor.b16  	%rs902, %rs857, %rs737;
	xor.b16  	%rs858, %rs753, %rs851;
	xor.b16  	%rs859, %rs858, %rs728;
	xor.b16  	%rs903, %rs859, %rs737;
	xor.b16  	%rs860, %rs759, %rs850;
	xor.b16  	%rs904, %rs860, %rs736;
	xor.b16  	%rs861, %rs767, %rs849;
	xor.b16  	%rs862, %rs861, %rs722;
	xor.b16  	%rs905, %rs862, %rs763;
	xor.b16  	%rs863, %rs773, %rs848;
	xor.b16  	%rs864, %rs863, %rs727;
	xor.b16  	%rs906, %rs864, %rs763;
	xor.b16  	%rs865, %rs779, %rs847;
	xor.b16  	%rs866, %rs865, %rs732;
	xor.b16  	%rs907, %rs866, %rs763;
	xor.b16  	%rs867, %rs785, %rs846;
	xor.b16  	%rs908, %rs867, %rs762;
	xor.b16  	%rs868, %rs793, %rs845;
	xor.b16  	%rs869, %rs868, %rs726;
	xor.b16  	%rs909, %rs869, %rs789;
	xor.b16  	%rs870, %rs799, %rs844;
	xor.b16  	%rs871, %rs870, %rs731;
	xor.b16  	%rs910, %rs871, %rs789;
	xor.b16  	%rs872, %rs805, %rs843;
	xor.b16  	%rs873, %rs872, %rs720;
	xor.b16  	%rs911, %rs873, %rs789;
	xor.b16  	%rs874, %rs811, %rs842;
	xor.b16  	%rs912, %rs874, %rs788;
	xor.b16  	%rs875, %rs819, %rs841;
	xor.b16  	%rs876, %rs875, %rs730;
	xor.b16  	%rs913, %rs876, %rs815;
	xor.b16  	%rs877, %rs825, %rs840;
	xor.b16  	%rs878, %rs877, %rs719;
	xor.b16  	%rs914, %rs878, %rs815;
	xor.b16  	%rs879, %rs831, %rs839;
	xor.b16  	%rs880, %rs879, %rs724;
	xor.b16  	%rs915, %rs880, %rs815;
	xor.b16  	%rs881, %rs837, %rs838;
	xor.b16  	%rs916, %rs881, %rs814;
	add.s32 	%r720, %r720, 1;
	setp.ne.s32 	%p12, %r720, 10;
	@%p12 bra 	$L__BB1_22;
	cvt.u64.u16 	%rd456, %rs901;
	and.b64  	%rd457, %rd456, 255;
	add.s64 	%rd459, %rd407, %rd457;
	ld.const.u8 	%rs882, [%rd459];
	xor.b16  	%rs883, %rs882, %rs151;
	and.b16  	%rs884, %rs883, 1;
	setp.eq.b16 	%p13, %rs884, 1;
	selp.b64 	%rd483, %rd487, %rd483, %p13;
	add.s32 	%r7, %r718, -1;
	setp.ne.s32 	%p14, %r718, 0;
	mov.u32 	%r718, %r7;
	@%p14 bra 	$L__BB1_10;
	setp.ge.u64 	%p15, %rd483, %rd56;
	@%p15 bra 	$L__BB1_27;
	mad.lo.s64 	%rd37, %rd478, %rd56, %rd483;
	setp.ge.u64 	%p16, %rd37, %rd55;
	@%p16 bra 	$L__BB1_27;
	ld.param.u64 	%rd470, [hint_gen_kernel_tiled_param_2];
	cvta.to.global.u64 	%rd460, %rd470;
	mad.lo.s64 	%rd461, %rd37, 48, %rd460;
	ld.global.nc.u64 	%rd462, [%rd461];
	xor.b64  	%rd491, %rd462, %rd491;
	ld.global.nc.u64 	%rd463, [%rd461+8];
	xor.b64  	%rd490, %rd463, %rd490;
	ld.global.nc.u64 	%rd464, [%rd461+16];
	xor.b64  	%rd489, %rd464, %rd489;
	ld.global.nc.u64 	%rd465, [%rd461+24];
	xor.b64  	%rd488, %rd465, %rd488;
$L__BB1_27:
	add.s64 	%rd478, %rd478, 1;
	setp.lt.u64 	%p17, %rd478, %rd12;
	@%p17 bra 	$L__BB1_8;
$L__BB1_28:
	bar.sync 	0;
	setp.lt.u64 	%p18, %rd11, %rd57;
	mov.u64 	%rd478, %rd11;
	@%p18 bra 	$L__BB1_3;
$L__BB1_29:
	ld.param.u64 	%rd472, [hint_gen_kernel_tiled_param_4];
	mov.u32 	%r714, %ctaid.x;
	mov.u32 	%r715, %ntid.x;
	mov.u32 	%r716, %tid.x;
	mad.lo.s32 	%r717, %r714, %r715, %r716;
	cvta.to.global.u64 	%rd466, %rd472;
	mul.wide.u32 	%rd467, %r717, 32;
	add.s64 	%rd468, %rd466, %rd467;
	st.global.u64 	[%rd468], %rd491;
	st.global.u64 	[%rd468+8], %rd490;
	st.global.u64 	[%rd468+16], %rd489;
	st.global.u64 	[%rd468+24], %rd488;
$L__BB1_30:
	ret;

}


// ===== COMPILED SASS (sm_100) =====

	.target	sm_100

	.elftype	@"ET_EXEC"


//--------------------- .note.nv.tkinfo           --------------------------
	.section	.note.nv.tkinfo,"",@"SHT_NOTE"
	.sectionflags	@"SHF_NOTE_NV_TKINFO"
	.tkinfo
        /*0018*/ 	.word	0x00000002
        /*0030*/ 	.string	""
        /*0030*/ 	.string	"ptxas"
        /*0030*/ 	.string	"Cuda compilation tools, release 13.0, V13.0.88"
        /*0030*/ 	.string	"Build cuda_13.0.r13.0/compiler.36424714_0"
        /*0030*/ 	.string	"-arch sm_100 -m 64 "



//--------------------- .note.nv.cuinfo           --------------------------
	.section	.note.nv.cuinfo,"",@"SHT_NOTE"
	.sectionflags	@"SHF_NOTE_NV_CUINFO"
        /*0018*/ 	.short	0x0002
        /*001a*/ 	.short	0x0064
        /*001c*/ 	.short	0x0082
	.zero		2


//--------------------- .nv.info                  --------------------------
	.section	.nv.info,"",@"SHT_CUDA_INFO"
	.align	4


	//----- nvinfo : EIATTR_REGCOUNT
	.align		4
        /*0000*/ 	.byte	0x04, 0x2f
        /*0002*/ 	.short	(.L_3 - .L_2)
	.align		4
.L_2:
        /*0004*/ 	.word	index@(hint_gen_kernel)
        /*0008*/ 	.word	0x000000d1


	//----- nvinfo : EIATTR_FRAME_SIZE
	.align		4
.L_3:
        /*000c*/ 	.byte	0x04, 0x11
        /*000e*/ 	.short	(.L_5 - .L_4)
	.align		4
.L_4:
        /*0010*/ 	.word	index@($__internal_1_$__cuda_sm20_rem_u64)
        /*0014*/ 	.word	0x000000b0


	//----- nvinfo : EIATTR_FRAME_SIZE
	.align		4
.L_5:
        /*0018*/ 	.byte	0x04, 0x11
        /*001a*/ 	.short	(.L_7 - .L_6)
	.align		4
.L_6:
        /*001c*/ 	.word	index@(hint_gen_kernel)
        /*0020*/ 	.word	0x000000b0


	//----- nvinfo : EIATTR_REGCOUNT
	.align		4
.L_7:
        /*0024*/ 	.byte	0x04, 0x2f
        /*0026*/ 	.short	(.L_9 - .L_8)
	.align		4
.L_8:
        /*0028*/ 	.word	index@(hint_gen_kernel_tiled)
        /*002c*/ 	.word	0x000000d5


	//----- nvinfo : EIATTR_FRAME_SIZE
	.align		4
.L_9:
        /*0030*/ 	.byte	0x04, 0x11
        /*0032*/ 	.short	(.L_11 - .L_10)
	.align		4
.L_10:
        /*0034*/ 	.word	index@($__internal_0_$__cuda_sm20_rem_u64)
        /*0038*/ 	.word	0x000000b0


	//----- nvinfo : EIATTR_FRAME_SIZE
	.align		4
.L_11:
        /*003c*/ 	.byte	0x04, 0x11
        /*003e*/ 	.short	(.L_13 - .L_12)
	.align		4
.L_12:
        /*0040*/ 	.word	index@(hint_gen_kernel_tiled)
        /*0044*/ 	.word	0x000000b0


	//----- nvinfo : EIATTR_MIN_STACK_SIZE
	.align		4
.L_13:
        /*0048*/ 	.byte	0x04, 0x12
        /*004a*/ 	.short	(.L_15 - .L_14)
	.align		4
.L_14:
        /*004c*/ 	.word	index@(hint_gen_kernel_tiled)
        /*0050*/ 	.word	0x000000b0


	//----- nvinfo : EIATTR_MIN_STACK_SIZE
	.align		4
.L_15:
        /*0054*/ 	.byte	0x04, 0x12
        /*0056*/ 	.short	(.L_17 - .L_16)
	.align		4
.L_16:
        /*0058*/ 	.word	index@(hint_gen_kernel)
        /*005c*/ 	.word	0x000000b0
.L_17:


//--------------------- .nv.compat                --------------------------
	.section	.nv.compat,"",@"SHT_CUDA_COMPAT_INFO"
	.align	4
        /*0000*/ 	.byte	0x02, 0x09, 0x00, 0x00, 0x02, 0x02, 0x01, 0x00, 0x02, 0x05, 0x05, 0x00, 0x03, 0x07, 0x01, 0x01
        /*0010*/ 	.byte	0x02, 0x03, 0x00, 0x00, 0x02, 0x06, 0x01, 0x00, 0x04, 0x0b, 0x08, 0x00, 0x09, 0x00, 0x00, 0x00
        /*0020*/ 	.byte	0x00, 0x00, 0x00, 0x00


//--------------------- .nv.info.hint_gen_kernel_tiled --------------------------
	.section	.nv.info.hint_gen_kernel_tiled,"",@"SHT_CUDA_INFO"
	.sectionflags	@""
	.align	4


	//----- nvinfo : EIATTR_CUDA_API_VERSION
	.align		4
        /*0000*/ 	.byte	0x04, 0x37
        /*0002*/ 	.short	(.L_19 - .L_18)
.L_18:
        /*0004*/ 	.word	0x00000082


	//----- nvinfo : EIATTR_KPARAM_INFO
	.align		4
.L_19:
        /*0008*/ 	.byte	0x04, 0x17
        /*000a*/ 	.short	(.L_21 - .L_20)
.L_20:
        /*000c*/ 	.word	0x00000000
        /*0010*/ 	.short	0x0004
        /*0012*/ 	.short	0x0040
        /*0014*/ 	.byte	0x00, 0xf5, 0x21, 0x00


	//----- nvinfo : EIATTR_KPARAM_INFO
	.align		4
.L_21:
        /*0018*/ 	.byte	0x04, 0x17
        /*001a*/ 	.short	(.L_23 - .L_22)
.L_22:
        /*001c*/ 	.word	0x00000000
        /*0020*/ 	.short	0x0003
        /*0022*/ 	.short	0x0038
        /*0024*/ 	.byte	0x00, 0xf5, 0x21, 0x00


	//----- nvinfo : EIATTR_KPARAM_INFO
	.align		4
.L_23:
        /*0028*/ 	.byte	0x04, 0x17
        /*002a*/ 	.short	(.L_25 - .L_24)
.L_24:
        /*002c*/ 	.word	0x00000000
        /*0030*/ 	.short	0x0002
        /*0032*/ 	.short	0x0030
        /*0034*/ 	.byte	0x00, 0xf5, 0x21, 0x00


	//----- nvinfo : EIATTR_KPARAM_INFO
	.align		4
.L_25:
        /*0038*/ 	.byte	0x04, 0x17
        /*003a*/ 	.short	(.L_27 - .L_26)
.L_26:
        /*003c*/ 	.word	0x00000000
        /*0040*/ 	.short	0x0001
        /*0042*/ 	.short	0x0028
        /*0044*/ 	.byte	0x00, 0xf5, 0x21, 0x00


	//----- nvinfo : EIATTR_KPARAM_INFO
	.align		4
.L_27:
        /*0048*/ 	.byte	0x04, 0x17
        /*004a*/ 	.short	(.L_29 - .L_28)
.L_28:
        /*004c*/ 	.word	0x00000000
        /*0050*/ 	.short	0x0000
        /*0052*/ 	.short	0x0000
        /*0054*/ 	.byte	0x00, 0xf0, 0xa1, 0x00


	//----- nvinfo : EIATTR_SPARSE_MMA_MASK
	.align		4
.L_29:
        /*0058*/ 	.byte	0x03, 0x50
        /*005a*/ 	.short	0x0000


	//----- nvinfo : EIATTR_MAXREG_COUNT
	.align		4
        /*005c*/ 	.byte	0x03, 0x1b
        /*005e*/ 	.short	0x00ff


	//----- nvinfo : EIATTR_NUM_BARRIERS
	.align		4
        /*0060*/ 	.byte	0x02, 0x4c
        /*0062*/ 	.byte	0x01
	.zero		1


	//----- nvinfo : EIATTR_MERCURY_ISA_VERSION
	.align		4
        /*0064*/ 	.byte	0x03, 0x5f
        /*0066*/ 	.short	0x0101


	//----- nvinfo : EIATTR_VRC_CTA_INIT_COUNT
	.align		4
        /*0068*/ 	.byte	0x02, 0x4a
	.zero		1
	.zero		1


	//----- nvinfo : EIATTR_EXIT_INSTR_OFFSETS
	.align		4
        /*006c*/ 	.byte	0x04, 0x1c
        /*006e*/ 	.short	(.L_31 - .L_30)


	//   ....[0]....
.L_30:
        /*0070*/ 	.word	0x00000080


	//   ....[1]....
        /*0074*/ 	.word	0x00005c20


	//----- nvinfo : EIATTR_CRS_STACK_SIZE
	.align		4
.L_31:
        /*0078*/ 	.byte	0x04, 0x1e
        /*007a*/ 	.short	(.L_33 - .L_32)
.L_32:
        /*007c*/ 	.word	0x00000000


	//----- nvinfo : EIATTR_CBANK_PARAM_SIZE
	.align		4
.L_33:
        /*0080*/ 	.byte	0x03, 0x19
        /*0082*/ 	.short	0x0048


	//----- nvinfo : EIATTR_PARAM_CBANK
	.align		4
        /*0084*/ 	.byte	0x04, 0x0a
        /*0086*/ 	.short	(.L_35 - .L_34)
	.align		4
.L_34:
        /*0088*/ 	.word	index@(.nv.constant0.hint_gen_kernel_tiled)
        /*008c*/ 	.short	0x0380
        /*008e*/ 	.short	0x0048


	//----- nvinfo : EIATTR_SW_WAR
	.align		4
.L_35:
        /*0090*/ 	.byte	0x04, 0x36
        /*0092*/ 	.short	(.L_37 - .L_36)
.L_36:
        /*0094*/ 	.word	0x00000008
.L_37:


//--------------------- .nv.info.hint_gen_kernel  --------------------------
	.section	.nv.info.hint_gen_kernel,"",@"SHT_CUDA_INFO"
	.sectionflags	@""
	.align	4


	//----- nvinfo : EIATTR_CUDA_API_VERSION
	.align		4
        /*0000*/ 	.byte	0x04, 0x37
        /*0002*/ 	.short	(.L_39 - .L_38)
.L_38:
        /*0004*/ 	.word	0x00000082


	//----- nvinfo : EIATTR_KPARAM_INFO
	.align		4
.L_39:
        /*0008*/ 	.byte	0x04, 0x17
        /*000a*/ 	.short	(.L_41 - .L_40)
.L_40:
        /*000c*/ 	.word	0x00000000
        /*0010*/ 	.short	0x0004
        /*0012*/ 	.short	0x0040
        /*0014*/ 	.byte	0x00, 0xf5, 0x21, 0x00


	//----- nvinfo : EIATTR_KPARAM_INFO
	.align		4
.L_41:
        /*0018*/ 	.byte	0x04, 0x17
        /*001a*/ 	.short	(.L_43 - .L_42)
.L_42:
        /*001c*/ 	.word	0x00000000
        /*0020*/ 	.short	0x0003
        /*0022*/ 	.short	0x0038
        /*0024*/ 	.byte	0x00, 0xf5, 0x21, 0x00


	//----- nvinfo : EIATTR_KPARAM_INFO
	.align		4
.L_43:
        /*0028*/ 	.byte	0x04, 0x17
        /*002a*/ 	.short	(.L_45 - .L_44)
.L_44:
        /*002c*/ 	.word	0x00000000
        /*0030*/ 	.short	0x0002
        /*0032*/ 	.short	0x0030
        /*0034*/ 	.byte	0x00, 0xf5, 0x21, 0x00


	//----- nvinfo : EIATTR_KPARAM_INFO
	.align		4
.L_45:
        /*0038*/ 	.byte	0x04, 0x17
        /*003a*/ 	.short	(.L_47 - .L_46)
.L_46:
        /*003c*/ 	.word	0x00000000
        /*0040*/ 	.short	0x0001
        /*0042*/ 	.short	0x0028
        /*0044*/ 	.byte	0x00, 0xf5, 0x21, 0x00


	//----- nvinfo : EIATTR_KPARAM_INFO
	.align		4
.L_47:
        /*0048*/ 	.byte	0x04, 0x17
        /*004a*/ 	.short	(.L_49 - .L_48)
.L_48:
        /*004c*/ 	.word	0x00000000
        /*0050*/ 	.short	0x0000
        /*0052*/ 	.short	0x0000
        /*0054*/ 	.byte	0x00, 0xf0, 0xa1, 0x00


	//----- nvinfo : EIATTR_SPARSE_MMA_MASK
	.align		4
.L_49:
        /*0058*/ 	.byte	0x03, 0x50
        /*005a*/ 	.short	0x0000


	//----- nvinfo : EIATTR_MAXREG_COUNT
	.align		4
        /*005c*/ 	.byte	0x03, 0x1b
        /*005e*/ 	.short	0x00ff


	//----- nvinfo : EIATTR_MERCURY_ISA_VERSION
	.align		4
        /*0060*/ 	.byte	0x03, 0x5f
        /*0062*/ 	.short	0x0101


	//----- nvinfo : EIATTR_VRC_CTA_INIT_COUNT
	.align		4
        /*0064*/ 	.byte	0x02, 0x4a
	.zero		1
	.zero		1


	//----- nvinfo : EIATTR_EXIT_INSTR_OFFSETS
	.align		4
        /*0068*/ 	.byte	0x04, 0x1c
        /*006a*/ 	.short	(.L_51 - .L_50)


	//   ....[0]....
.L_50:
        /*006c*/ 	.word	0x00000080


	//   ....[1]....
        /*0070*/ 	.word	0x00005820


	//----- nvinfo : EIATTR_CRS_STACK_SIZE
	.align		4
.L_51:
        /*0074*/ 	.byte	0x04, 0x1e
        /*0076*/ 	.short	(.L_53 - .L_52)
.L_52:
        /*0078*/ 	.word	0x00000000


	//----- nvinfo : EIATTR_CBANK_PARAM_SIZE
	.align		4
.L_53:
        /*007c*/ 	.byte	0x03, 0x19
        /*007e*/ 	.short	0x0048


	//----- nvinfo : EIATTR_PARAM_CBANK
	.align		4
        /*0080*/ 	.byte	0x04, 0x0a
        /*0082*/ 	.short	(.L_55 - .L_54)
	.align		4
.L_54:
        /*0084*/ 	.word	index@(.nv.constant0.hint_gen_kernel)
        /*0088*/ 	.short	0x0380
        /*008a*/ 	.short	0x0048


	//----- nvinfo : EIATTR_SW_WAR
	.align		4
.L_55:
        /*008c*/ 	.byte	0x04, 0x36
        /*008e*/ 	.short	(.L_57 - .L_56)
.L_56:
        /*0090*/ 	.word	0x00000008
.L_57:


//--------------------- .nv.callgraph             --------------------------
	.section	.nv.callgraph,"",@"SHT_CUDA_CALLGRAPH"
	.align	4
	.sectionentsize	8
	.align		4
        /*0000*/ 	.word	0x00000000
	.align		4
        /*0004*/ 	.word	0xffffffff
	.align		4
        /*0008*/ 	.word	0x00000000
	.align		4
        /*000c*/ 	.word	0xfffffffe
	.align		4
        /*0010*/ 	.word	0x00000000
	.align		4
        /*0014*/ 	.word	0xfffffffd
	.align		4
        /*0018*/ 	.word	0x00000000
	.align		4
        /*001c*/ 	.word	0xfffffffc


//--------------------- .nv.constant3             --------------------------
	.section	.nv.constant3,"a",@progbits
.nv.constant3:
	.type		AES_SBOX,@object
	.size		AES_SBOX,(AES_RCON - AES_SBOX)
AES_SBOX:
        /*0000*/ 	.byte	0x63, 0x7c, 0x77, 0x7b, 0xf2, 0x6b, 0x6f, 0xc5, 0x30, 0x01, 0x67, 0x2b, 0xfe, 0xd7, 0xab, 0x76
        /* <DEDUP_REMOVED lines=15> */
	.type		AES_RCON,@object
	.size		AES_RCON,(.L_1 - AES_RCON)
AES_RCON:
        /*0100*/ 	.byte	0x00, 0x01, 0x02, 0x04, 0x08, 0x10, 0x20, 0x40, 0x80, 0x1b, 0x36
.L_1:


//--------------------- .text.hint_gen_kernel_tiled --------------------------
	.section	.text.hint_gen_kernel_tiled,"ax",@progbits
	.align	128
        .global         hint_gen_kernel_tiled
        .type           hint_gen_kernel_tiled,@function
        .size           hint_gen_kernel_tiled,(.L_x_38 - hint_gen_kernel_tiled)
        .other          hint_gen_kernel_tiled,@"STO_CUDA_ENTRY STV_DEFAULT"
hint_gen_kernel_tiled:
.text.hint_gen_kernel_tiled:
[----:B------:R-:W0:Y:S01]  /*0000*/  LDC R1, c[0x0][0x37c] ;  /* 0x0000df00ff017b82 */ /* 0x000e220000000800 */
[----:B------:R-:W1:Y:S07]  /*0010*/  S2R R48, SR_TID.X ;  /* 0x0000000000307919 */ /* 0x000e6e0000002100 */
[----:B------:R-:W1:Y:S01]  /*0020*/  S2UR UR4, SR_CTAID.X ;  /* 0x00000000000479c3 */ /* 0x000e620000002500 */
[----:B------:R-:W2:Y:S01]  /*0030*/  LDCU UR5, c[0x0][0x39c] ;  /* 0x00007380ff0577ac */ /* 0x000ea20008000800 */
[----:B0-----:R-:W-:-:S06]  /*0040*/  VIADD R1, R1, 0xffffff50 ;  /* 0xffffff5001017836 */ /* 0x001fcc0000000000 */
[----:B------:R-:W1:Y:S02]  /*0050*/  LDC R49, c[0x0][0x360] ;  /* 0x0000d800ff317b82 */ /* 0x000e640000000800 */
[----:B-1----:R-:W-:-:S05]  /*0060*/  IMAD R49, R49, UR4, R48 ;  /* 0x0000000431317c24 */ /* 0x002fca000f8e0230 */
[----:B--2---:R-:W-:-:S13]  /*0070*/  ISETP.GE.U32.AND P0, PT, R49, UR5, PT ;  /* 0x0000000531007c0c */ /* 0x004fda000bf06070 */
[----:B------:R-:W-:Y:S05]  /*0080*/  @P0 EXIT ;  /* 0x000000000000094d */ /* 0x000fea0003800000 */
[----:B------:R-:W0:Y:S01]  /*0090*/  LDCU.64 UR4, c[0x0][0x390] ;  /* 0x00007200ff0477ac */ /* 0x000e220008000a00 */
[----:B------:R-:W-:Y:S02]  /*00a0*/  CS2R R50, SRZ ;  /* 0x0000000000327805 */ /* 0x000fe4000001ff00 */
[----:B------:R-:W-:Y:S02]  /*00b0*/  CS2R R52, SRZ ;  /* 0x0000000000347805 */ /* 0x000fe4000001ff00 */
[----:B------:R-:W-:Y:S02]  /*00c0*/  CS2R R54, SRZ ;  /* 0x0000000000367805 */ /* 0x000fe4000001ff00 */
[----:B------:R-:W-:Y:S01]  /*00d0*/  CS2R R56, SRZ ;  /* 0x0000000000387805 */ /* 0x000fe2000001ff00 */
[----:B------:R-:W1:Y:S01]  /*00e0*/  LDCU.64 UR14, c[0x0][0x358] ;  /* 0x00006b00ff0e77ac */ /* 0x000e620008000a00 */
[----:B0-----:R-:W-:-:S04]  /*00f0*/  UISETP.NE.U32.AND UP0, UPT, UR4, URZ, UPT ;  /* 0x000000ff0400728c */ /* 0x001fc8000bf05070 */
[----:B------:R-:W-:-:S09]  /*0100*/  UISETP.NE.AND.EX UP0, UPT, UR5, URZ, UPT, UP0 ;  /* 0x000000ff0500728c */ /* 0x000fd2000bf05300 */
[----:B-1----:R-:W-:Y:S05]  /*0110*/  BRA.U !UP0, `(.L_x_0) ;  /* 0x0000005908987547 */ /* 0x002fea000b800000 */
[----:B------:R-:W0:Y:S01]  /*0120*/  S2UR UR6, SR_CgaCtaId ;  /* 0x00000000000679c3 */ /* 0x000e220000008800 */
[----:B------:R-:W-:Y:S01]  /*0130*/  UMOV UR4, 0x400 ;  /* 0x0000040000047882 */ /* 0x000fe20000000000 */
[----:B------:R-:W-:Y:S02]  /*0140*/  CS2R R56, SRZ ;  /* 0x0000000000387805 */ /* 0x000fe4000001ff00 */
[----:B------:R-:W-:Y:S02]  /*0150*/  CS2R R54, SRZ ;  /* 0x0000000000367805 */ /* 0x000fe4000001ff00 */
[----:B------:R-:W-:Y:S02]  /*0160*/  CS2R R52, SRZ ;  /* 0x0000000000347805 */ /* 0x000fe4000001ff00 */
[----:B------:R-:W-:Y:S01]  /*0170*/  CS2R R50, SRZ ;  /* 0x0000000000327805 */ /* 0x000fe2000001ff00 */
[----:B------:R-:W-:Y:S01]  /*0180*/  UMOV UR5, URZ ;  /* 0x000000ff00057c82 */ /* 0x000fe20008000000 */
[----:B0-----:R-:W-:-:S03]  /*0190*/  ULEA UR6, UR6, UR4, 0x18 ;  /* 0x0000000406067291 */ /* 0x001fc6000f8ec0ff */
[----:B------:R-:W-:-:S03]  /*01a0*/  UMOV UR4, URZ ;  /* 0x000000ff00047c82 */ /* 0x000fc60008000000 */
[----:B------:R-:W-:-:S07]  /*01b0*/  LEA R58, R48, UR6, 0x4 ;  /* 0x00000006303a7c11 */ /* 0x000fce000f8e20ff */
.L_x_19:
[----:B------:R-:W-:Y:S01]  /*01c0*/  ISETP.GT.U32.AND P0, PT, R48, 0x1f, PT ;  /* 0x0000001f3000780c */ /* 0x000fe20003f04070 */
[----:B------:R-:W-:-:S12]  /*01d0*/  BSSY.RECONVERGENT B0, `(.L_x_1) ;  /* 0x000002b000007945 */ /* 0x000fd80003800200 */
[----:B0-----:R-:W-:Y:S05]  /*01e0*/  @P0 BRA `(.L_x_2) ;  /* 0x0000000000a40947 */ /* 0x001fea0003800000 */
[----:B------:R-:W0:Y:S01]  /*01f0*/  LDCU.64 UR8, c[0x0][0x390] ;  /* 0x00007200ff0877ac */ /* 0x000e220008000a00 */
[----:B------:R-:W-:-:S05]  /*0200*/  IADD3 R0, P1, PT, R48, UR4, RZ ;  /* 0x0000000430007c10 */ /* 0x000fca000ff3e0ff */
[----:B------:R-:W-:Y:S01]  /*0210*/  IMAD.X R3, RZ, RZ, UR5, P1 ;  /* 0x00000005ff037e24 */ /* 0x000fe200088e06ff */
[----:B0-----:R-:W-:-:S04]  /*0220*/  ISETP.GE.U32.AND P0, PT, R0, UR8, PT ;  /* 0x0000000800007c0c */ /* 0x001fc8000bf06070 */
[----:B------:R-:W-:-:S13]  /*0230*/  ISETP.GE.U32.AND.EX P0, PT, R3, UR9, PT, P0 ;  /* 0x0000000903007c0c */ /* 0x000fda000bf06100 */
[----:B------:R-:W-:Y:S05]  /*0240*/  @P0 BRA `(.L_x_2) ;  /* 0x00000000008c0947 */ /* 0x000fea0003800000 */
[----:B------:R-:W0:Y:S02]  /*0250*/  LDCU.64 UR8, c[0x0][0x3a8] ;  /* 0x00007500ff0877ac */ /* 0x000e240008000a00 */
[----:B0-----:R-:W-:-:S04]  /*0260*/  LEA R2, P0, R0, UR8, 0x4 ;  /* 0x0000000800027c11 */ /* 0x001fc8000f8020ff */
[----:B------:R-:W-:-:S05]  /*0270*/  LEA.HI.X R3, R0, UR9, R3, 0x4, P0 ;  /* 0x0000000900037c11 */ /* 0x000fca00080f2403 */
[----:B------:R-:W2:Y:S04]  /*0280*/  LDG.E.U8.CONSTANT R5, desc[UR14][R2.64] ;  /* 0x0000000e02057981 */ /* 0x000ea8000c1e9100 */
[----:B------:R-:W3:Y:S04]  /*0290*/  LDG.E.U8.CONSTANT R7, desc[UR14][R2.64+0x1] ;  /* 0x0000010e02077981 */ /* 0x000ee8000c1e9100 */
[----:B------:R-:W4:Y:S04]  /*02a0*/  LDG.E.U8.CONSTANT R9, desc[UR14][R2.64+0x2] ;  /* 0x0000020e02097981 */ /* 0x000f28000c1e9100 */
[----:B------:R-:W5:Y:S04]  /*02b0*/  LDG.E.U8.CONSTANT R11, desc[UR14][R2.64+0x3] ;  /* 0x0000030e020b7981 */ /* 0x000f68000c1e9100 */
        /* <DEDUP_REMOVED lines=12> */
[----:B--2---:R0:W-:Y:S04]  /*0380*/  STS.U8 [R58], R5 ;  /* 0x000000053a007388 */ /* 0x0041e80000000000 */
[----:B---3--:R0:W-:Y:S04]  /*0390*/  STS.U8 [R58+0x1], R7 ;  /* 0x000001073a007388 */ /* 0x0081e80000000000 */
[----:B----4-:R0:W-:Y:S04]  /*03a0*/  STS.U8 [R58+0x2], R9 ;  /* 0x000002093a007388 */ /* 0x0101e80000000000 */
[----:B-----5:R0:W-:Y:S04]  /*03b0*/  STS.U8 [R58+0x3], R11 ;  /* 0x0000030b3a007388 */ /* 0x0201e80000000000 */
[----:B------:R0:W-:Y:S04]  /*03c0*/  STS.U8 [R58+0x4], R13 ;  /* 0x0000040d3a007388 */ /* 0x0001e80000000000 */
        /* <DEDUP_REMOVED lines=10> */
[----:B------:R0:W-:Y:S02]  /*0470*/  STS.U8 [R58+0xf], R35 ;  /* 0x00000f233a007388 */ /* 0x0001e40000000000 */
.L_x_2:
[----:B------:R-:W-:Y:S05]  /*0480*/  BSYNC.RECONVERGENT B0 ;  /* 0x0000000000007941 */ /* 0x000fea0003800200 */
.L_x_1:
[----:B------:R-:W1:Y:S01]  /*0490*/  LDCU.64 UR12, c[0x0][0x390] ;  /* 0x00007200ff0c77ac */ /* 0x000e620008000a00 */
[----:B------:R-:W-:-:S04]  /*04a0*/  UIADD3 UR9, UP0, UPT, UR4, 0x20, URZ ;  /* 0x0000002004097890 */ /* 0x000fc8000ff1e0ff */
[----:B------:R-:W-:Y:S02]  /*04b0*/  UIADD3.X UR10, UPT, UPT, URZ, UR5, URZ, UP0, !UPT ;  /* 0x00000005ff0a7290 */ /* 0x000fe400087fe4ff */
[----:B-1----:R-:W-:-:S04]  /*04c0*/  UISETP.LT.U32.AND UP0, UPT, UR9, UR12, UPT ;  /* 0x0000000c0900728c */ /* 0x002fc8000bf01070 */
[----:B------:R-:W-:-:S04]  /*04d0*/  UISETP.LT.U32.AND.EX UP0, UPT, UR10, UR13, UPT, UP0 ;  /* 0x0000000d0a00728c */ /* 0x000fc8000bf01100 */
[----:B------:R-:W-:-:S04]  /*04e0*/  USEL UR11, UR9, UR12, UP0 ;  /* 0x0000000c090b7287 */ /* 0x000fc80008000000 */
[----:B------:R-:W-:-:S04]  /*04f0*/  UISETP.GE.U32.AND UP0, UPT, UR4, UR11, UPT ;  /* 0x0000000b0400728c */ /* 0x000fc8000bf06070 */
[----:B------:R-:W-:Y:S01]  /*0500*/  UISETP.GE.U32.AND.EX UP0, UPT, UR5, URZ, UPT, UP0 ;  /* 0x000000ff0500728c */ /* 0x000fe2000bf06100 */
[----:B------:R-:W-:Y:S08]  /*0510*/  BAR.SYNC.DEFER_BLOCKING 0x0 ;  /* 0x0000000000007b1d */ /* 0x000ff00000010000 */
[----:B------:R-:W-:Y:S05]  /*0520*/  BRA.U UP0, `(.L_x_3) ;  /* 0x0000005500787547 */ /* 0x000fea000b800000 */
[----:B------:R-:W-:-:S05]  /*0530*/  UMOV UR7, UR4 ;  /* 0x0000000400077c82 */ /* 0x000fca0008000000 */
.L_x_18:
[----:B------:R-:W1:Y:S01]  /*0540*/  LDC.64 R2, c[0x0][0x390] ;  /* 0x0000e400ff027b82 */ /* 0x000e620000000a00 */
[----:B------:R-:W2:Y:S01]  /*0550*/  LDCU.64 UR12, c[0x0][0x3b8] ;  /* 0x00007700ff0c77ac */ /* 0x000ea20008000a00 */
[----:B------:R-:W-:Y:S01]  /*0560*/  USHF.R.U64 UR8, UR4, 0x3, UR5 ;  /* 0x0000000304087899 */ /* 0x000fe20008001205 */
[----:B-1----:R-:W-:-:S05]  /*0570*/  IADD3 R0, P0, PT, R2, 0x7, RZ ;  /* 0x0000000702007810 */ /* 0x002fca0007f1e0ff */
[----:B------:R-:W-:-:S05]  /*0580*/  IMAD.X R3, RZ, RZ, R3, P0 ;  /* 0x000000ffff037224 */ /* 0x000fca00000e0603 */
[----:B------:R-:W-:-:S05]  /*0590*/  SHF.R.U64 R0, R0, 0x3, R3 ;  /* 0x0000000300007819 */ /* 0x000fca0000001203 */
[----:B------:R-:W-:-:S05]  /*05a0*/  IMAD R0, R49, R0, UR8 ;  /* 0x0000000831007e24 */ /* 0x000fca000f8e0200 */
[----:B--2---:R-:W-:-:S05]  /*05b0*/  IADD3 R2, P0, PT, R0, UR12, RZ ;  /* 0x0000000c00027c10 */ /* 0x004fca000ff1e0ff */
[----:B------:R-:W-:-:S05]  /*05c0*/  IMAD.X R3, RZ, RZ, UR13, P0 ;  /* 0x0000000dff037e24 */ /* 0x000fca00080e06ff */
[----:B------:R-:W2:Y:S01]  /*05d0*/  LDG.E.U8.CONSTANT R2, desc[UR14][R2.64] ;  /* 0x0000000e02027981 */ /* 0x000ea2000c1e9100 */
[----:B------:R-:W-:Y:S01]  /*05e0*/  ULOP3.LUT UR8, UR4, 0x7, URZ, 0xc0, !UPT ;  /* 0x0000000704087892 */ /* 0x000fe2000f8ec0ff */
[----:B------:R-:W-:Y:S03]  /*05f0*/  BSSY.RECONVERGENT B0, `(.L_x_4) ;  /* 0x000054c000007945 */ /* 0x000fe60003800200 */
[----:B------:R-:W-:-:S04]  /*0600*/  UISETP.GT.U32.AND UP0, UPT, UR8, 0xffff, UPT ;  /* 0x0000ffff0800788c */ /* 0x000fc8000bf04070 */
[----:B------:R-:W-:-:S04]  /*0610*/  USEL UR8, UR8, 0xffff, !UP0 ;  /* 0x0000ffff08087887 */ /* 0x000fc8000c000000 */
[----:B------:R-:W-:-:S06]  /*0620*/  ULOP3.LUT UR8, UR8, 0xffff, URZ, 0xc0, !UPT ;  /* 0x0000ffff08087892 */ /* 0x000fcc000f8ec0ff */
[----:B--2---:R-:W-:-:S04]  /*0630*/  SHF.R.U32.HI R0, RZ, UR8, R2 ;  /* 0x00000008ff007c19 */ /* 0x004fc80008011602 */
[----:B------:R-:W-:-:S04]  /*0640*/  LOP3.LUT R0, R0, 0x1, RZ, 0xc0, !PT ;  /* 0x0000000100007812 */ /* 0x000fc800078ec0ff */
[----:B------:R-:W-:-:S13]  /*0650*/  ISETP.NE.U32.AND P0, PT, R0, 0x1, PT ;  /* 0x000000010000780c */ /* 0x000fda0003f05070 */
[----:B------:R-:W-:Y:S05]  /*0660*/  @P0 BRA `(.L_x_5) ;  /* 0x0000005400100947 */ /* 0x000fea0003800000 */
[----:B------:R-:W-:Y:S01]  /*0670*/  UIADD3 UR8, UPT, UPT, -UR7, UR4, URZ ;  /* 0x0000000407087290 */ /* 0x000fe2000fffe1ff */
[----:B------:R-:W-:Y:S02]  /*0680*/  IMAD.MOV.U32 R103, RZ, RZ, R49 ;  /* 0x000000ffff677224 */ /* 0x000fe400078e0031 */
[----:B------:R-:W-:Y:S01]  /*0690*/  IMAD.MOV.U32 R105, RZ, RZ, RZ ;  /* 0x000000ffff697224 */ /* 0x000fe200078e00ff */
[----:B------:R-:W-:Y:S01]  /*06a0*/  ULEA UR8, UR8, UR6, 0x4 ;  /* 0x0000000608087291 */ /* 0x000fe2000f8e20ff */
[----:B------:R-:W-:-:S08]  /*06b0*/  IMAD.MOV.U32 R107, RZ, RZ, 0xc5 ;  /* 0x000000c5ff6b7424 */ /* 0x000fd000078e00ff */
[----:B------:R-:W1:Y:S04]  /*06c0*/  LDS.U8 R59, [UR8+0xd] ;  /* 0x00000d08ff3b7984 */ /* 0x000e680008000000 */
[----:B------:R-:W2:Y:S04]  /*06d0*/  LDS.U8 R60, [UR8+0xc] ;  /* 0x00000c08ff3c7984 */ /* 0x000ea80008000000 */
[----:B------:R-:W3:Y:S04]  /*06e0*/  LDS.U8 R62, [UR8+0xf] ;  /* 0x00000f08ff3e7984 */ /* 0x000ee80008000000 */
[----:B------:R-:W4:Y:S04]  /*06f0*/  LDS.U8 R61, [UR8+0xe] ;  /* 0x00000e08ff3d7984 */ /* 0x000f280008000000 */
[----:B------:R-:W-:Y:S04]  /*0700*/  LDS.U8 R67, [UR8] ;  /* 0x00000008ff437984 */ /* 0x000fe80008000000 */
[----:B------:R-:W5:Y:S04]  /*0710*/  LDS.U8 R64, [UR8+0x3] ;  /* 0x00000308ff407984 */ /* 0x000f680008000000 */
[----:B------:R-:W-:Y:S04]  /*0720*/  LDS.U8 R63, [UR8+0x2] ;  /* 0x00000208ff3f7984 */ /* 0x000fe80008000000 */
[----:B------:R-:W-:Y:S04]  /*0730*/  LDS.U8 R70, [UR8+0x1] ;  /* 0x00000108ff467984 */ /* 0x000fe80008000000 */
[----:B------:R-:W-:Y:S04]  /*0740*/  LDS.U8 R69, [UR8+0x4] ;  /* 0x00000408ff457984 */ /* 0x000fe80008000000 */
[----:B------:R-:W5:Y:S04]  /*0750*/  LDS.U8 R72, [UR8+0x8] ;  /* 0x00000808ff487984 */ /* 0x000f680008000000 */
[----:B------:R-:W-:Y:S01]  /*0760*/  LDS.U8 R66, [UR8+0x7] ;  /* 0x00000708ff427984 */ /* 0x000fe20008000000 */
[----:B-1----:R-:W-:-:S03]  /*0770*/  LOP3.LUT R4, R59, 0xff, RZ, 0xc0, !PT ;  /* 0x000000ff3b047812 */ /* 0x002fc600078ec0ff */
[----:B------:R-:W1:Y:S01]  /*0780*/  LDS.U8 R68, [UR8+0xb] ;  /* 0x00000b08ff447984 */ /* 0x000e620008000000 */
[----:B--2---:R-:W-:Y:S01]  /*0790*/  LOP3.LUT R6, R60, 0xff, RZ, 0xc0, !PT ;  /* 0x000000ff3c067812 */ /* 0x004fe200078ec0ff */
[----:B------:R-:W2:Y:S02]  /*07a0*/  LDC.U8 R0, c[0x3][R4] ;  /* 0x00c0000004007b82 */ /* 0x000ea40000000000 */
[----:B------:R-:W-:Y:S01]  /*07b0*/  LDS.U8 R65, [UR8+0x6] ;  /* 0x00000608ff417984 */ /* 0x000fe20008000000 */
[----:B---3--:R-:W-:-:S03]  /*07c0*/  LOP3.LUT R8, R62, 0xff, RZ, 0xc0, !PT ;  /* 0x000000ff3e087812 */ /* 0x008fc600078ec0ff */
[----:B------:R-:W3:Y:S01]  /*07d0*/  LDS.U8 R73, [UR8+0xa] ;  /* 0x00000a08ff497984 */ /* 0x000ee20008000000 */
[C---:B----4-:R-:W-:Y:S01]  /*07e0*/  LOP3.LUT R10, R61.reuse, 0xff, RZ, 0xc0, !PT ;  /* 0x000000ff3d0a7812 */ /* 0x050fe200078ec0ff */
[----:B0-----:R-:W5:Y:S01]  /*07f0*/  LDC.U8 R5, c[0x3][R6] ;  /* 0x00c0000006057b82 */ /* 0x001f620000000000 */
[----:B------:R-:W-:Y:S01]  /*0800*/  PRMT R104, R61, 0x3340, R62 ;  /* 0x000033403d687816 */ /* 0x000fe2000000003e */
[----:B------:R-:W-:Y:S04]  /*0810*/  LDS.U8 R74, [UR8+0x5] ;  /* 0x00000508ff4a7984 */ /* 0x000fe80008000000 */
[----:B------:R-:W0:Y:S01]  /*0820*/  LDS.U8 R71, [UR8+0x9] ;  /* 0x00000908ff477984 */ /* 0x000e220008000000 */
[----:B------:R-:W2:Y:S01]  /*0830*/  LDCU.U8 UR8, c[0x3][0x101] ;  /* 0x00c02020ff0877ac */ /* 0x000ea20008000000 */
[----:B------:R-:W4:Y:S08]  /*0840*/  LDC.U8 R2, c[0x3][R8] ;  /* 0x00c0000008027b82 */ /* 0x000f300000000000 */
[----:B------:R-:W0:Y:S01]  /*0850*/  LDC.U8 R3, c[0x3][R10] ;  /* 0x00c000000a037b82 */ /* 0x000e220000000000 */
[----:B-----5:R-:W-:-:S02]  /*0860*/  LOP3.LUT R5, R64, R5, RZ, 0x3c, !PT ;  /* 0x0000000540057212 */ /* 0x020fc400078e3cff */
[----:B--2---:R-:W-:Y:S01]  /*0870*/  LOP3.LUT R0, R67, UR8, R0, 0x96, !PT ;  /* 0x0000000843007c12 */ /* 0x004fe2000f8e9600 */
[----:B------:R-:W2:Y:S03]  /*0880*/  LDCU.U8 UR8, c[0x3][0x102] ;  /* 0x00c02040ff0877ac */ /* 0x000ea60008000000 */
[----:B------:R-:W-:Y:S02]  /*0890*/  LOP3.LUT R7, R72, R0, R69, 0x96, !PT ;  /* 0x0000000048077212 */ /* 0x000fe400078e9645 */
[----:B----4-:R-:W-:Y:S02]  /*08a0*/  LOP3.LUT R2, R63, R2, RZ, 0x3c, !PT ;  /* 0x000000023f027212 */ /* 0x010fe400078e3cff */
[----:B-1----:R-:W-:Y:S02]  /*08b0*/  LOP3.LUT R9, R68, R5, R66, 0x96, !PT ;  /* 0x0000000544097212 */ /* 0x002fe400078e9642 */
[----:B------:R-:W-:-:S02]  /*08c0*/  LOP3.LUT R12, R7, 0xffff, R60, 0x48, !PT ;  /* 0x0000ffff070c7812 */ /* 0x000fc400078e483c */
[----:B---3--:R-:W-:Y:S02]  /*08d0*/  LOP3.LUT R6, R73, R2, R65, 0x96, !PT ;  /* 0x0000000249067212 */ /* 0x008fe400078e9641 */
[----:B0-----:R-:W-:Y:S02]  /*08e0*/  LOP3.LUT R3, R70, R3, RZ, 0x3c, !PT ;  /* 0x0000000346037212 */ /* 0x001fe400078e3cff */
[----:B------:R-:W-:Y:S02]  /*08f0*/  LOP3.LUT R11, R9, 0xffff, R62, 0x48, !PT ;  /* 0x0000ffff090b7812 */ /* 0x000fe400078e483e */
[----:B------:R-:W-:Y:S02]  /*0900*/  LOP3.LUT R10, R6, 0xffff, R61, 0x48, !PT ;  /* 0x0000ffff060a7812 */ /* 0x000fe400078e483d */
[----:B------:R-:W-:Y:S02]  /*0910*/  LOP3.LUT R4, R71, R3, R74, 0x96, !PT ;  /* 0x0000000347047212 */ /* 0x000fe400078e964a */
[----:B------:R-:W-:-:S02]  /*0920*/  LOP3.LUT R15, R12, 0xff, RZ, 0xc0, !PT ;  /* 0x000000ff0c0f7812 */ /* 0x000fc400078ec0ff */
[----:B------:R-:W-:Y:S02]  /*0930*/  LOP3.LUT R8, R4, 0xffff, R59, 0x48, !PT ;  /* 0x0000ffff04087812 */ /* 0x000fe400078e483b */
[----:B------:R-:W-:Y:S02]  /*0940*/  LOP3.LUT R12, R11, 0xff, RZ, 0xc0, !PT ;  /* 0x000000ff0b0c7812 */ /* 0x000fe400078ec0ff */
[----:B------:R-:W-:Y:S01]  /*0950*/  LOP3.LUT R10, R10, 0xff, RZ, 0xc0, !PT ;  /* 0x000000ff0a0a7812 */ /* 0x000fe200078ec0ff */
[----:B------:R-:W0:Y:S01]  /*0960*/  LDC.U8 R11, c[0x3][R15] ;  /* 0x00c000000f0b7b82 */ /* 0x000e220000000000 */
[----:B------:R-:W-:-:S07]  /*0970*/  LOP3.LUT R17, R8, 0xff, RZ, 0xc0, !PT ;  /* 0x000000ff08117812 */ /* 0x000fce00078ec0ff */
[----:B------:R-:W1:Y:S08]  /*0980*/  LDC.U8 R12, c[0x3][R12] ;  /* 0x00c000000c0c7b82 */ /* 0x000e700000000000 */
[----:B------:R-:W2:Y:S08]  /*0990*/  LDC.U8 R8, c[0x3][R17] ;  /* 0x00c0000011087b82 */ /* 0x000eb00000000000 */
[----:B------:R-:W3:Y:S01]  /*09a0*/  LDC.U8 R10, c[0x3][R10] ;  /* 0x00c000000a0a7b82 */ /* 0x000ee20000000000 */
[----:B0-----:R-:W-:-:S04]  /*09b0*/  LOP3.LUT R16, R62, R11, R66, 0x96, !PT ;  /* 0x0000000b3e107212 */ /* 0x001fc800078e9642 */
[----:B------:R-:W-:Y:S02]  /*09c0*/  LOP3.LUT R20, R16, 0xff, RZ, 0xc0, !PT ;  /* 0x000000ff10147812 */ /* 0x000fe400078ec0ff */
[----:B-1----:R-:W-:Y:S02]  /*09d0*/  LOP3.LUT R14, R61, R12, R65, 0x96, !PT ;  /* 0x0000000c3d0e7212 */ /* 0x002fe400078e9641 */
[----:B------:R-:W0:Y:S02]  /*09e0*/  LDC.U8 R77, c[0x3][R20] ;  /* 0x00c00000144d7b82 */ /* 0x000e240000000000 */
[----:B------:R-:W-:Y:S02]  /*09f0*/  LOP3.LUT R21, R14, 0xff, RZ, 0xc0, !PT ;  /* 0x000000ff0e157812 */ /* 0x000fe400078ec0ff */
[----:B--2---:R-:W-:-:S04]  /*0a00*/  LOP3.LUT R8, R8, UR8, RZ, 0x3c, !PT ;  /* 0x0000000808087c12 */ /* 0x004fc8000f8e3cff */
[----:B------:R-:W1:Y:S01]  /*0a10*/  LDC.U8 R17, c[0x3][R21] ;  /* 0x00c0000015117b82 */ /* 0x000e620000000000 */
[----:B------:R-:W2:Y:S01]  /*0a20*/  LDCU.U8 UR8, c[0x3][0x103] ;  /* 0x00c02060ff0877ac */ /* 0x000ea20008000000 */
[C---:B------:R-:W-:Y:S02]  /*0a30*/  LOP3.LUT R75, R8.reuse, R69, RZ, 0x3c, !PT ;  /* 0x00000045084b7212 */ /* 0x040fe400078e3cff */
[----:B------:R-:W-:Y:S02]  /*0a40*/  LOP3.LUT R76, R8, R0, RZ, 0x3c, !PT ;  /* 0x00000000084c7212 */ /* 0x000fe400078e3cff */
[----:B---3--:R-:W-:Y:S02]  /*0a50*/  LOP3.LUT R13, R59, R10, R74, 0x96, !PT ;  /* 0x0000000a3b0d7212 */ /* 0x008fe400078e964a */
[----:B------:R-:W-:Y:S02]  /*0a60*/  LOP3.LUT R18, R75, 0xffff, R60, 0x48, !PT ;  /* 0x0000ffff4b127812 */ /* 0x000fe400078e483c */
[----:B------:R-:W-:-:S02]  /*0a70*/  LOP3.LUT R15, R13, 0xff, RZ, 0xc0, !PT ;  /* 0x000000ff0d0f7812 */ /* 0x000fc400078ec0ff */
[----:B------:R-:W-:Y:S02]  /*0a80*/  LOP3.LUT R19, R18, 0xff, RZ, 0xc0, !PT ;  /* 0x000000ff12137812 */ /* 0x000fe400078ec0ff */
[----:B0-----:R-:W-:Y:S02]  /*0a90*/  LOP3.LUT R77, R77, R2, R12, 0x96, !PT ;  /* 0x000000024d4d7212 */ /* 0x001fe400078e960c */
[----:B------:R-:W2:Y:S02]  /*0aa0*/  LDC.U8 R15, c[0x3][R15] ;  /* 0x00c000000f0f7b82 */ /* 0x000ea40000000000 */
[----:B------:R-:W-:Y:S02]  /*0ab0*/  LOP3.LUT R14, R14, R77, R6, 0x96, !PT ;  /* 0x0000004d0e0e7212 */ /* 0x000fe400078e9606 */
[----:B-1----:R-:W-:-:S04]  /*0ac0*/  LOP3.LUT R17, R17, R3, R10, 0x96, !PT ;  /* 0x0000000311117212 */ /* 0x002fc800078e960a */
[----:B------:R-:W0:Y:S01]  /*0ad0*/  LDC.U8 R18, c[0x3][R19] ;  /* 0x00c0000013127b82 */ /* 0x000e220000000000 */
[----:B------:R-:W-:Y:S02]  /*0ae0*/  LOP3.LUT R3, R14, 0xff, RZ, 0xc0, !PT ;  /* 0x000000ff0e037812 */ /* 0x000fe400078ec0ff */
[----:B------:R-:W-:-:S04]  /*0af0*/  LOP3.LUT R13, R13, R17, R4, 0x96, !PT ;  /* 0x000000110d0d7212 */ /* 0x000fc800078e9604 */
[----:B------:R-:W-:Y:S01]  /*0b00*/  LOP3.LUT R2, R13, 0xff, RZ, 0xc0, !PT ;  /* 0x000000ff0d027812 */ /* 0x000fe200078ec0ff */
[----:B------:R-:W1:Y:S01]  /*0b10*/  LDC.U8 R3, c[0x3][R3] ;  /* 0x00c0000003037b82 */ /* 0x000e620000000000 */
[----:B--2---:R-:W-:-:S07]  /*0b20*/  LOP3.LUT R78, R76, UR8, R15, 0x96, !PT ;  /* 0x000000084c4e7c12 */ /* 0x004fce000f8e960f */
[----:B------:R-:W2:Y:S01]  /*0b30*/  LDC.U8 R2, c[0x3][R2] ;  /* 0x00c0000002027b82 */ /* 0x000ea20000000000 */
[----:B------:R-:W2:Y:S01]  /*0b40*/  LDCU.U8 UR8, c[0x3][0x104] ;  /* 0x00c02080ff0877ac */ /* 0x000ea20008000000 */
[----:B------:R-:W-:Y:S02]  /*0b50*/  LOP3.LUT R0, R78, R7, RZ, 0x3c, !PT ;  /* 0x000000074e007212 */ /* 0x000fe400078e3cff */
[----:B0-----:R-:W-:Y:S02]  /*0b60*/  LOP3.LUT R18, R18, R5, R11, 0x96, !PT ;  /* 0x0000000512127212 */ /* 0x001fe400078e960b */
[----:B------:R-:W-:Y:S02]  /*0b70*/  LOP3.LUT R0, R0, R75, R60, 0x96, !PT ;  /* 0x0000004b00007212 */ /* 0x000fe400078e963c */
[----:B------:R-:W-:Y:S02]  /*0b80*/  LOP3.LUT R16, R16, R18, R9, 0x96, !PT ;  /* 0x0000001210107212 */ /* 0x000fe400078e9609 */
[----:B------:R-:W-:-:S02]  /*0b90*/  LOP3.LUT R5, R0, 0xff, RZ, 0xc0, !PT ;  /* 0x000000ff00057812 */ /* 0x000fc400078ec0ff */
[----:B------:R-:W-:Y:S02]  /*0ba0*/  LOP3.LUT R0, R16, 0xff, RZ, 0xc0, !PT ;  /* 0x000000ff10007812 */ /* 0x000fe400078ec0ff */
[----:B-1----:R-:W-:Y:S02]  /*0bb0*/  LOP3.LUT R79, R3, R59, RZ, 0x3c, !PT ;  /* 0x0000003b034f7212 */ /* 0x002fe400078e3cff */
[----:B------:R-:W0:Y:S01]  /*0bc0*/  LDC.U8 R5, c[0x3][R5] ;  /* 0x00c0000005057b82 */ /* 0x000e220000000000 */
[----:B------:R-:W-:Y:S02]  /*0bd0*/  LOP3.LUT R84, R17, R3, RZ, 0x3c, !PT ;  /* 0x0000000311547212 */ /* 0x000fe400078e3cff */
[----:B------:R-:W-:Y:S02]  /*0be0*/  LOP3.LUT R20, R79, 0xff, RZ, 0xc0, !PT ;  /* 0x000000ff4f147812 */ /* 0x000fe400078ec0ff */
[----:B--2---:R-:W-:Y:S01]  /*0bf0*/  LOP3.LUT R89, R2, UR8, RZ, 0x3c, !PT ;  /* 0x0000000802597c12 */ /* 0x004fe2000f8e3cff */
[----:B------:R-:W1:Y:S01]  /*0c00*/  LDCU.U8 UR8, c[0x3][0x105] ;  /* 0x00c020a0ff0877ac */ /* 0x000e620008000000 */
[----:B------:R-:W-:Y:S01]  /*0c10*/  LOP3.LUT R86, R3, R10, R74, 0x96, !PT ;  /* 0x0000000a03567212 */ /* 0x000fe200078e964a */
[----:B------:R-:W2:Y:S01]  /*0c20*/  LDC.U8 R0, c[0x3][R0] ;  /* 0x00c0000000007b82 */ /* 0x000ea20000000000 */
[----:B------:R-:W-:-:S02]  /*0c30*/  LOP3.LUT R80, R89, R60, RZ, 0x3c, !PT ;  /* 0x0000003c59507212 */ /* 0x000fc400078e3cff */
[C---:B------:R-:W-:Y:S02]  /*0c40*/  LOP3.LUT R81, R89.reuse, R78, RZ, 0x3c, !PT ;  /* 0x0000004e59517212 */ /* 0x040fe400078e3cff */
[----:B------:R-:W-:Y:S02]  /*0c50*/  LOP3.LUT R15, R80, 0xff, RZ, 0xc0, !PT ;  /* 0x000000ff500f7812 */ /* 0x000fe400078ec0ff */
[----:B------:R-:W-:Y:S01]  /*0c60*/  LOP3.LUT R89, R89, R75, RZ, 0x3c, !PT ;  /* 0x0000004b59597212 */ /* 0x000fe200078e3cff */
[----:B------:R-:W1:Y:S01]  /*0c70*/  LDC.U8 R2, c[0x3][R20] ;  /* 0x00c0000014027b82 */ /* 0x000e620000000000 */
[----:B0-----:R-:W-:-:S07]  /*0c80*/  LOP3.LUT R8, R5, 0xffff, R62, 0x48, !PT ;  /* 0x0000ffff05087812 */ /* 0x001fce00078e483e */
[----:B------:R0:W3:Y:S01]  /*0c90*/  LDC.U8 R14, c[0x3][R15] ;  /* 0x00c000000f0e7b82 */ /* 0x0000e20000000000 */
[----:B------:R-:W-:Y:S02]  /*0ca0*/  LOP3.LUT R11, R5, R11, R66, 0x96, !PT ;  /* 0x0000000b050b7212 */ /* 0x000fe400078e9642 */
[----:B------:R-:W-:Y:S02]  /*0cb0*/  LOP3.LUT R16, R8, 0xff, RZ, 0xc0, !PT ;  /* 0x000000ff08107812 */ /* 0x000fe400078ec0ff */
[----:B--2---:R-:W-:-:S03]  /*0cc0*/  LOP3.LUT R82, R0, R61, RZ, 0x3c, !PT ;  /* 0x0000003d00527212 */ /* 0x004fc600078e3cff */
[----:B------:R-:W2:Y:S01]  /*0cd0*/  LDC.U8 R8, c[0x3][R16] ;  /* 0x00c0000010087b82 */ /* 0x000ea20000000000 */
[----:B------:R-:W-:Y:S02]  /*0ce0*/  LOP3.LUT R83, R77, R0, RZ, 0x3c, !PT ;  /* 0x000000004d537212 */ /* 0x000fe400078e3cff */
[----:B------:R-:W-:Y:S02]  /*0cf0*/  LOP3.LUT R19, R82, 0xff, RZ, 0xc0, !PT ;  /* 0x000000ff52137812 */ /* 0x000fe400078ec0ff */
[----:B------:R-:W-:Y:S02]  /*0d00*/  LOP3.LUT R85, R0, R12, R65, 0x96, !PT ;  /* 0x0000000c00557212 */ /* 0x000fe400078e9641 */
[----:B-1----:R-:W-:Y:S01]  /*0d10*/  LOP3.LUT R2, R81, UR8, R2, 0x96, !PT ;  /* 0x0000000851027c12 */ /* 0x002fe2000f8e9602 */
[----:B------:R-:W1:Y:S01]  /*0d20*/  LDC.U8 R13, c[0x3][R19] ;  /* 0x00c00000130d7b82 */ /* 0x000e620000000000 */
[----:B------:R-:W4:Y:S02]  /*0d30*/  LDCU.U8 UR8, c[0x3][0x106] ;  /* 0x00c020c0ff0877ac */ /* 0x000f240008000000 */
[----:B------:R-:W-:-:S04]  /*0d40*/  LOP3.LUT R7, R2, R78, R7, 0x96, !PT ;  /* 0x0000004e02077212 */ /* 0x000fc800078e9607 */
[----:B0-----:R-:W-:Y:S02]  /*0d50*/  LOP3.LUT R15, R7, 0xffff, R80, 0x48, !PT ;  /* 0x0000ffff070f7812 */ /* 0x001fe400078e4850 */
[-C--:B---3--:R-:W-:Y:S02]  /*0d60*/  LOP3.LUT R14, R14, R18.reuse, R5, 0x96, !PT ;  /* 0x000000120e0e7212 */ /* 0x088fe400078e9605 */
[----:B------:R-:W-:Y:S02]  /*0d70*/  LOP3.LUT R15, R15, 0xff, RZ, 0xc0, !PT ;  /* 0x000000ff0f0f7812 */ /* 0x000fe400078ec0ff */
[----:B------:R-:W-:Y:S02]  /*0d80*/  LOP3.LUT R18, R14, R18, R9, 0x96, !PT ;  /* 0x000000120e127212 */ /* 0x000fe400078e9609 */
[----:B--2---:R-:W-:Y:S02]  /*0d90*/  LOP3.LUT R8, R83, R8, RZ, 0x3c, !PT ;  /* 0x0000000853087212 */ /* 0x004fe400078e3cff */
[----:B------:R-:W0:Y:S02]  /*0da0*/  LDC.U8 R15, c[0x3][R15] ;  /* 0x00c000000f0f7b82 */ /* 0x000e240000000000 */
[----:B------:R-:W-:-:S02]  /*0db0*/  LOP3.LUT R9, R8, R77, R6, 0x96, !PT ;  /* 0x0000004d08097212 */ /* 0x000fc400078e9606 */
[----:B------:R-:W-:Y:S02]  /*0dc0*/  LOP3.LUT R6, R18, R5, R62, 0x96, !PT ;  /* 0x0000000512067212 */ /* 0x000fe400078e963e */
[----:B-1----:R-:W-:Y:S02]  /*0dd0*/  LOP3.LUT R13, R84, R13, RZ, 0x3c, !PT ;  /* 0x0000000d540d7212 */ /* 0x002fe400078e3cff */
[----:B------:R-:W-:Y:S02]  /*0de0*/  LOP3.LUT R88, R6, 0xff, RZ, 0xc0, !PT ;  /* 0x000000ff06587812 */ /* 0x000fe400078ec0ff */
[----:B------:R-:W-:Y:S02]  /*0df0*/  LOP3.LUT R4, R13, R17, R4, 0x96, !PT ;  /* 0x000000110d047212 */ /* 0x000fe400078e9604 */
[----:B------:R-:W-:Y:S02]  /*0e00*/  LOP3.LUT R16, R9, 0xffff, R82, 0x48, !PT ;  /* 0x0000ffff09107812 */ /* 0x000fe400078e4852 */
[----:B------:R-:W-:Y:S01]  /*0e10*/  LOP3.LUT R6, R4, 0xffff, R79, 0x48, !PT ;  /* 0x0000ffff04067812 */ /* 0x000fe200078e484f */
[----:B------:R-:W1:Y:S01]  /*0e20*/  LDC.U8 R88, c[0x3][R88] ;  /* 0x00c0000058587b82 */ /* 0x000e620000000000 */
[----:B------:R-:W-:-:S02]  /*0e30*/  LOP3.LUT R16, R16, 0xff, RZ, 0xc0, !PT ;  /* 0x000000ff10107812 */ /* 0x000fc400078ec0ff */
[----:B------:R-:W-:-:S05]  /*0e40*/  LOP3.LUT R6, R6, 0xff, RZ, 0xc0, !PT ;  /* 0x000000ff06067812 */ /* 0x000fca00078ec0ff */
[----:B------:R-:W2:Y:S01]  /*0e50*/  LDC.U8 R90, c[0x3][R16] ;  /* 0x00c00000105a7b82 */ /* 0x000ea20000000000 */
[----:B0-----:R-:W-:-:S04]  /*0e60*/  LOP3.LUT R11, R15, R11, RZ, 0x3c, !PT ;  /* 0x0000000b0f0b7212 */ /* 0x001fc800078e3cff */
[----:B------:R-:W-:-:S03]  /*0e70*/  LOP3.LUT R3, R11, R5, R62, 0x96, !PT ;  /* 0x000000050b037212 */ /* 0x000fc600078e963e */
[----:B------:R-:W4:Y:S01]  /*0e80*/  LDC.U8 R6, c[0x3][R6] ;  /* 0x00c0000006067b82 */ /* 0x000f220000000000 */
[----:B------:R-:W-:Y:S02]  /*0e90*/  LOP3.LUT R19, R3, 0xff, RZ, 0xc0, !PT ;  /* 0x000000ff03137812 */ /* 0x000fe400078ec0ff */
[----:B-1----:R-:W-:-:S05]  /*0ea0*/  LOP3.LUT R87, R88, R85, RZ, 0x3c, !PT ;  /* 0x0000005558577212 */ /* 0x002fca00078e3cff */
[----:B------:R-:W0:Y:S01]  /*0eb0*/  LDC.U8 R19, c[0x3][R19] ;  /* 0x00c0000013137b82 */ /* 0x000e220000000000 */
[----:B------:R-:W-:Y:S02]  /*0ec0*/  LOP3.LUT R88, R8, R88, RZ, 0x3c, !PT ;  /* 0x0000005808587212 */ /* 0x000fe400078e3cff */
[----:B------:R-:W-:Y:S02]  /*0ed0*/  LOP3.LUT R10, R87, 0xffff, R82, 0x48, !PT ;  /* 0x0000ffff570a7812 */ /* 0x000fe400078e4852 */
[----:B--2---:R-:W-:Y:S02]  /*0ee0*/  LOP3.LUT R86, R90, R86, RZ, 0x3c, !PT ;  /* 0x000000565a567212 */ /* 0x004fe400078e3cff */
[----:B------:R-:W-:Y:S02]  /*0ef0*/  LOP3.LUT R17, R10, 0xff, RZ, 0xc0, !PT ;  /* 0x000000ff0a117812 */ /* 0x000fe400078ec0ff */
[----:B------:R-:W-:Y:S02]  /*0f00*/  LOP3.LUT R0, R86, 0xffff, R79, 0x48, !PT ;  /* 0x0000ffff56007812 */ /* 0x000fe400078e484f */
[----:B------:R-:W-:-:S02]  /*0f10*/  LOP3.LUT R90, R13, R90, RZ, 0x3c, !PT ;  /* 0x0000005a0d5a7212 */ /* 0x000fc400078e3cff */
[----:B----4-:R-:W-:Y:S01]  /*0f20*/  LOP3.LUT R6, R6, UR8, RZ, 0x3c, !PT ;  /* 0x0000000806067c12 */ /* 0x010fe2000f8e3cff */
[----:B------:R-:W1:Y:S01]  /*0f30*/  LDC.U8 R17, c[0x3][R17] ;  /* 0x00c0000011117b82 */ /* 0x000e620000000000 */
[----:B------:R-:W-:Y:S01]  /*0f40*/  LOP3.LUT R12, R0, 0xff, RZ, 0xc0, !PT ;  /* 0x000000ff000c7812 */ /* 0x000fe200078ec0ff */
[----:B------:R-:W2:Y:S01]  /*0f50*/  LDCU.U8 UR8, c[0x3][0x107] ;  /* 0x00c020e0ff0877ac */ /* 0x000ea20008000000 */
[C---:B------:R-:W-:Y:S02]  /*0f60*/  LOP3.LUT R91, R6.reuse, R89, RZ, 0x3c, !PT ;  /* 0x00000059065b7212 */ /* 0x040fe400078e3cff */
[----:B------:R-:W-:Y:S02]  /*0f70*/  LOP3.LUT R93, R6, R2, RZ, 0x3c, !PT ;  /* 0x00000002065d7212 */ /* 0x000fe400078e3cff */
[----:B------:R-:W-:Y:S01]  /*0f80*/  LOP3.LUT R10, R91, 0xffff, R80, 0x48, !PT ;  /* 0x0000ffff5b0a7812 */ /* 0x000fe200078e4850 */
[----:B------:R3:W2:Y:S01]  /*0f90*/  LDC.U8 R0, c[0x3][R12] ;  /* 0x00c000000c007b82 */ /* 0x0006a20000000000 */
[----:B0-----:R-:W-:-:S02]  /*0fa0*/  LOP3.LUT R8, R88, R19, RZ, 0x3c, !PT ;  /* 0x0000001358087212 */ /* 0x001fc400078e3cff */
[----:B------:R-:W-:Y:S02]  /*0fb0*/  LOP3.LUT R10, R10, 0xff, RZ, 0xc0, !PT ;  /* 0x000000ff0a0a7812 */ /* 0x000fe400078ec0ff */
[----:B------:R-:W-:-:S04]  /*0fc0*/  LOP3.LUT R2, R8, R9, RZ, 0x3c, !PT ;  /* 0x0000000908027212 */ /* 0x000fc800078e3cff */
[----:B------:R-:W0:Y:S01]  /*0fd0*/  LDC.U8 R10, c[0x3][R10] ;  /* 0x00c000000a0a7b82 */ /* 0x000e220000000000 */
[----:B---3--:R-:W-:-:S04]  /*0fe0*/  LOP3.LUT R12, R2, R87, R82, 0x96, !PT ;  /* 0x00000057020c7212 */ /* 0x008fc800078e9652 */
[----:B------:R-:W-:Y:S02]  /*0ff0*/  LOP3.LUT R12, R12, 0xff, RZ, 0xc0, !PT ;  /* 0x000000ff0c0c7812 */ /* 0x000fe400078ec0ff */
[----:B-1----:R-:W-:Y:S02]  /*1000*/  LOP3.LUT R17, R90, R17, RZ, 0x3c, !PT ;  /* 0x000000115a117212 */ /* 0x002fe400078e3cff */
[----:B------:R-:W1:Y:S02]  /*1010*/  LDC.U8 R100, c[0x3][R12] ;  /* 0x00c000000c647b82 */ /* 0x000e640000000000 */
[----:B------:R-:W-:Y:S02]  /*1020*/  LOP3.LUT R6, R17, R4, RZ, 0x3c, !PT ;  /* 0x0000000411067212 */ /* 0x000fe400078e3cff */
[----:B--2---:R-:W-:Y:S01]  /*1030*/  LOP3.LUT R0, R93, UR8, R0, 0x96, !PT ;  /* 0x000000085d007c12 */ /* 0x004fe2000f8e9600 */
[----:B------:R-:W2:Y:S01]  /*1040*/  LDCU.U8 UR8, c[0x3][0x108] ;  /* 0x00c02100ff0877ac */ /* 0x000ea20008000000 */
[----:B------:R-:W-:-:S02]  /*1050*/  LOP3.LUT R6, R6, R86, R79, 0x96, !PT ;  /* 0x0000005606067212 */ /* 0x000fc400078e964f */
[----:B------:R-:W-:-:S04]  /*1060*/  LOP3.LUT R2, R0, R7, RZ, 0x3c, !PT ;  /* 0x0000000700027212 */ /* 0x000fc800078e3cff */
[----:B------:R-:W-:Y:S02]  /*1070*/  LOP3.LUT R2, R2, R91, R80, 0x96, !PT ;  /* 0x0000005b02027212 */ /* 0x000fe400078e9650 */
[----:B0-----:R-:W-:Y:S02]  /*1080*/  LOP3.LUT R15, R10, R14, R15, 0x96, !PT ;  /* 0x0000000e0a0f7212 */ /* 0x001fe400078e960f */
[----:B------:R-:W-:Y:S02]  /*1090*/  LOP3.LUT R10, R6, 0xff, RZ, 0xc0, !PT ;  /* 0x000000ff060a7812 */ /* 0x000fe400078ec0ff */
[----:B------:R-:W-:Y:S02]  /*10a0*/  LOP3.LUT R3, R3, R15, R18, 0x96, !PT ;  /* 0x0000000f03037212 */ /* 0x000fe400078e9612 */
[----:B------:R-:W-:Y:S02]  /*10b0*/  LOP3.LUT R6, R2, 0xff, RZ, 0xc0, !PT ;  /* 0x000000ff02067812 */ /* 0x000fe400078ec0ff */
[----:B------:R-:W2:Y:S01]  /*10c0*/  LDC.U8 R2, c[0x3][R10] ;  /* 0x00c000000a027b82 */ /* 0x000ea20000000000 */
[----:B------:R-:W-:-:S02]  /*10d0*/  LOP3.LUT R3, R3, 0xff, RZ, 0xc0, !PT ;  /* 0x000000ff03037812 */ /* 0x000fc400078ec0ff */
[----:B-1----:R-:W-:Y:S02]  /*10e0*/  LOP3.LUT R92, R100, R79, RZ, 0x3c, !PT ;  /* 0x0000004f645c7212 */ /* 0x002fe400078e3cff */
[----:B------:R-:W-:Y:S02]  /*10f0*/  LOP3.LUT R99, R17, R100, RZ, 0x3c, !PT ;  /* 0x0000006411637212 */ /* 0x000fe400078e3cff */
[----:B------:R-:W-:Y:S01]  /*1100*/  LOP3.LUT R13, R92, 0xff, RZ, 0xc0, !PT ;  /* 0x000000ff5c0d7812 */ /* 0x000fe200078ec0ff */
[----:B------:R-:W0:Y:S01]  /*1110*/  LDC.U8 R6, c[0x3][R6] ;  /* 0x00c0000006067b82 */ /* 0x000e220000000000 */
[----:B------:R-:W-:-:S07]  /*1120*/  LOP3.LUT R100, R100, R86, RZ, 0x3c, !PT ;  /* 0x0000005664647212 */ /* 0x000fce00078e3cff */
[----:B------:R-:W1:Y:S01]  /*1130*/  LDC.U8 R3, c[0x3][R3] ;  /* 0x00c0000003037b82 */ /* 0x000e620000000000 */
[----:B--2---:R-:W-:-:S07]  /*1140*/  LOP3.LUT R109, R2, UR8, RZ, 0x3c, !PT ;  /* 0x00000008026d7c12 */ /* 0x004fce000f8e3cff */
[----:B------:R-:W2:Y:S01]  /*1150*/  LDC.U8 R13, c[0x3][R13] ;  /* 0x00c000000d0d7b82 */ /* 0x000ea20000000000 */
[----:B------:R-:W2:Y:S01]  /*1160*/  LDCU.U8 UR8, c[0x3][0x109] ;  /* 0x00c02120ff0877ac */ /* 0x000ea20008000000 */
[C---:B------:R-:W-:Y:S02]  /*1170*/  LOP3.LUT R95, R109.reuse, R80, RZ, 0x3c, !PT ;  /* 0x000000506d5f7212 */ /* 0x040fe400078e3cff */
[----:B------:R-:W-:Y:S02]  /*1180*/  LOP3.LUT R94, R109, R0, RZ, 0x3c, !PT ;  /* 0x000000006d5e7212 */ /* 0x000fe400078e3cff */
[----:B0-----:R-:W-:Y:S02]  /*1190*/  LOP3.LUT R5, R6, R5, R62, 0x96, !PT ;  /* 0x0000000506057212 */ /* 0x001fe400078e963e */
[----:B------:R-:W-:Y:S02]  /*11a0*/  LOP3.LUT R12, R95, 0xff, RZ, 0xc0, !PT ;  /* 0x000000ff5f0c7812 */ /* 0x000fe400078ec0ff */
[----:B------:R-:W-:-:S02]  /*11b0*/  LOP3.LUT R19, R5, 0xff, RZ, 0xc0, !PT ;  /* 0x000000ff05137812 */ /* 0x000fc400078ec0ff */
[----:B------:R-:W0:Y:S01]  /*11c0*/  LDC.U8 R10, c[0x3][R12] ;  /* 0x00c000000c0a7b82 */ /* 0x000e220000000000 */
[----:B------:R-:W-:Y:S02]  /*11d0*/  LOP3.LUT R109, R109, R91, RZ, 0x3c, !PT ;  /* 0x0000005b6d6d7212 */ /* 0x000fe400078e3cff */
[----:B-1----:R-:W-:Y:S02]  /*11e0*/  LOP3.LUT R97, R3, R82, RZ, 0x3c, !PT ;  /* 0x0000005203617212 */ /* 0x002fe400078e3cff */
[----:B------:R-:W-:Y:S02]  /*11f0*/  LOP3.LUT R96, R8, R3, RZ, 0x3c, !PT ;  /* 0x0000000308607212 */ /* 0x000fe400078e3cff */
[----:B------:R-:W-:Y:S01]  /*1200*/  LOP3.LUT R14, R97, 0xff, RZ, 0xc0, !PT ;  /* 0x000000ff610e7812 */ /* 0x000fe200078ec0ff */
[----:B------:R-:W1:Y:S01]  /*1210*/  LDC.U8 R19, c[0x3][R19] ;  /* 0x00c0000013137b82 */ /* 0x000e620000000000 */
[----:B------:R-:W-:Y:S02]  /*1220*/  LOP3.LUT R102, R3, R87, RZ, 0x3c, !PT ;  /* 0x0000005703667212 */ /* 0x000fe400078e3cff */
[----:B--2---:R-:W-:Y:S01]  /*1230*/  LOP3.LUT R13, R94, UR8, R13, 0x96, !PT ;  /* 0x000000085e0d7c12 */ /* 0x004fe2000f8e960d */
[----:B------:R-:W2:Y:S03]  /*1240*/  LDCU.U8 UR8, c[0x3][0x10a] ;  /* 0x00c02140ff0877ac */ /* 0x000ea60008000000 */
[----:B------:R-:W-:Y:S01]  /*1250*/  LOP3.LUT R0, R13, R0, R7, 0x96, !PT ;  /* 0x000000000d007212 */ /* 0x000fe200078e9607 */
[----:B------:R-:W3:Y:S03]  /*1260*/  LDC.U8 R2, c[0x3][R14] ;  /* 0x00c000000e027b82 */ /* 0x000ee60000000000 */
[----:B------:R-:W-:-:S04]  /*1270*/  LOP3.LUT R0, R0, 0xffff, R95, 0x48, !PT ;  /* 0x0000ffff00007812 */ /* 0x000fc800078e485f */
[----:B------:R-:W-:Y:S02]  /*1280*/  LOP3.LUT R0, R0, 0xff, RZ, 0xc0, !PT ;  /* 0x000000ff00007812 */ /* 0x000fe400078ec0ff */
[-C--:B0-----:R-:W-:Y:S02]  /*1290*/  LOP3.LUT R10, R10, R15.reuse, R6, 0x96, !PT ;  /* 0x0000000f0a0a7212 */ /* 0x081fe400078e9606 */
[----:B------:R-:W0:Y:S02]  /*12a0*/  LDC.U8 R101, c[0x3][R0] ;  /* 0x00c0000000657b82 */ /* 0x000e240000000000 */
[----:B------:R-:W-:Y:S02]  /*12b0*/  LOP3.LUT R10, R10, R15, R18, 0x96, !PT ;  /* 0x0000000f0a0a7212 */ /* 0x000fe400078e9612 */
[----:B-1----:R-:W-:Y:S02]  /*12c0*/  LOP3.LUT R98, R96, R19, RZ, 0x3c, !PT ;  /* 0x0000001360627212 */ /* 0x002fe400078e3cff */
[----:B------:R-:W-:-:S02]  /*12d0*/  LOP3.LUT R10, R10, 0xffff, R5, 0x48, !PT ;  /* 0x0000ffff0a0a7812 */ /* 0x000fc400078e4805 */
[----:B------:R-:W-:Y:S02]  /*12e0*/  LOP3.LUT R8, R98, R8, R9, 0x96, !PT ;  /* 0x0000000862087212 */ /* 0x000fe400078e9609 */
[----:B------:R-:W-:Y:S02]  /*12f0*/  LOP3.LUT R5, R10, 0xff, RZ, 0xc0, !PT ;  /* 0x000000ff0a057812 */ /* 0x000fe400078ec0ff */
[----:B---3--:R-:W-:Y:S02]  /*1300*/  LOP3.LUT R2, R99, R2, RZ, 0x3c, !PT ;  /* 0x0000000263027212 */ /* 0x008fe400078e3cff */
[----:B------:R-:W-:Y:S02]  /*1310*/  LOP3.LUT R8, R8, 0xffff, R97, 0x48, !PT ;  /* 0x0000ffff08087812 */ /* 0x000fe400078e4861 */
[----:B------:R-:W-:Y:S01]  /*1320*/  LOP3.LUT R17, R2, R17, R4, 0x96, !PT ;  /* 0x0000001102117212 */ /* 0x000fe200078e9604 */
[----:B------:R-:W1:Y:S01]  /*1330*/  LDC.U8 R5, c[0x3][R5] ;  /* 0x00c0000005057b82 */ /* 0x000e620000000000 */
[----:B------:R-:W-:-:S02]  /*1340*/  LOP3.LUT R8, R8, 0xff, RZ, 0xc0, !PT ;  /* 0x000000ff08087812 */ /* 0x000fc400078ec0ff */
[----:B------:R-:W-:Y:S02]  /*1350*/  LOP3.LUT R17, R17, 0xffff, R92, 0x48, !PT ;  /* 0x0000ffff11117812 */ /* 0x000fe400078e485c */
[----:B0-----:R-:W-:Y:S02]  /*1360*/  LOP3.LUT R101, R101, R6, R11, 0x96, !PT ;  /* 0x0000000665657212 */ /* 0x001fe400078e960b */
[----:B------:R-:W-:Y:S01]  /*1370*/  LOP3.LUT R17, R17, 0xff, RZ, 0xc0, !PT ;  /* 0x000000ff11117812 */ /* 0x000fe200078ec0ff */
[----:B------:R-:W0:Y:S08]  /*1380*/  LDC.U8 R111, c[0x3][R8] ;  /* 0x00c00000086f7b82 */ /* 0x000e300000000000 */
[----:B------:R-:W2:Y:S01]  /*1390*/  LDC.U8 R108, c[0x3][R17] ;  /* 0x00c00000116c7b82 */ /* 0x000ea20000000000 */
[----:B-1----:R-:W-:-:S02]  /*13a0*/  LOP3.LUT R106, R5, R102, RZ, 0x3c, !PT ;  /* 0x00000066056a7212 */ /* 0x002fc400078e3cff */
[----:B0-----:R-:W-:Y:S02]  /*13b0*/  LOP3.LUT R111, R111, R100, RZ, 0x3c, !PT ;  /* 0x000000646f6f7212 */ /* 0x001fe400078e3cff */
[----:B--2---:R-:W-:-:S07]  /*13c0*/  LOP3.LUT R108, R109, UR8, R108, 0x96, !PT ;  /* 0x000000086d6c7c12 */ /* 0x004fce000f8e966c */
.L_x_17:
[----:B------:R-:W-:Y:S01]  /*13d0*/  LOP3.LUT R8, R62, 0xff, RZ, 0xc0, !PT ;  /* 0x000000ff3e087812 */ /* 0x000fe200078ec0ff */
[----:B------:R-:W0:Y:S01]  /*13e0*/  LDCU.U8 UR8, c[0x3][0x101] ;  /* 0x00c02020ff0877ac */ /* 0x000e220008000000 */
[----:B------:R-:W-:Y:S01]  /*13f0*/  LOP3.LUT R0, R60, 0xff, RZ, 0xc0, !PT ;  /* 0x000000ff3c007812 */ /* 0x000fe200078ec0ff */
[----:B------:R-:W1:Y:S01]  /*1400*/  LDC.64 R112, c[0x0][0x388] ;  /* 0x0000e200ff707b82 */ /* 0x000e620000000a00 */
[----:B------:R-:W-:Y:S01]  /*1410*/  LOP3.LUT R2, R59, 0xff, RZ, 0xc0, !PT ;  /* 0x000000ff3b027812 */ /* 0x000fe200078ec0ff */
[----:B------:R-:W-:Y:S01]  /*1420*/  VIADD R42, R1, 0x10 ;  /* 0x00000010012a7836 */ /* 0x000fe20000000000 */
[----:B------:R-:W-:Y:S02]  /*1430*/  LOP3.LUT R7, R61, 0xff, RZ, 0xc0, !PT ;  /* 0x000000ff3d077812 */ /* 0x000fe400078ec0ff */
[----:B------:R-:W-:Y:S02]  /*1440*/  LOP3.LUT R16, R108, R95, RZ, 0x3c, !PT ;  /* 0x0000005f6c107212 */ /* 0x000fe400078e3cff */
[----:B------:R-:W-:Y:S01]  /*1450*/  LOP3.LUT R3, R111, R92, RZ, 0x3c, !PT ;  /* 0x0000005c6f037212 */ /* 0x000fe200078e3cff */
[----:B------:R-:W2:Y:S01]  /*1460*/  LDC.U8 R8, c[0x3][R8] ;  /* 0x00c0000008087b82 */ /* 0x000ea20000000000 */
[----:B------:R-:W-:-:S02]  /*1470*/  PRMT R6, R73, 0x3340, R68 ;  /* 0x0000334049067816 */ /* 0x000fc40000000044 */
[----:B------:R-:W-:Y:S02]  /*1480*/  PRMT R16, R16, 0x3340, R3 ;  /* 0x0000334010107816 */ /* 0x000fe40000000003 */
[----:B------:R-:W-:Y:S02]  /*1490*/  PRMT R3, R72, 0x3340, R71 ;  /* 0x0000334048037816 */ /* 0x000fe40000000047 */
[----:B------:R-:W-:Y:S01]  /*14a0*/  PRMT R5, R65, 0x3340, R66 ;  /* 0x0000334041057816 */ /* 0x000fe20000000042 */
[----:B------:R3:W4:Y:S01]  /*14b0*/  LDC.U8 R129, c[0x3][R0] ;  /* 0x00c0000000817b82 */ /* 0x0007220000000000 */
[----:B------:R-:W-:Y:S02]  /*14c0*/  PRMT R4, R63, 0x3340, R64 ;  /* 0x000033403f047816 */ /* 0x000fe40000000040 */
[----:B------:R-:W-:Y:S02]  /*14d0*/  PRMT R9, R67, 0x3340, R70 ;  /* 0x0000334043097816 */ /* 0x000fe40000000046 */
[----:B------:R-:W-:-:S02]  /*14e0*/  PRMT R6, R3, 0x5410, R6 ;  /* 0x0000541003067816 */ /* 0x000fc40000000006 */
[----:B------:R-:W-:Y:S01]  /*14f0*/  PRMT R4, R9, 0x5410, R4 ;  /* 0x0000541009047816 */ /* 0x000fe20000000004 */
[----:B------:R-:W0:Y:S01]  /*1500*/  LDC.U8 R2, c[0x3][R2] ;  /* 0x00c0000002027b82 */ /* 0x000e220000000000 */
[----:B---3--:R-:W-:Y:S02]  /*1510*/  PRMT R0, R69, 0x3340, R74 ;  /* 0x0000334045007816 */ /* 0x008fe4000000004a */
[----:B------:R-:W-:Y:S02]  /*1520*/  LOP3.LUT R27, R75, R60, RZ, 0x3c, !PT ;  /* 0x0000003c4b1b7212 */ /* 0x000fe400078e3cff */
[----:B------:R-:W-:Y:S02]  /*1530*/  PRMT R5, R0, 0x5410, R5 ;  /* 0x0000541000057816 */ /* 0x000fe40000000005 */
[----:B------:R-:W-:Y:S01]  /*1540*/  LOP3.LUT R15, R27, 0xff, RZ, 0xc0, !PT ;  /* 0x000000ff1b0f7812 */ /* 0x000fe200078ec0ff */
[----:B------:R-:W3:Y:S01]  /*1550*/  LDC.U8 R125, c[0x3][R7] ;  /* 0x00c00000077d7b82 */ /* 0x000ee20000000000 */
[----:B--2---:R-:W-:-:S02]  /*1560*/  LOP3.LUT R128, R63, R8, RZ, 0x3c, !PT ;  /* 0x000000083f807212 */ /* 0x004fc400078e3cff */
[----:B------:R-:W-:Y:S02]  /*1570*/  LOP3.LUT R150, R86, R79, RZ, 0x3c, !PT ;  /* 0x0000004f56967212 */ /* 0x000fe400078e3cff */
[----:B------:R-:W-:Y:S02]  /*1580*/  LOP3.LUT R126, R128, R65, RZ, 0x3c, !PT ;  /* 0x00000041807e7212 */ /* 0x000fe400078e3cff */
[----:B------:R-:W-:Y:S01]  /*1590*/  LOP3.LUT R18, R150, 0xff, RZ, 0xc0, !PT ;  /* 0x000000ff96127812 */ /* 0x000fe200078ec0ff */
[----:B------:R-:W2:Y:S01]  /*15a0*/  LDC.U8 R15, c[0x3][R15] ;  /* 0x00c000000f0f7b82 */ /* 0x000ea20000000000 */
[----:B----4-:R-:W-:Y:S02]  /*15b0*/  LOP3.LUT R129, R64, R129, RZ, 0x3c, !PT ;  /* 0x0000008140817212 */ /* 0x010fe400078e3cff */
[----:B------:R-:W-:Y:S02]  /*15c0*/  LOP3.LUT R124, R126, R73, RZ, 0x3c, !PT ;  /* 0x000000497e7c7212 */ /* 0x000fe400078e3cff */
[----:B------:R-:W-:-:S02]  /*15d0*/  LOP3.LUT R127, R129, R66, RZ, 0x3c, !PT ;  /* 0x00000042817f7212 */ /* 0x000fc400078e3cff */
[----:B------:R-:W-:Y:S01]  /*15e0*/  LOP3.LUT R117, R124, R61, RZ, 0x3c, !PT ;  /* 0x0000003d7c757212 */ /* 0x000fe200078e3cff */
[----:B------:R-:W4:Y:S01]  /*15f0*/  LDC.U8 R18, c[0x3][R18] ;  /* 0x00c0000012127b82 */ /* 0x000f220000000000 */
[----:B------:R-:W-:Y:S02]  /*1600*/  LOP3.LUT R121, R127, R68, RZ, 0x3c, !PT ;  /* 0x000000447f797212 */ /* 0x000fe400078e3cff */
[----:B------:R-:W-:Y:S02]  /*1610*/  LOP3.LUT R114, R117, 0xff, RZ, 0xc0, !PT ;  /* 0x000000ff75727812 */ /* 0x000fe400078ec0ff */
[----:B------:R-:W-:Y:S02]  /*1620*/  LOP3.LUT R122, R121, R62, RZ, 0x3c, !PT ;  /* 0x0000003e797a7212 */ /* 0x000fe400078e3cff */
[----:B0-----:R-:W-:Y:S01]  /*1630*/  LOP3.LUT R130, R67, UR8, R2, 0x96, !PT ;  /* 0x0000000843827c12 */ /* 0x001fe2000f8e9602 */
[----:B------:R-:W0:Y:S01]  /*1640*/  LDCU.U8 UR8, c[0x3][0x105] ;  /* 0x00c020a0ff0877ac */ /* 0x000e220008000000 */
[----:B------:R-:W-:Y:S01]  /*1650*/  LOP3.LUT R137, R122, 0xff, RZ, 0xc0, !PT ;  /* 0x000000ff7a897812 */ /* 0x000fe200078ec0ff */
[----:B------:R-:W5:Y:S01]  /*1660*/  LDC.U8 R114, c[0x3][R114] ;  /* 0x00c0000072727b82 */ /* 0x000f620000000000 */
[----:B------:R-:W-:-:S02]  /*1670*/  LOP3.LUT R123, R130, R69, RZ, 0x3c, !PT ;  /* 0x00000045827b7212 */ /* 0x000fc400078e3cff */
[----:B---3--:R-:W-:Y:S02]  /*1680*/  LOP3.LUT R125, R70, R125, RZ, 0x3c, !PT ;  /* 0x0000007d467d7212 */ /* 0x008fe400078e3cff */
[----:B------:R-:W-:Y:S02]  /*1690*/  LOP3.LUT R119, R123, R72, RZ, 0x3c, !PT ;  /* 0x000000487b777212 */ /* 0x000fe400078e3cff */
[----:B------:R-:W-:Y:S01]  /*16a0*/  LOP3.LUT R120, R125, R74, RZ, 0x3c, !PT ;  /* 0x0000004a7d787212 */ /* 0x000fe200078e3cff */
[----:B------:R-:W3:Y:S01]  /*16b0*/  LDC.U8 R137, c[0x3][R137] ;  /* 0x00c0000089897b82 */ /* 0x000ee20000000000 */
[----:B------:R-:W-:Y:S02]  /*16c0*/  LOP3.LUT R118, R119, R60, RZ, 0x3c, !PT ;  /* 0x0000003c77767212 */ /* 0x000fe400078e3cff */
[----:B------:R-:W-:Y:S02]  /*16d0*/  LOP3.LUT R28, R120, R71, RZ, 0x3c, !PT ;  /* 0x00000047781c7212 */ /* 0x000fe400078e3cff */
[----:B------:R-:W-:-:S02]  /*16e0*/  PRMT R8, R128, 0x3340, R129 ;  /* 0x0000334080087816 */ /* 0x000fc40000000081 */
[----:B------:R-:W-:Y:S02]  /*16f0*/  PRMT R3, R130, 0x3340, R125 ;  /* 0x0000334082037816 */ /* 0x000fe4000000007d */
[----:B------:R-:W-:Y:S02]  /*1700*/  LOP3.LUT R134, R118, 0xff, RZ, 0xc0, !PT ;  /* 0x000000ff76867812 */ /* 0x000fe400078ec0ff */
[----:B------:R-:W-:Y:S02]  /*1710*/  PRMT R9, R126, 0x3340, R127 ;  /* 0x000033407e097816 */ /* 0x000fe4000000007f */
[----:B------:R-:W-:Y:S02]  /*1720*/  PRMT R0, R123, 0x3340, R120 ;  /* 0x000033407b007816 */ /* 0x000fe40000000078 */
[----:B------:R-:W-:Y:S01]  /*1730*/  LOP3.LUT R25, R28, R59, RZ, 0x3c, !PT ;  /* 0x0000003b1c197212 */ /* 0x000fe200078e3cff */
[----:B------:R-:W1:Y:S01]  /*1740*/  LDC.U8 R134, c[0x3][R134] ;  /* 0x00c0000086867b82 */ /* 0x000e620000000000 */
[----:B------:R-:W-:-:S02]  /*1750*/  PRMT R8, R3, 0x5410, R8 ;  /* 0x0000541003087816 */ /* 0x000fc40000000008 */
[----:B------:R-:W-:Y:S02]  /*1760*/  PRMT R9, R0, 0x5410, R9 ;  /* 0x0000541000097816 */ /* 0x000fe40000000009 */
[----:B------:R-:W-:Y:S02]  /*1770*/  LOP3.LUT R26, R78, R119, RZ, 0x3c, !PT ;  /* 0x000000774e1a7212 */ /* 0x000fe400078e3cff */
[----:B------:R-:W-:Y:S02]  /*1780*/  PRMT R7, R60, 0x3340, R59 ;  /* 0x000033403c077816 */ /* 0x000fe4000000003b */
[----:B------:R-:W-:Y:S02]  /*1790*/  PRMT R10, R124, 0x3340, R121 ;  /* 0x000033407c0a7816 */ /* 0x000fe40000000079 */
[----:B------:R-:W-:Y:S02]  /*17a0*/  PRMT R3, R119, 0x3340, R28 ;  /* 0x0000334077037816 */ /* 0x000fe4000000001c */
[----:B------:R-:W-:-:S02]  /*17b0*/  PRMT R11, R117, 0x3340, R122 ;  /* 0x00003340750b7816 */ /* 0x000fc4000000007a */
[----:B------:R-:W-:Y:S02]  /*17c0*/  PRMT R0, R118, 0x3340, R25 ;  /* 0x0000334076007816 */ /* 0x000fe40000000019 */
[----:B------:R-:W-:Y:S02]  /*17d0*/  LOP3.LUT R24, R26, R27, RZ, 0x3c, !PT ;  /* 0x0000001b1a187212 */ /* 0x000fe400078e3cff */
[----:B------:R-:W-:Y:S02]  /*17e0*/  PRMT R7, R7, 0x5410, R104 ;  /* 0x0000541007077816 */ /* 0x000fe40000000068 */
[----:B------:R-:W-:Y:S02]  /*17f0*/  PRMT R10, R3, 0x5410, R10 ;  /* 0x00005410030a7816 */ /* 0x000fe4000000000a */
[----:B------:R-:W-:Y:S01]  /*1800*/  PRMT R11, R0, 0x5410, R11 ;  /* 0x00005410000b7816 */ /* 0x000fe2000000000b */
[----:B------:R0:W-:Y:S01]  /*1810*/  STL.128 [R1], R4 ;  /* 0x0000000401007387 */ /* 0x0001e20000100c00 */
[----:B-----5:R-:W-:-:S02]  /*1820*/  LOP3.LUT R115, R125, R114, RZ, 0x3c, !PT ;  /* 0x000000727d737212 */ /* 0x020fc400078e3cff */
[----:B---3--:R-:W-:Y:S01]  /*1830*/  LOP3.LUT R139, R128, R137, RZ, 0x3c, !PT ;  /* 0x00000089808b7212 */ /* 0x008fe200078e3cff */
[----:B------:R3:W-:Y:S01]  /*1840*/  STL.128 [R1+0x10], R8 ;  /* 0x0000100801007387 */ /* 0x0007e20000100c00 */
[----:B------:R-:W-:Y:S02]  /*1850*/  LOP3.LUT R114, R114, R74, RZ, 0x3c, !PT ;  /* 0x0000004a72727212 */ /* 0x000fe400078e3cff */
[----:B------:R-:W-:Y:S02]  /*1860*/  LOP3.LUT R17, R24, 0xff, RZ, 0xc0, !PT ;  /* 0x000000ff18117812 */ /* 0x000fe400078ec0ff */
[----:B------:R-:W-:Y:S02]  /*1870*/  LOP3.LUT R137, R137, R65, RZ, 0x3c, !PT ;  /* 0x0000004189897212 */ /* 0x000fe400078e3cff */
[----:B------:R-:W-:Y:S02]  /*1880*/  LOP3.LUT R3, R114, R28, RZ, 0x3c, !PT ;  /* 0x0000001c72037212 */ /* 0x000fe400078e3cff */
[----:B------:R-:W-:Y:S01]  /*1890*/  LOP3.LUT R36, R137, R61, RZ, 0x3c, !PT ;  /* 0x0000003d89247212 */ /* 0x000fe200078e3cff */
[----:B------:R-:W5:Y:S01]  /*18a0*/  LDC.U8 R17, c[0x3][R17] ;  /* 0x00c0000011117b82 */ /* 0x000f620000000000 */
[----:B-1----:R-:W-:-:S02]  /*18b0*/  LOP3.LUT R136, R129, R134, RZ, 0x3c, !PT ;  /* 0x0000008681887212 */ /* 0x002fc400078e3cff */
[----:B0-----:R-:W-:Y:S02]  /*18c0*/  LOP3.LUT R6, R75, R119, RZ, 0x3c, !PT ;  /* 0x000000774b067212 */ /* 0x001fe400078e3cff */
[----:B------:R-:W-:Y:S02]  /*18d0*/  LOP3.LUT R134, R134, R66, RZ, 0x3c, !PT ;  /* 0x0000004286867212 */ /* 0x000fe400078e3cff */
[----:B---3--:R-:W-:Y:S02]  /*18e0*/  LOP3.LUT R8, R79, 0xff, RZ, 0xc0, !PT ;  /* 0x000000ff4f087812 */ /* 0x008fe400078ec0ff */
[----:B------:R-:W-:Y:S02]  /*18f0*/  PRMT R6, R6, 0x3340, R3 ;  /* 0x0000334006067816 */ /* 0x000fe40000000003 */
[----:B------:R-:W0:Y:S01]  /*1900*/  LDC.U8 R156, c[0x3][R8] ;  /* 0x00c00000089c7b82 */ /* 0x000e220000000000 */
[----:B------:R-:W-:Y:S02]  /*1910*/  LOP3.LUT R3, R36, 0xff, RZ, 0xc0, !PT ;  /* 0x000000ff24037812 */ /* 0x000fe400078ec0ff */
[----:B------:R-:W-:-:S02]  /*1920*/  LOP3.LUT R0, R137, R124, RZ, 0x3c, !PT ;  /* 0x0000007c89007212 */ /* 0x000fc400078e3cff */
[----:B------:R-:W-:Y:S02]  /*1930*/  LOP3.LUT R5, R134, R121, RZ, 0x3c, !PT ;  /* 0x0000007986057212 */ /* 0x000fe400078e3cff */
[----:B------:R-:W-:Y:S01]  /*1940*/  PRMT R4, R139, 0x3340, R136 ;  /* 0x000033408b047816 */ /* 0x000fe20000000088 */
[----:B------:R1:W3:Y:S01]  /*1950*/  LDC.U8 R14, c[0x3][R3] ;  /* 0x00c00000030e7b82 */ /* 0x0002e20000000000 */
[----:B------:R-:W-:Y:S02]  /*1960*/  PRMT R7, R76, 0x3340, R115 ;  /* 0x000033404c077816 */ /* 0x000fe40000000073 */
[----:B------:R-:W-:Y:S02]  /*1970*/  LOP3.LUT R142, R77, R124, RZ, 0x3c, !PT ;  /* 0x0000007c4d8e7212 */ /* 0x000fe400078e3cff */
[----:B------:R-:W-:Y:S02]  /*1980*/  LOP3.LUT R29, R134, R62, RZ, 0x3c, !PT ;  /* 0x0000003e861d7212 */ /* 0x000fe400078e3cff */
[----:B------:R-:W-:-:S02]  /*1990*/  LOP3.LUT R30, R114, R59, RZ, 0x3c, !PT ;  /* 0x0000003b721e7212 */ /* 0x000fc400078e3cff */
[----:B--2---:R-:W-:Y:S02]  /*19a0*/  LOP3.LUT R132, R136, R15, RZ, 0x3c, !PT ;  /* 0x0000000f88847212 */ /* 0x004fe400078e3cff */
[----:B------:R-:W-:Y:S02]  /*19b0*/  PRMT R13, R0, 0x3340, R5 ;  /* 0x00003340000d7816 */ /* 0x000fe40000000005 */
[----:B------:R-:W-:Y:S02]  /*19c0*/  PRMT R4, R7, 0x5410, R4 ;  /* 0x0000541007047816 */ /* 0x000fe40000000004 */
[----:B------:R-:W-:Y:S02]  /*19d0*/  LOP3.LUT R31, R142, R36, RZ, 0x3c, !PT ;  /* 0x000000248e1f7212 */ /* 0x000fe400078e3cff */
[----:B------:R-:W-:Y:S02]  /*19e0*/  PRMT R0, R36, 0x3340, R29 ;  /* 0x0000334024007816 */ /* 0x000fe4000000001d */
[----:B------:R-:W-:-:S02]  /*19f0*/  PRMT R7, R27, 0x3340, R30 ;  /* 0x000033401b077816 */ /* 0x000fc4000000001e */
[----:B------:R-:W-:Y:S02]  /*1a00*/  PRMT R5, R137, 0x3340, R134 ;  /* 0x0000334089057816 */ /* 0x000fe40000000086 */
[----:B------:R-:W-:Y:S02]  /*1a10*/  PRMT R2, R75, 0x3340, R114 ;  /* 0x000033404b027816 */ /* 0x000fe40000000072 */
[----:B-----5:R-:W-:Y:S02]  /*1a20*/  LOP3.LUT R116, R17, R134, RZ, 0x3c, !PT ;  /* 0x0000008611747212 */ /* 0x020fe400078e3cff */
[----:B------:R-:W-:Y:S02]  /*1a30*/  LOP3.LUT R145, R132, R121, RZ, 0x3c, !PT ;  /* 0x0000007984917212 */ /* 0x000fe400078e3cff */
[----:B------:R-:W-:Y:S02]  /*1a40*/  PRMT R6, R6, 0x5410, R13 ;  /* 0x0000541006067816 */ /* 0x000fe4000000000d */
[----:B0-----:R-:W-:Y:S01]  /*1a50*/  LOP3.LUT R156, R81, UR8, R156, 0x96, !PT ;  /* 0x00000008519c7c12 */ /* 0x001fe2000f8e969c */
[----:B------:R-:W4:Y:S01]  /*1a60*/  LDCU.U8 UR8, c[0x3][0x107] ;  /* 0x00c020e0ff0877ac */ /* 0x000f220008000000 */
[----:B------:R-:W-:-:S02]  /*1a70*/  LOP3.LUT R13, R31, 0xff, RZ, 0xc0, !PT ;  /* 0x000000ff1f0d7812 */ /* 0x000fc400078ec0ff */
[----:B------:R-:W-:Y:S02]  /*1a80*/  PRMT R7, R7, 0x5410, R0 ;  /* 0x0000541007077816 */ /* 0x000fe40000000000 */
[----:B------:R-:W-:Y:S02]  /*1a90*/  PRMT R5, R2, 0x5410, R5 ;  /* 0x0000541002057816 */ /* 0x000fe40000000005 */
[----:B------:R-:W-:Y:S01]  /*1aa0*/  LOP3.LUT R12, R85, R142, RZ, 0x3c, !PT ;  /* 0x0000008e550c7212 */ /* 0x000fe200078e3cff */
[----:B------:R-:W0:Y:S01]  /*1ab0*/  LDC.U8 R13, c[0x3][R13] ;  /* 0x00c000000d0d7b82 */ /* 0x000e220000000000 */
[----:B------:R-:W-:Y:S01]  /*1ac0*/  LOP3.LUT R0, R77, R137, RZ, 0x3c, !PT ;  /* 0x000000894d007212 */ /* 0x000fe200078e3cff */
[----:B------:R2:W-:Y:S01]  /*1ad0*/  STL.128 [R1+0x20], R4 ;  /* 0x0000200401007387 */ /* 0x0005e20000100c00 */
[----:B------:R-:W-:Y:S02]  /*1ae0*/  LOP3.LUT R9, R132, R134, RZ, 0x3c, !PT ;  /* 0x0000008684097212 */ /* 0x000fe400078e3cff */
[----:B------:R-:W-:-:S02]  /*1af0*/  LOP3.LUT R11, R116, R145, RZ, 0x3c, !PT ;  /* 0x00000091740b7212 */ /* 0x000fc400078e3cff */
[----:B-1----:R-:W-:Y:S02]  /*1b00*/  LOP3.LUT R3, R17, R62, RZ, 0x3c, !PT ;  /* 0x0000003e11037212 */ /* 0x002fe400078e3cff */
[----:B------:R-:W-:Y:S02]  /*1b10*/  LOP3.LUT R2, R132, R17, RZ, 0x3c, !PT ;  /* 0x0000001184027212 */ /* 0x000fe400078e3cff */
[----:B---3--:R-:W-:Y:S02]  /*1b20*/  LOP3.LUT R141, R115, R14, RZ, 0x3c, !PT ;  /* 0x0000000e738d7212 */ /* 0x008fe400078e3cff */
[----:B------:R-:W-:Y:S02]  /*1b30*/  PRMT R0, R0, 0x3340, R9 ;  /* 0x0000334000007816 */ /* 0x000fe40000000009 */
[----:B------:R-:W-:Y:S02]  /*1b40*/  PRMT R12, R12, 0x3340, R11 ;  /* 0x000033400c0c7816 */ /* 0x000fe4000000000b */
[----:B------:R-:W-:-:S02]  /*1b50*/  PRMT R11, R80, 0x3340, R79 ;  /* 0x00003340500b7816 */ /* 0x000fc4000000004f */
[----:B------:R-:W-:Y:S02]  /*1b60*/  PRMT R10, R82, 0x3340, R3 ;  /* 0x00003340520a7816 */ /* 0x000fe40000000003 */
[----:B------:R-:W-:Y:S02]  /*1b70*/  PRMT R9, R81, 0x3340, R84 ;  /* 0x0000334051097816 */ /* 0x000fe40000000054 */
[----:B------:R-:W-:Y:S02]  /*1b80*/  PRMT R8, R83, 0x3340, R2 ;  /* 0x0000334053087816 */ /* 0x000fe40000000002 */
[----:B------:R-:W-:Y:S02]  /*1b90*/  LOP3.LUT R155, R141, R28, RZ, 0x3c, !PT ;  /* 0x0000001c8d9b7212 */ /* 0x000fe400078e3cff */
[----:B------:R-:W-:Y:S02]  /*1ba0*/  LOP3.LUT R146, R3, 0xff, RZ, 0xc0, !PT ;  /* 0x000000ff03927812 */ /* 0x000fe400078ec0ff */
[----:B--2---:R-:W-:-:S02]  /*1bb0*/  PRMT R7, R11, 0x5410, R10 ;  /* 0x000054100b077816 */ /* 0x004fc4000000000a */
[----:B------:R-:W-:Y:S02]  /*1bc0*/  PRMT R4, R9, 0x5410, R8 ;  /* 0x0000541009047816 */ /* 0x000fe40000000008 */
[----:B------:R-:W-:Y:S01]  /*1bd0*/  PRMT R10, R142, 0x3340, R145 ;  /* 0x000033408e0a7816 */ /* 0x000fe20000000091 */
[----:B------:R-:W1:Y:S01]  /*1be0*/  LDC.U8 R146, c[0x3][R146] ;  /* 0x00c0000092927b82 */ /* 0x000e620000000000 */
[----:B------:R-:W-:Y:S02]  /*1bf0*/  PRMT R9, R26, 0x3340, R155 ;  /* 0x000033401a097816 */ /* 0x000fe4000000009b */
[----:B------:R-:W-:Y:S02]  /*1c00*/  LOP3.LUT R14, R80, 0xff, RZ, 0xc0, !PT ;  /* 0x000000ff500e7812 */ /* 0x000fe400078ec0ff */
[----:B------:R-:W-:Y:S02]  /*1c10*/  LOP3.LUT R154, R156, R26, RZ, 0x3c, !PT ;  /* 0x0000001a9c9a7212 */ /* 0x000fe400078e3cff */
[----:B------:R-:W-:Y:S01]  /*1c20*/  LOP3.LUT R152, R145, R29, RZ, 0x3c, !PT ;  /* 0x0000001d91987212 */ /* 0x000fe200078e3cff */
[----:B------:R2:W3:Y:S01]  /*1c30*/  LDC.U8 R147, c[0x3][R14] ;  /* 0x00c000000e937b82 */ /* 0x0004e20000000000 */
[----:B------:R-:W-:-:S02]  /*1c40*/  LOP3.LUT R153, R155, R30, RZ, 0x3c, !PT ;  /* 0x0000001e9b997212 */ /* 0x000fc400078e3cff */
[----:B------:R-:W-:Y:S02]  /*1c50*/  PRMT R10, R9, 0x5410, R10 ;  /* 0x00005410090a7816 */ /* 0x000fe4000000000a */
[----:B------:R-:W-:Y:S02]  /*1c60*/  LOP3.LUT R151, R154, R80, RZ, 0x3c, !PT ;  /* 0x000000509a977212 */ /* 0x000fe400078e3cff */
[----:B------:R-:W-:Y:S02]  /*1c70*/  PRMT R11, R31, 0x3340, R152 ;  /* 0x000033401f0b7816 */ /* 0x000fe40000000098 */
[----:B------:R-:W-:Y:S02]  /*1c80*/  PRMT R6, R24, 0x3340, R153 ;  /* 0x0000334018067816 */ /* 0x000fe40000000099 */
[----:B------:R-:W-:Y:S02]  /*1c90*/  LOP3.LUT R9, R82, 0xff, RZ, 0xc0, !PT ;  /* 0x000000ff52097812 */ /* 0x000fe400078ec0ff */
[----:B----4-:R-:W-:Y:S01]  /*1ca0*/  LOP3.LUT R37, R93, UR8, R18, 0x96, !PT ;  /* 0x000000085d257c12 */ /* 0x010fe2000f8e9612 */
[----:B------:R-:W4:Y:S01]  /*1cb0*/  LDCU.U8 UR8, c[0x3][0x109] ;  /* 0x00c02120ff0877ac */ /* 0x000f220008000000 */
[----:B------:R-:W-:Y:S01]  /*1cc0*/  LOP3.LUT R131, R151, 0xff, RZ, 0xc0, !PT ;  /* 0x000000ff97837812 */ /* 0x000fe200078ec0ff */
[----:B------:R5:W4:Y:S01]  /*1cd0*/  LDC.U8 R35, c[0x3][R9] ;  /* 0x00c0000009237b82 */ /* 0x000b220000000000 */
[----:B------:R-:W-:-:S02]  /*1ce0*/  PRMT R11, R6, 0x5410, R11 ;  /* 0x00005410060b7816 */ /* 0x000fc4000000000b */
[C---:B------:R-:W-:Y:S02]  /*1cf0*/  LOP3.LUT R149, R78.reuse, R75, RZ, 0x3c, !PT ;  /* 0x0000004b4e957212 */ /* 0x040fe400078e3cff */
[----:B------:R-:W-:Y:S02]  /*1d00*/  LOP3.LUT R6, R141, R114, RZ, 0x3c, !PT ;  /* 0x000000728d067212 */ /* 0x000fe400078e3cff */
[----:B------:R-:W-:Y:S01]  /*1d10*/  LOP3.LUT R157, R91, R80, RZ, 0x3c, !PT ;  /* 0x000000505b9d7212 */ /* 0x000fe200078e3cff */
[----:B------:R-:W4:Y:S01]  /*1d20*/  LDC.U8 R131, c[0x3][R131] ;  /* 0x00c0000083837b82 */ /* 0x000f220000000000 */
[----:B------:R-:W-:Y:S02]  /*1d30*/  LOP3.LUT R158, R37, R154, RZ, 0x3c, !PT ;  /* 0x0000009a259e7212 */ /* 0x000fe400078e3cff */
[----:B------:R-:W-:Y:S02]  /*1d40*/  PRMT R8, R77, 0x3340, R132 ;  /* 0x000033404d087816 */ /* 0x000fe40000000084 */
[----:B------:R-:W-:-:S02]  /*1d50*/  PRMT R5, R78, 0x3340, R141 ;  /* 0x000033404e057816 */ /* 0x000fc4000000008d */
[----:B-----5:R-:W-:Y:S02]  /*1d60*/  PRMT R9, R149, 0x3340, R6 ;  /* 0x0000334095097816 */ /* 0x020fe40000000006 */
[----:B------:R-:W-:Y:S02]  /*1d70*/  LOP3.LUT R15, R157, 0xff, RZ, 0xc0, !PT ;  /* 0x000000ff9d0f7812 */ /* 0x000fe400078ec0ff */
[----:B------:R-:W-:Y:S02]  /*1d80*/  LOP3.LUT R162, R158, R157, RZ, 0x3c, !PT ;  /* 0x0000009d9ea27212 */ /* 0x000fe400078e3cff */
[----:B------:R-:W-:Y:S02]  /*1d90*/  PRMT R8, R5, 0x5410, R8 ;  /* 0x0000541005087816 */ /* 0x000fe40000000008 */
[----:B0-----:R-:W-:Y:S01]  /*1da0*/  LOP3.LUT R140, R13, R114, RZ, 0x3c, !PT ;  /* 0x000000720d8c7212 */ /* 0x001fe200078e3cff */
[----:B------:R-:W0:Y:S01]  /*1db0*/  LDC.U8 R15, c[0x3][R15] ;  /* 0x00c000000f0f7b82 */ /* 0x000e220000000000 */
[----:B------:R-:W-:-:S02]  /*1dc0*/  PRMT R9, R9, 0x5410, R0 ;  /* 0x0000541009097816 */ /* 0x000fc40000000000 */
[----:B------:R-:W-:Y:S02]  /*1dd0*/  LOP3.LUT R18, R162, 0xff, RZ, 0xc0, !PT ;  /* 0x000000ffa2127812 */ /* 0x000fe400078ec0ff */
[----:B------:R-:W-:Y:S01]  /*1de0*/  LOP3.LUT R148, R89, R26, RZ, 0x3c, !PT ;  /* 0x0000001a59947212 */ /* 0x000fe200078e3cff */
[----:B------:R5:W-:Y:S01]  /*1df0*/  STL.128 [R1+0x30], R8 ;  /* 0x0000300801007387 */ /* 0x000be20000100c00 */
[----:B------:R-:W-:Y:S02]  /*1e00*/  LOP3.LUT R13, R140, R155, RZ, 0x3c, !PT ;  /* 0x0000009b8c0d7212 */ /* 0x000fe400078e3cff */
[----:B------:R-:W0:Y:S01]  /*1e10*/  LDC.U8 R18, c[0x3][R18] ;  /* 0x00c0000012127b82 */ /* 0x000e220000000000 */
[----:B------:R-:W-:Y:S02]  /*1e20*/  PRMT R5, R85, 0x3340, R116 ;  /* 0x0000334055057816 */ /* 0x000fe40000000074 */
[----:B--2---:R-:W-:Y:S02]  /*1e30*/  PRMT R14, R89, 0x3340, R140 ;  /* 0x00003340590e7816 */ /* 0x004fe4000000008c */
[----:B------:R-:W-:-:S02]  /*1e40*/  PRMT R13, R148, 0x3340, R13 ;  /* 0x00003340940d7816 */ /* 0x000fc4000000000d */
[----:B---3--:R-:W-:Y:S02]  /*1e50*/  LOP3.LUT R147, R2, R147, RZ, 0x3c, !PT ;  /* 0x0000009302937212 */ /* 0x008fe400078e3cff */
[----:B-1----:R-:W-:Y:S02]  /*1e60*/  LOP3.LUT R146, R83, R146, RZ, 0x3c, !PT ;  /* 0x0000009253927212 */ /* 0x002fe400078e3cff */
[----:B------:R-:W-:Y:S02]  /*1e70*/  PRMT R5, R14, 0x5410, R5 ;  /* 0x000054100e057816 */ /* 0x000fe40000000005 */
[----:B-----5:R-:W-:Y:S02]  /*1e80*/  LOP3.LUT R10, R95, 0xff, RZ, 0xc0, !PT ;  /* 0x000000ff5f0a7812 */ /* 0x020fe400078ec0ff */
[----:B------:R-:W-:Y:S02]  /*1e90*/  PRMT R6, R13, 0x5410, R12 ;  /* 0x000054100d067816 */ /* 0x000fe4000000000c */
[----:B------:R1:W2:Y:S01]  /*1ea0*/  LDC.U8 R20, c[0x3][R10] ;  /* 0x00c000000a147b82 */ /* 0x0002a20000000000 */
[----:B------:R-:W-:-:S02]  /*1eb0*/  LOP3.LUT R39, R147, R145, RZ, 0x3c, !PT ;  /* 0x0000009193277212 */ /* 0x000fc400078e3cff */
[----:B------:R-:W-:Y:S01]  /*1ec0*/  LOP3.LUT R160, R146, R142, RZ, 0x3c, !PT ;  /* 0x0000008e92a07212 */ /* 0x000fe200078e3cff */
[----:B------:R3:W-:Y:S01]  /*1ed0*/  STL.128 [R1+0x40], R4 ;  /* 0x0000400401007387 */ /* 0x0007e20000100c00 */
[----:B----4-:R-:W-:Y:S02]  /*1ee0*/  LOP3.LUT R35, R84, R35, RZ, 0x3c, !PT ;  /* 0x0000002354237212 */ /* 0x010fe400078e3cff */
[----:B------:R-:W-:Y:S02]  /*1ef0*/  LOP3.LUT R138, R160, R82, RZ, 0x3c, !PT ;  /* 0x00000052a08a7212 */ /* 0x000fe400078e3cff */
[----:B------:R-:W-:Y:S02]  /*1f00*/  LOP3.LUT R159, R35, R155, RZ, 0x3c, !PT ;  /* 0x0000009b239f7212 */ /* 0x000fe400078e3cff */
[----:B------:R-:W-:Y:S02]  /*1f10*/  LOP3.LUT R32, R131, R116, RZ, 0x3c, !PT ;  /* 0x0000007483207212 */ /* 0x000fe400078e3cff */
[----:B------:R-:W-:-:S02]  /*1f20*/  LOP3.LUT R131, R147, R131, RZ, 0x3c, !PT ;  /* 0x0000008393837212 */ /* 0x000fc400078e3cff */
[----:B------:R-:W-:Y:S02]  /*1f30*/  LOP3.LUT R13, R147, R116, RZ, 0x3c, !PT ;  /* 0x00000074930d7212 */ /* 0x000fe400078e3cff */
[----:B------:R-:W-:Y:S02]  /*1f40*/  LOP3.LUT R14, R146, R85, RZ, 0x3c, !PT ;  /* 0x00000055920e7212 */ /* 0x000fe400078e3cff */
[----:B------:R-:W-:Y:S02]  /*1f50*/  LOP3.LUT R12, R156, R89, RZ, 0x3c, !PT ;  /* 0x000000599c0c7212 */ /* 0x000fe400078e3cff */
[----:B---3--:R-:W-:Y:S02]  /*1f60*/  LOP3.LUT R7, R39, R3, RZ, 0x3c, !PT ;  /* 0x0000000327077212 */ /* 0x008fe400078e3cff */
[----:B------:R-:W-:Y:S02]  /*1f70*/  PRMT R6, R160, 0x3340, R39 ;  /* 0x00003340a0067816 */ /* 0x000fe40000000027 */
[----:B------:R-:W-:-:S02]  /*1f80*/  PRMT R138, R138, 0x3340, R7 ;  /* 0x000033408a8a7816 */ /* 0x000fc40000000007 */
[----:B------:R-:W-:Y:S02]  /*1f90*/  PRMT R7, R154, 0x3340, R159 ;  /* 0x000033409a077816 */ /* 0x000fe4000000009f */
[----:B------:R-:W-:Y:S02]  /*1fa0*/  LOP3.LUT R5, R35, R140, RZ, 0x3c, !PT ;  /* 0x0000008c23057212 */ /* 0x000fe400078e3cff */
[----:B------:R-:W-:Y:S02]  /*1fb0*/  LOP3.LUT R164, R159, R79, RZ, 0x3c, !PT ;  /* 0x0000004f9fa47212 */ /* 0x000fe400078e3cff */
[----:B0-----:R-:W-:Y:S02]  /*1fc0*/  LOP3.LUT R163, R131, R15, RZ, 0x3c, !PT ;  /* 0x0000000f83a37212 */ /* 0x001fe400078e3cff */
[----:B------:R-:W-:Y:S02]  /*1fd0*/  PRMT R14, R14, 0x3340, R13 ;  /* 0x000033400e0e7816 */ /* 0x000fe4000000000d */
[----:B------:R-:W-:-:S02]  /*1fe0*/  PRMT R6, R7, 0x5410, R6 ;  /* 0x0000541007067816 */ /* 0x000fc40000000006 */
[----:B------:R-:W-:Y:S02]  /*1ff0*/  PRMT R13, R156, 0x3340, R35 ;  /* 0x000033409c0d7816 */ /* 0x000fe40000000023 */
[----:B------:R-:W-:Y:S02]  /*2000*/  PRMT R4, R146, 0x3340, R147 ;  /* 0x0000334092047816 */ /* 0x000fe40000000093 */
[----:B------:R-:W-:Y:S02]  /*2010*/  PRMT R5, R12, 0x3340, R5 ;  /* 0x000033400c057816 */ /* 0x000fe40000000005 */
[----:B------:R-:W-:Y:S02]  /*2020*/  PRMT R7, R151, 0x3340, R164 ;  /* 0x0000334097077816 */ /* 0x000fe400000000a4 */
[----:B------:R-:W-:Y:S02]  /*2030*/  LOP3.LUT R143, R163, R18, RZ, 0x3c, !PT ;  /* 0x00000012a38f7212 */ /* 0x000fe400078e3cff */
[----:B------:R-:W-:-:S02]  /*2040*/  PRMT R4, R13, 0x5410, R4 ;  /* 0x000054100d047816 */ /* 0x000fc40000000004 */
[----:B------:R-:W-:Y:S02]  /*2050*/  PRMT R5, R5, 0x5410, R14 ;  /* 0x0000541005057816 */ /* 0x000fe4000000000e */
[----:B------:R-:W-:Y:S02]  /*2060*/  PRMT R7, R7, 0x5410, R138 ;  /* 0x0000541007077816 */ /* 0x000fe4000000008a */
[C---:B------:R-:W-:Y:S02]  /*2070*/  LOP3.LUT R38, R32.reuse, R3, RZ, 0x3c, !PT ;  /* 0x0000000320267212 */ /* 0x040fe400078e3cff */
[C---:B------:R-:W-:Y:S01]  /*2080*/  LOP3.LUT R161, R87.reuse, R82, RZ, 0x3c, !PT ;  /* 0x0000005257a17212 */ /* 0x040fe200078e3cff */
[----:B------:R0:W-:Y:S01]  /*2090*/  STL.128 [R1+0x50], R4 ;  /* 0x0000500401007387 */ /* 0x0001e20000100c00 */
[----:B------:R-:W-:Y:S02]  /*20a0*/  LOP3.LUT R11, R32, R39, RZ, 0x3c, !PT ;  /* 0x00000027200b7212 */ /* 0x000fe400078e3cff */
[----:B-1----:R-:W-:-:S02]  /*20b0*/  LOP3.LUT R10, R87, R160, RZ, 0x3c, !PT ;  /* 0x000000a0570a7212 */ /* 0x002fc400078e3cff */
[C---:B------:R-:W-:Y:S02]  /*20c0*/  LOP3.LUT R34, R18.reuse, R3, RZ, 0x3c, !PT ;  /* 0x0000000312227212 */ /* 0x040fe400078e3cff */
[----:B------:R-:W-:Y:S02]  /*20d0*/  LOP3.LUT R33, R18, R32, RZ, 0x3c, !PT ;  /* 0x0000002012217212 */ /* 0x000fe400078e3cff */
[----:B--2---:R-:W-:Y:S02]  /*20e0*/  LOP3.LUT R133, R143, R20, RZ, 0x3c, !PT ;  /* 0x000000148f857212 */ /* 0x004fe400078e3cff */
[----:B------:R-:W-:Y:S02]  /*20f0*/  LOP3.LUT R9, R38, 0xff, RZ, 0xc0, !PT ;  /* 0x000000ff26097812 */ /* 0x000fe400078ec0ff */
[----:B------:R-:W-:Y:S02]  /*2100*/  LOP3.LUT R13, R161, 0xff, RZ, 0xc0, !PT ;  /* 0x000000ffa10d7812 */ /* 0x000fe400078ec0ff */
[----:B------:R-:W-:-:S02]  /*2110*/  PRMT R10, R10, 0x3340, R11 ;  /* 0x000033400a0a7816 */ /* 0x000fc4000000000b */
[----:B------:R-:W-:Y:S01]  /*2120*/  LOP3.LUT R11, R106, R97, RZ, 0x3c, !PT ;  /* 0x000000616a0b7212 */ /* 0x000fe200078e3cff */
[----:B------:R-:W1:Y:S01]  /*2130*/  LDC.U8 R9, c[0x3][R9] ;  /* 0x00c0000009097b82 */ /* 0x000e620000000000 */
[----:B------:R-:W-:Y:S02]  /*2140*/  LOP3.LUT R14, R101, R34, RZ, 0x3c, !PT ;  /* 0x00000022650e7212 */ /* 0x000fe400078e3cff */
[----:B0-----:R-:W-:Y:S02]  /*2150*/  LOP3.LUT R6, R98, R102, RZ, 0x3c, !PT ;  /* 0x0000006662067212 */ /* 0x001fe400078e3cff */
[----:B------:R-:W-:Y:S02]  /*2160*/  LOP3.LUT R7, R133, R33, RZ, 0x3c, !PT ;  /* 0x0000002185077212 */ /* 0x000fe400078e3cff */
[----:B------:R-:W-:Y:S01]  /*2170*/  PRMT R23, R11, 0x3340, R14 ;  /* 0x000033400b177816 */ /* 0x000fe2000000000e */
[----:B------:R-:W0:Y:S01]  /*2180*/  LDC.U8 R13, c[0x3][R13] ;  /* 0x00c000000d0d7b82 */ /* 0x000e220000000000 */
[----:B------:R-:W-:-:S02]  /*2190*/  PRMT R22, R6, 0x3340, R7 ;  /* 0x0000334006167816 */ /* 0x000fc40000000007 */
[----:B------:R-:W-:Y:S02]  /*21a0*/  LOP3.LUT R14, R92, 0xff, RZ, 0xc0, !PT ;  /* 0x000000ff5c0e7812 */ /* 0x000fe400078ec0ff */
[----:B------:R-:W-:Y:S02]  /*21b0*/  LOP3.LUT R7, R97, 0xff, RZ, 0xc0, !PT ;  /* 0x000000ff61077812 */ /* 0x000fe400078ec0ff */
[----:B------:R-:W-:Y:S01]  /*21c0*/  LOP3.LUT R8, R91, R154, RZ, 0x3c, !PT ;  /* 0x0000009a5b087212 */ /* 0x000fe200078e3cff */
[----:B------:R-:W2:Y:S01]  /*21d0*/  LDC.U8 R173, c[0x3][R14] ;  /* 0x00c000000ead7b82 */ /* 0x000ea20000000000 */
[C---:B------:R-:W-:Y:S02]  /*21e0*/  LOP3.LUT R40, R163.reuse, R39, RZ, 0x3c, !PT ;  /* 0x00000027a3287212 */ /* 0x040fe400078e3cff */
[----:B------:R-:W-:Y:S02]  /*21f0*/  LOP3.LUT R17, R163, R32, RZ, 0x3c, !PT ;  /* 0x00000020a3117212 */ /* 0x000fe400078e3cff */
[----:B------:R-:W-:-:S02]  /*2200*/  LOP3.LUT R170, R133, R40, RZ, 0x3c, !PT ;  /* 0x0000002885aa7212 */ /* 0x000fc400078e3cff */
[----:B------:R-:W-:Y:S01]  /*2210*/  LOP3.LUT R5, R33, R40, RZ, 0x3c, !PT ;  /* 0x0000002821057212 */ /* 0x000fe200078e3cff */
[----:B------:R-:W3:Y:S01]  /*2220*/  LDC.U8 R176, c[0x3][R7] ;  /* 0x00c0000007b07b82 */ /* 0x000ee20000000000 */
[----:B-1----:R-:W-:Y:S02]  /*2230*/  LOP3.LUT R166, R88, R9, RZ, 0x3c, !PT ;  /* 0x0000000958a67212 */ /* 0x002fe400078e3cff */
[----:B------:R-:W-:Y:S02]  /*2240*/  LOP3.LUT R9, R86, R159, RZ, 0x3c, !PT ;  /* 0x0000009f56097212 */ /* 0x000fe400078e3cff */
[----:B------:R-:W-:Y:S02]  /*2250*/  LOP3.LUT R41, R166, R160, RZ, 0x3c, !PT ;  /* 0x000000a0a6297212 */ /* 0x000fe400078e3cff */
[----:B------:R-:W-:Y:S02]  /*2260*/  PRMT R15, R8, 0x3340, R9 ;  /* 0x00003340080f7816 */ /* 0x000fe40000000009 */
[----:B0-----:R-:W-:-:S02]  /*2270*/  LOP3.LUT R172, R90, R13, RZ, 0x3c, !PT ;  /* 0x0000000d5aac7212 */ /* 0x001fc400078e3cff */
[----:B------:R-:W-:Y:S02]  /*2280*/  LOP3.LUT R167, R98, R41, RZ, 0x3c, !PT ;  /* 0x0000002962a77212 */ /* 0x000fe400078e3cff */
[----:B------:R-:W-:Y:S02]  /*2290*/  LOP3.LUT R175, R172, R159, RZ, 0x3c, !PT ;  /* 0x0000009facaf7212 */ /* 0x000fe400078e3cff */
[----:B------:R-:W-:Y:S02]  /*22a0*/  LOP3.LUT R9, R40, R38, RZ, 0x3c, !PT ;  /* 0x0000002628097212 */ /* 0x000fe400078e3cff */
[----:B--2---:R-:W-:Y:S01]  /*22b0*/  LOP3.LUT R173, R94, UR8, R173, 0x96, !PT ;  /* 0x000000085ead7c12 */ /* 0x004fe2000f8e96ad */
[----:B------:R-:W0:Y:S01]  /*22c0*/  LDCU.U8 UR8, c[0x3][0x10a] ;  /* 0x00c02140ff0877ac */ /* 0x000e220008000000 */
[----:B------:R-:W-:Y:S02]  /*22d0*/  LOP3.LUT R8, R41, R161, RZ, 0x3c, !PT ;  /* 0x000000a129087212 */ /* 0x000fe400078e3cff */
[----:B------:R-:W-:-:S02]  /*22e0*/  LOP3.LUT R165, R173, R158, RZ, 0x3c, !PT ;  /* 0x0000009eada57212 */ /* 0x000fc400078e3cff */
[----:B------:R-:W-:Y:S02]  /*22f0*/  LOP3.LUT R4, R102, R41, RZ, 0x3c, !PT ;  /* 0x0000002966047212 */ /* 0x000fe400078e3cff */
[----:B---3--:R-:W-:Y:S02]  /*2300*/  LOP3.LUT R176, R99, R176, RZ, 0x3c, !PT ;  /* 0x000000b063b07212 */ /* 0x008fe400078e3cff */
[----:B------:R-:W-:Y:S02]  /*2310*/  LOP3.LUT R174, R165, R95, RZ, 0x3c, !PT ;  /* 0x0000005fa5ae7212 */ /* 0x000fe400078e3cff */
[----:B------:R-:W-:Y:S02]  /*2320*/  LOP3.LUT R168, R176, R175, RZ, 0x3c, !PT ;  /* 0x000000afb0a87212 */ /* 0x000fe400078e3cff */
[----:B------:R-:W-:Y:S02]  /*2330*/  LOP3.LUT R180, R167, R97, RZ, 0x3c, !PT ;  /* 0x00000061a7b47212 */ /* 0x000fe400078e3cff */
[----:B------:R-:W-:-:S02]  /*2340*/  LOP3.LUT R179, R168, R92, RZ, 0x3c, !PT ;  /* 0x0000005ca8b37212 */ /* 0x000fc400078e3cff */
[----:B------:R-:W-:Y:S02]  /*2350*/  LOP3.LUT R181, R170, R34, RZ, 0x3c, !PT ;  /* 0x00000022aab57212 */ /* 0x000fe400078e3cff */
[----:B------:R-:W-:Y:S02]  /*2360*/  PRMT R144, R8, 0x3340, R9 ;  /* 0x0000334008907816 */ /* 0x000fe40000000009 */
[----:B------:R-:W-:Y:S02]  /*2370*/  PRMT R18, R4, 0x3340, R5 ;  /* 0x0000334004127816 */ /* 0x000fe40000000005 */
[----:B------:R-:W-:Y:S02]  /*2380*/  PRMT R13, R106, 0x3340, R101 ;  /* 0x000033406a0d7816 */ /* 0x000fe40000000065 */
[----:B------:R-:W-:Y:S02]  /*2390*/  LOP3.LUT R4, R37, R91, RZ, 0x3c, !PT ;  /* 0x0000005b25047212 */ /* 0x000fe400078e3cff */
[----:B------:R-:W-:-:S02]  /*23a0*/  LOP3.LUT R5, R172, R86, RZ, 0x3c, !PT ;  /* 0x00000056ac057212 */ /* 0x000fc400078e3cff */
[----:B------:R-:W-:Y:S02]  /*23b0*/  PRMT R8, R108, 0x3340, R111 ;  /* 0x000033406c087816 */ /* 0x000fe4000000006f */
[----:B------:R-:W-:Y:S02]  /*23c0*/  LOP3.LUT R12, R166, R87, RZ, 0x3c, !PT ;  /* 0x00000057a60c7212 */ /* 0x000fe400078e3cff */
[----:B------:R-:W-:Y:S02]  /*23d0*/  PRMT R6, R157, 0x3340, R150 ;  /* 0x000033409d067816 */ /* 0x000fe40000000096 */
[----:B------:R-:W-:Y:S02]  /*23e0*/  PRMT R11, R161, 0x3340, R38 ;  /* 0x00003340a10b7816 */ /* 0x000fe40000000026 */
[----:B------:R-:W-:Y:S02]  /*23f0*/  LOP3.LUT R182, R174, 0xff, RZ, 0xc0, !PT ;  /* 0x000000ffaeb67812 */ /* 0x000fe400078ec0ff */
[----:B------:R-:W-:-:S02]  /*2400*/  LOP3.LUT R110, R179, 0xff, RZ, 0xc0, !PT ;  /* 0x000000ffb36e7812 */ /* 0x000fc400078ec0ff */
[----:B------:R-:W-:Y:S02]  /*2410*/  LOP3.LUT R135, R180, 0xff, RZ, 0xc0, !PT ;  /* 0x000000ffb4877812 */ /* 0x000fe400078ec0ff */
[----:B------:R-:W-:Y:S01]  /*2420*/  LOP3.LUT R185, R181, 0xff, RZ, 0xc0, !PT ;  /* 0x000000ffb5b97812 */ /* 0x000fe200078ec0ff */
[----:B------:R-:W1:Y:S01]  /*2430*/  LDC.U8 R182, c[0x3][R182] ;  /* 0x00c00000b6b67b82 */ /* 0x000e620000000000 */
[----:B------:R-:W-:Y:S02]  /*2440*/  PRMT R21, R4, 0x3340, R5 ;  /* 0x0000334004157816 */ /* 0x000fe40000000005 */
[----:B------:R-:W-:Y:S02]  /*2450*/  PRMT R13, R8, 0x5410, R13 ;  /* 0x00005410080d7816 */ /* 0x000fe4000000000d */
[----:B------:R-:W-:Y:S02]  /*2460*/  PRMT R4, R91, 0x3340, R86 ;  /* 0x000033405b047816 */ /* 0x000fe40000000056 */
[----:B------:R-:W-:Y:S01]  /*2470*/  PRMT R5, R93, 0x3340, R90 ;  /* 0x000033405d057816 */ /* 0x000fe2000000005a */
[----:B------:R-:W0:Y:S01]  /*2480*/  LDC.U8 R110, c[0x3][R110] ;  /* 0x00c000006e6e7b82 */ /* 0x000e220000000000 */
[----:B------:R-:W-:-:S02]  /*2490*/  PRMT R9, R87, 0x3340, R32 ;  /* 0x0000334057097816 */ /* 0x000fc40000000020 */
[----:B------:R-:W-:Y:S02]  /*24a0*/  PRMT R8, R88, 0x3340, R131 ;  /* 0x0000334058087816 */ /* 0x000fe40000000083 */
[----:B------:R-:W-:Y:S02]  /*24b0*/  PRMT R12, R12, 0x3340, R17 ;  /* 0x000033400c0c7816 */ /* 0x000fe40000000011 */
[----:B------:R-:W-:Y:S01]  /*24c0*/  PRMT R11, R6, 0x5410, R11 ;  /* 0x00005410060b7816 */ /* 0x000fe2000000000b */
[----:B------:R-:W2:Y:S01]  /*24d0*/  LDC.U8 R135, c[0x3][R135] ;  /* 0x00c0000087877b82 */ /* 0x000ea20000000000 */
[----:B------:R-:W-:Y:S02]  /*24e0*/  PRMT R6, R109, 0x3340, R100 ;  /* 0x000033406d067816 */ /* 0x000fe40000000064 */
[----:B------:R-:W-:Y:S02]  /*24f0*/  PRMT R17, R102, 0x3340, R33 ;  /* 0x0000334066117816 */ /* 0x000fe40000000021 */
[----:B------:R-:W-:-:S02]  /*2500*/  PRMT R9, R4, 0x5410, R9 ;  /* 0x0000541004097816 */ /* 0x000fc40000000009 */
[----:B------:R-:W-:Y:S01]  /*2510*/  PRMT R8, R5, 0x5410, R8 ;  /* 0x0000541005087816 */ /* 0x000fe20000000008 */
[----:B------:R-:W3:Y:S01]  /*2520*/  LDC.U8 R185, c[0x3][R185] ;  /* 0x00c00000b9b97b82 */ /* 0x000ee20000000000 */
[----:B------:R-:W-:Y:S02]  /*2530*/  PRMT R4, R95, 0x3340, R92 ;  /* 0x000033405f047816 */ /* 0x000fe4000000005c */
[----:B------:R-:W-:Y:S02]  /*2540*/  PRMT R19, R97, 0x3340, R34 ;  /* 0x0000334061137816 */ /* 0x000fe40000000022 */
[----:B------:R-:W-:Y:S02]  /*2550*/  PRMT R14, R94, 0x3340, R99 ;  /* 0x000033405e0e7816 */ /* 0x000fe40000000063 */
[----:B------:R-:W-:Y:S02]  /*2560*/  PRMT R5, R96, 0x3340, R143 ;  /* 0x0000334060057816 */ /* 0x000fe4000000008f */
[----:B------:R-:W-:-:S02]  /*2570*/  PRMT R17, R6, 0x5410, R17 ;  /* 0x0000541006117816 */ /* 0x000fc40000000011 */
[----:B------:R-:W-:Y:S02]  /*2580*/  PRMT R10, R15, 0x5410, R10 ;  /* 0x000054100f0a7816 */ /* 0x000fe4000000000a */
[----:B------:R-:W-:Y:S02]  /*2590*/  PRMT R6, R41, 0x3340, R40 ;  /* 0x0000334029067816 */ /* 0x000fe40000000028 */
[----:B------:R-:W-:Y:S01]  /*25a0*/  PRMT R7, R158, 0x3340, R175 ;  /* 0x000033409e077816 */ /* 0x000fe200000000af */
[----:B------:R4:W-:Y:S01]  /*25b0*/  STL.128 [R1+0x60], R8 ;  /* 0x0000600801007387 */ /* 0x0009e20000100c00 */
[----:B------:R-:W-:Y:S02]  /*25c0*/  PRMT R15, R16, 0x5410, R23 ;  /* 0x00005410100f7816 */ /* 0x000fe40000000017 */
[----:B------:R-:W-:Y:S02]  /*25d0*/  PRMT R19, R4, 0x5410, R19 ;  /* 0x0000541004137816 */ /* 0x000fe40000000013 */
[----:B------:R-:W-:-:S02]  /*25e0*/  PRMT R16, R14, 0x5410, R5 ;  /* 0x000054100e107816 */ /* 0x000fc40000000005 */
[----:B------:R-:W-:Y:S02]  /*25f0*/  PRMT R5, R37, 0x3340, R172 ;  /* 0x0000334025057816 */ /* 0x000fe400000000ac */
[----:B------:R-:W-:Y:S02]  /*2600*/  PRMT R4, R166, 0x3340, R163 ;  /* 0x00003340a6047816 */ /* 0x000fe400000000a3 */
[----:B------:R-:W-:Y:S02]  /*2610*/  PRMT R6, R7, 0x5410, R6 ;  /* 0x0000541007067816 */ /* 0x000fe40000000006 */
[----:B------:R-:W-:Y:S02]  /*2620*/  LOP3.LUT R178, R109, R158, RZ, 0x3c, !PT ;  /* 0x0000009e6db27212 */ /* 0x000fe400078e3cff */
[----:B------:R-:W-:Y:S02]  /*2630*/  LOP3.LUT R7, R100, R175, RZ, 0x3c, !PT ;  /* 0x000000af64077212 */ /* 0x000fe400078e3cff */
[----:B------:R-:W-:-:S02]  /*2640*/  PRMT R4, R5, 0x5410, R4 ;  /* 0x0000541005047816 */ /* 0x000fc40000000004 */
[----:B------:R-:W-:Y:S02]  /*2650*/  PRMT R5, R21, 0x5410, R12 ;  /* 0x0000541015057816 */ /* 0x000fe4000000000c */
[----:B------:R-:W-:Y:S02]  /*2660*/  LOP3.LUT R177, R173, R109, RZ, 0x3c, !PT ;  /* 0x0000006dadb17212 */ /* 0x000fe400078e3cff */
[----:B------:R-:W-:Y:S02]  /*2670*/  PRMT R7, R178, 0x3340, R7 ;  /* 0x00003340b2077816 */ /* 0x000fe40000000007 */
[----:B------:R-:W-:Y:S02]  /*2680*/  LOP3.LUT R12, R176, R100, RZ, 0x3c, !PT ;  /* 0x00000064b00c7212 */ /* 0x000fe400078e3cff */
[----:B------:R-:W-:Y:S02]  /*2690*/  PRMT R18, R7, 0x5410, R18 ;  /* 0x0000541007127816 */ /* 0x000fe40000000012 */
[----:B------:R-:W-:-:S02]  /*26a0*/  PRMT R21, R177, 0x3340, R12 ;  /* 0x00003340b1157816 */ /* 0x000fc4000000000c */
[----:B------:R-:W-:Y:S01]  /*26b0*/  PRMT R7, R167, 0x3340, R170 ;  /* 0x00003340a7077816 */ /* 0x000fe200000000aa */
[----:B------:R-:W-:Y:S01]  /*26c0*/  STL.128 [R1+0x80], R16 ;  /* 0x0000801001007387 */ /* 0x000fe20000100c00 */
[----:B------:R-:W-:Y:S02]  /*26d0*/  PRMT R12, R165, 0x3340, R168 ;  /* 0x00003340a50c7816 */ /* 0x000fe400000000a8 */
[----:B------:R-:W-:Y:S02]  /*26e0*/  PRMT R23, R180, 0x3340, R181 ;  /* 0x00003340b4177816 */ /* 0x000fe400000000b5 */
        /* <DEDUP_REMOVED lines=8> */
[----:B-1----:R-:W-:-:S02]  /*2770*/  LOP3.LUT R182, R133, R182, RZ, 0x3c, !PT ;  /* 0x000000b685b67212 */ /* 0x002fc400078e3cff */
[----:B------:R-:W-:Y:S02]  /*2780*/  LOP3.LUT R14, R106, R167, RZ, 0x3c, !PT ;  /* 0x000000a76a0e7212 */ /* 0x000fe400078e3cff */
[----:B------:R-:W-:Y:S02]  /*2790*/  LOP3.LUT R169, R101, R170, RZ, 0x3c, !PT ;  /* 0x000000aa65a97212 */ /* 0x000fe400078e3cff */
[----:B0-----:R-:W-:Y:S02]  /*27a0*/  LOP3.LUT R110, R173, UR8, R110, 0x96, !PT ;  /* 0x00000008ad6e7c12 */ /* 0x001fe4000f8e966e */
[----:B--2---:R-:W-:Y:S02]  /*27b0*/  LOP3.LUT R135, R176, R135, RZ, 0x3c, !PT ;  /* 0x00000087b0877212 */ /* 0x004fe400078e3cff */
[----:B---3--:R-:W-:Y:S02]  /*27c0*/  LOP3.LUT R185, R98, R185, RZ, 0x3c, !PT ;  /* 0x000000b962b97212 */ /* 0x008fe400078e3cff */
[----:B------:R-:W-:-:S02]  /*27d0*/  LOP3.LUT R183, R175, R150, RZ, 0x3c, !PT ;  /* 0x00000096afb77212 */ /* 0x000fc400078e3cff */
[----:B------:R-:W-:Y:S02]  /*27e0*/  PRMT R20, R43, 0x5410, R20 ;  /* 0x000054102b147816 */ /* 0x000fe40000000014 */
[----:B------:R-:W-:Y:S02]  /*27f0*/  PRMT R43, R12, 0x3340, R171 ;  /* 0x000033400c2b7816 */ /* 0x000fe400000000ab */
[----:B------:R-:W-:Y:S01]  /*2800*/  PRMT R14, R14, 0x3340, R169 ;  /* 0x000033400e0e7816 */ /* 0x000fe200000000a9 */
[----:B------:R0:W-:Y:S01]  /*2810*/  STL.128 [R1+0x90], R20 ;  /* 0x0000901401007387 */ /* 0x0001e20000100c00 */
[----:B------:R-:W-:Y:S02]  /*2820*/  PRMT R45, R110, 0x3340, R135 ;  /* 0x000033406e2d7816 */ /* 0x000fe40000000087 */
[----:B------:R-:W-:Y:S02]  /*2830*/  PRMT R12, R185, 0x3340, R182 ;  /* 0x00003340b90c7816 */ /* 0x000fe400000000b6 */
[----:B------:R-:W-:-:S02]  /*2840*/  PRMT R7, R162, 0x3340, R183 ;  /* 0x00003340a2077816 */ /* 0x000fc400000000b7 */
[----:B------:R-:W-:Y:S01]  /*2850*/  PRMT R14, R43, 0x5410, R14 ;  /* 0x000054102b0e7816 */ /* 0x000fe2000000000e */
[----:B------:R-:W-:Y:S01]  /*2860*/  IMAD.MOV.U32 R43, RZ, RZ, RZ ;  /* 0x000000ffff2b7224 */ /* 0x000fe200078e00ff */
[----:B------:R-:W-:Y:S02]  /*2870*/  PRMT R12, R45, 0x5410, R12 ;  /* 0x000054102d0c7816 */ /* 0x000fe4000000000c */
[----:B------:R-:W-:Y:S02]  /*2880*/  PRMT R7, R7, 0x5410, R144 ;  /* 0x0000541007077816 */ /* 0x000fe40000000090 */
[--C-:B------:R-:W-:Y:S01]  /*2890*/  SHF.R.U32.HI R46, RZ, 0x8, R107.reuse ;  /* 0x00000008ff2e7819 */ /* 0x100fe2000001166b */
[----:B------:R1:W-:Y:S01]  /*28a0*/  STL.128 [R1+0xa0], R12 ;  /* 0x0000a00c01007387 */ /* 0x0003e20000100c00 */
[----:B------:R-:W-:Y:S02]  /*28b0*/  SHF.R.U32.HI R44, RZ, 0x18, R107 ;  /* 0x00000018ff2c7819 */ /* 0x000fe4000001166b */
[----:B----4-:R-:W-:Y:S01]  /*28c0*/  LOP3.LUT R10, R65, R46, RZ, 0x3c, !PT ;  /* 0x0000002e410a7212 */ /* 0x010fe200078e3cff */
[----:B------:R2:W-:Y:S01]  /*28d0*/  STL.128 [R1+0x70], R4 ;  /* 0x0000700401007387 */ /* 0x0005e20000100c00 */
[----:B0-----:R-:W-:-:S02]  /*28e0*/  SHF.R.U32.HI R20, RZ, 0x8, R113 ;  /* 0x00000008ff147819 */ /* 0x001fc40000011671 */
[--C-:B------:R-:W-:Y:S02]  /*28f0*/  SHF.R.U32.HI R11, RZ, 0x18, R113.reuse ;  /* 0x00000018ff0b7819 */ /* 0x100fe40000011671 */
[----:B------:R-:W-:Y:S02]  /*2900*/  SHF.R.U64 R16, R112, 0x10, R113 ;  /* 0x0000001070107819 */ /* 0x000fe40000001271 */
[----:B------:R-:W-:Y:S02]  /*2910*/  PRMT R23, R10, 0x7610, R23 ;  /* 0x000076100a177816 */ /* 0x000fe40000000017 */
[----:B------:R-:W-:Y:S02]  /*2920*/  LOP3.LUT R47, R66, R107, RZ, 0x3c, !PT ;  /* 0x0000006b422f7212 */ /* 0x000fe400078e3cff */
[--C-:B------:R-:W-:Y:S02]  /*2930*/  SHF.R.U64 R18, R112, 0x8, R113.reuse ;  /* 0x0000000870127819 */ /* 0x100fe40000001271 */
[----:B-1----:R-:W-:-:S02]  /*2940*/  SHF.R.U32.HI R12, RZ, 0x10, R113 ;  /* 0x00000010ff0c7819 */ /* 0x002fc40000011671 */
[----:B------:R-:W-:Y:S02]  /*2950*/  SHF.R.U64 R13, R112, 0x18, R113 ;  /* 0x00000018700d7819 */ /* 0x000fe40000001271 */
[----:B--2---:R-:W-:Y:S02]  /*2960*/  LOP3.LUT R7, R69, R44, RZ, 0x3c, !PT ;  /* 0x0000002c45077212 */ /* 0x004fe400078e3cff */
[----:B------:R-:W-:Y:S02]  /*2970*/  LOP3.LUT R10, R71, R12, RZ, 0x3c, !PT ;  /* 0x0000000c470a7212 */ /* 0x000fe400078e3cff */
[----:B------:R-:W-:Y:S02]  /*2980*/  PRMT R17, R7, 0x7610, R17 ;  /* 0x0000761007117816 */ /* 0x000fe40000000011 */
[----:B------:R-:W-:Y:S02]  /*2990*/  LOP3.LUT R12, R60, R13, RZ, 0x3c, !PT ;  /* 0x0000000d3c0c7212 */ /* 0x000fe400078e3cff */
[----:B------:R-:W-:-:S02]  /*29a0*/  PRMT R45, R107, 0x7632, R45 ;  /* 0x000076326b2d7816 */ /* 0x000fc4000000002d */
[----:B------:R-:W-:Y:S02]  /*29b0*/  LOP3.LUT R14, R68, R113, RZ, 0x3c, !PT ;  /* 0x00000071440e7212 */ /* 0x000fe400078e3cff */
[----:B------:R-:W-:Y:S02]  /*29c0*/  LOP3.LUT R7, R73, R20, RZ, 0x3c, !PT ;  /* 0x0000001449077212 */ /* 0x000fe400078e3cff */
[----:B------:R-:W-:Y:S02]  /*29d0*/  LOP3.LUT R11, R72, R11, RZ, 0x3c, !PT ;  /* 0x0000000b480b7212 */ /* 0x000fe400078e3cff */
[----:B------:R-:W-:Y:S02]  /*29e0*/  LOP3.LUT R13, R59, R16, RZ, 0x3c, !PT ;  /* 0x000000103b0d7212 */ /* 0x000fe400078e3cff */
[C---:B------:R-:W-:Y:S02]  /*29f0*/  PRMT R44, R47.reuse, 0x7610, R44 ;  /* 0x000076102f2c7816 */ /* 0x040fe4000000002c */
[----:B------:R-:W-:-:S02]  /*2a00*/  PRMT R184, R47, 0x7610, R184 ;  /* 0x000076102fb87816 */ /* 0x000fc400000000b8 */
[----:B------:R-:W-:Y:S02]  /*2a10*/  LOP3.LUT R47, R61, R18, RZ, 0x3c, !PT ;  /* 0x000000123d2f7212 */ /* 0x000fe400078e3cff */
[----:B------:R-:W-:Y:S02]  /*2a20*/  PRMT R8, R67, 0x7610, R8 ;  /* 0x0000761043087816 */ /* 0x000fe40000000008 */
[----:B------:R-:W-:Y:S02]  /*2a30*/  PRMT R9, R70, 0x7610, R9 ;  /* 0x0000761046097816 */ /* 0x000fe40000000009 */
[----:B------:R-:W-:Y:S02]  /*2a40*/  PRMT R4, R63, 0x7610, R4 ;  /* 0x000076103f047816 */ /* 0x000fe40000000004 */
[----:B------:R-:W-:Y:S02]  /*2a50*/  PRMT R6, R64, 0x7610, R6 ;  /* 0x0000761040067816 */ /* 0x000fe40000000006 */
[----:B------:R-:W-:-:S02]  /*2a60*/  LOP3.LUT R45, R74, R45, RZ, 0x3c, !PT ;  /* 0x0000002d4a2d7212 */ /* 0x000fc400078e3cff */
[----:B------:R-:W-:Y:S02]  /*2a70*/  LOP3.LUT R46, R62, R112, RZ, 0x3c, !PT ;  /* 0x000000703e2e7212 */ /* 0x000fe400078e3cff */
[----:B------:R-:W-:Y:S02]  /*2a80*/  PRMT R20, R14, 0x7610, R20 ;  /* 0x000076100e147816 */ /* 0x000fe40000000014 */
[----:B------:R-:W-:Y:S02]  /*2a90*/  PRMT R16, R7, 0x7610, R16 ;  /* 0x0000761007107816 */ /* 0x000fe40000000010 */
[----:B------:R-:W-:Y:S02]  /*2aa0*/  PRMT R18, R10, 0x7610, R18 ;  /* 0x000076100a127816 */ /* 0x000fe40000000012 */
[----:B------:R-:W-:Y:S02]  /*2ab0*/  PRMT R19, R11, 0x7610, R19 ;  /* 0x000076100b137816 */ /* 0x000fe40000000013 */
[----:B------:R-:W-:-:S02]  /*2ac0*/  PRMT R21, R12, 0x7610, R21 ;  /* 0x000076100c157816 */ /* 0x000fc40000000015 */
[----:B------:R-:W-:-:S07]  /*2ad0*/  PRMT R22, R13, 0x7610, R22 ;  /* 0x000076100d167816 */ /* 0x000fce0000000016 */
.L_x_6:
[----:B------:R0:W2:Y:S01]  /*2ae0*/  LDL.128 R12, [R42] ;  /* 0x000000002a0c7983 */ /* 0x0000a20000100c00 */
[----:B------:R-:W-:Y:S01]  /*2af0*/  LOP3.LUT R7, R45, 0xff, RZ, 0xc0, !PT ;  /* 0x000000ff2d077812 */ /* 0x000fe200078ec0ff */
[----:B------:R-:W-:Y:S01]  /*2b00*/  VIADD R43, R43, 0x1 ;  /* 0x000000012b2b7836 */ /* 0x000fe20000000000 */
[----:B------:R-:W-:Y:S02]  /*2b10*/  LOP3.LUT R186, R8, 0xff, RZ, 0xc0, !PT ;  /* 0x000000ff08ba7812 */ /* 0x000fe400078ec0ff */
[----:B------:R-:W-:Y:S02]  /*2b20*/  LOP3.LUT R10, R9, 0xff, RZ, 0xc0, !PT ;  /* 0x000000ff090a7812 */ /* 0x000fe400078ec0ff */
[----:B------:R-:W-:Y:S01]  /*2b30*/  LOP3.LUT R11, R4, 0xff, RZ, 0xc0, !PT ;  /* 0x000000ff040b7812 */ /* 0x000fe200078ec0ff */
[----:B------:R-:W1:Y:S01]  /*2b40*/  LDC.U8 R7, c[0x3][R7] ;  /* 0x00c0000007077b82 */ /* 0x000e620000000000 */
[----:B------:R-:W-:Y:S01]  /*2b50*/  LOP3.LUT R4, R6, 0xff, RZ, 0xc0, !PT ;  /* 0x000000ff06047812 */ /* 0x000fe200078ec0ff */
[----:B0-----:R-:W-:Y:S01]  /*2b60*/  VIADD R42, R42, 0x10 ;  /* 0x000000102a2a7836 */ /* 0x001fe20000000000 */
[----:B------:R-:W-:-:S02]  /*2b70*/  LOP3.LUT R9, R17, 0xff, RZ, 0xc0, !PT ;  /* 0x000000ff11097812 */ /* 0x000fc400078ec0ff */
[----:B------:R-:W-:Y:S02]  /*2b80*/  LOP3.LUT R8, R184, 0xff, RZ, 0xc0, !PT ;  /* 0x000000ffb8087812 */ /* 0x000fe400078ec0ff */
[----:B------:R-:W-:Y:S01]  /*2b90*/  LOP3.LUT R17, R23, 0xff, RZ, 0xc0, !PT ;  /* 0x000000ff17117812 */ /* 0x000fe200078ec0ff */
[----:B------:R-:W1:Y:S01]  /*2ba0*/  LDC.U8 R6, c[0x3][R186] ;  /* 0x00c00000ba067b82 */ /* 0x000e620000000000 */
[----:B------:R-:W-:Y:S02]  /*2bb0*/  LOP3.LUT R18, R18, 0xff, RZ, 0xc0, !PT ;  /* 0x000000ff12127812 */ /* 0x000fe400078ec0ff */
[----:B------:R-:W-:Y:S02]  /*2bc0*/  LOP3.LUT R19, R19, 0xff, RZ, 0xc0, !PT ;  /* 0x000000ff13137812 */ /* 0x000fe400078ec0ff */
[----:B------:R-:W-:Y:S02]  /*2bd0*/  LOP3.LUT R190, R16, 0xff, RZ, 0xc0, !PT ;  /* 0x000000ff10be7812 */ /* 0x000fe400078ec0ff */
[----:B------:R-:W-:Y:S01]  /*2be0*/  LOP3.LUT R16, R20, 0xff, RZ, 0xc0, !PT ;  /* 0x000000ff14107812 */ /* 0x000fe200078ec0ff */
[----:B------:R-:W0:Y:S01]  /*2bf0*/  LDC.U8 R4, c[0x3][R4] ;  /* 0x00c0000004047b82 */ /* 0x000e220000000000 */
[----:B------:R-:W-:-:S02]  /*2c00*/  LOP3.LUT R21, R21, 0xff, RZ, 0xc0, !PT ;  /* 0x000000ff15157812 */ /* 0x000fc400078ec0ff */
[----:B------:R-:W-:Y:S02]  /*2c10*/  LOP3.LUT R22, R22, 0xff, RZ, 0xc0, !PT ;  /* 0x000000ff16167812 */ /* 0x000fe400078ec0ff */
[----:B------:R-:W-:Y:S02]  /*2c20*/  LOP3.LUT R197, R47, 0xff, RZ, 0xc0, !PT ;  /* 0x000000ff2fc57812 */ /* 0x000fe400078ec0ff */
[----:B------:R-:W-:Y:S01]  /*2c30*/  LOP3.LUT R47, R46, 0xff, RZ, 0xc0, !PT ;  /* 0x000000ff2e2f7812 */ /* 0x000fe200078ec0ff */
[----:B------:R-:W0:Y:S01]  /*2c40*/  LDC.U8 R9, c[0x3][R9] ;  /* 0x00c0000009097b82 */ /* 0x000e220000000000 */
[----:B------:R-:W-:-:S07]  /*2c50*/  ISETP.NE.AND P0, PT, R43, 0x9, PT ;  /* 0x000000092b00780c */ /* 0x000fce0003f05270 */
[----:B------:R-:W3:Y:S08]  /*2c60*/  LDC.U8 R11, c[0x3][R11] ;  /* 0x00c000000b0b7b82 */ /* 0x000ef00000000000 */
[----:B------:R-:W3:Y:S08]  /*2c70*/  LDC.U8 R8, c[0x3][R8] ;  /* 0x00c0000008087b82 */ /* 0x000ef00000000000 */
[----:B------:R-:W4:Y:S08]  /*2c80*/  LDC.U8 R10, c[0x3][R10] ;  /* 0x00c000000a0a7b82 */ /* 0x000f300000000000 */
[----:B------:R-:W4:Y:S01]  /*2c90*/  LDC.U8 R17, c[0x3][R17] ;  /* 0x00c0000011117b82 */ /* 0x000f220000000000 */
[----:B-1----:R-:W-:-:S04]  /*2ca0*/  LOP3.LUT R23, R7, R6, RZ, 0x3c, !PT ;  /* 0x0000000607177212 */ /* 0x002fc800078e3cff */
[----:B------:R-:W-:-:S03]  /*2cb0*/  PRMT R45, R23, 0x8880, RZ ;  /* 0x00008880172d7816 */ /* 0x000fc600000000ff */
[----:B------:R-:W1:Y:S01]  /*2cc0*/  LDC.U8 R18, c[0x3][R18] ;  /* 0x00c0000012127b82 */ /* 0x000e620000000000 */
[----:B------:R-:W-:-:S04]  /*2cd0*/  PRMT R45, R45, 0x7710, RZ ;  /* 0x000077102d2d7816 */ /* 0x000fc800000000ff */
[----:B------:R-:W-:-:S03]  /*2ce0*/  SHF.R.U32.HI R45, RZ, 0x7, R45 ;  /* 0x00000007ff2d7819 */ /* 0x000fc6000001162d */
[----:B------:R-:W5:Y:S01]  /*2cf0*/  LDC.U8 R19, c[0x3][R19] ;  /* 0x00c0000013137b82 */ /* 0x000f620000000000 */
[----:B0-----:R-:W-:-:S04]  /*2d00*/  LOP3.LUT R184, R4, R9, RZ, 0x3c, !PT ;  /* 0x0000000904b87212 */ /* 0x001fc800078e3cff */
[C---:B------:R-:W-:Y:S01]  /*2d10*/  PRMT R186, R184.reuse, 0x8880, RZ ;  /* 0x00008880b8ba7816 */ /* 0x040fe200000000ff */
[----:B------:R-:W-:Y:S02]  /*2d20*/  IMAD.SHL.U32 R187, R184, 0x2, RZ ;  /* 0x00000002b8bb7824 */ /* 0x000fe400078e00ff */
[----:B------:R0:W0:Y:S01]  /*2d30*/  LDC.U8 R20, c[0x3][R190] ;  /* 0x00c00000be147b82 */ /* 0x0000220000000000 */
[----:B------:R-:W-:Y:S01]  /*2d40*/  PRMT R186, R186, 0x7710, RZ ;  /* 0x00007710baba7816 */ /* 0x000fe200000000ff */
[----:B------:R-:W-:-:S03]  /*2d50*/  IMAD.SHL.U32 R184, R23, 0x2, RZ ;  /* 0x0000000217b87824 */ /* 0x000fc600078e00ff */
[----:B------:R-:W-:Y:S02]  /*2d60*/  SHF.R.U32.HI R186, RZ, 0x7, R186 ;  /* 0x00000007ffba7819 */ /* 0x000fe400000116ba */
[----:B------:R-:W-:Y:S01]  /*2d70*/  LOP3.LUT R45, R184, 0x1b, R45, 0x78, !PT ;  /* 0x0000001bb82d7812 */ /* 0x000fe200078e782d */
[----:B------:R-:W0:Y:S01]  /*2d80*/  LDC.U8 R16, c[0x3][R16] ;  /* 0x00c0000010107b82 */ /* 0x000e220000000000 */
[----:B---3--:R-:W-:Y:S02]  /*2d90*/  LOP3.LUT R188, R8, R11, RZ, 0x3c, !PT ;  /* 0x0000000b08bc7212 */ /* 0x008fe400078e3cff */
[----:B------:R-:W-:Y:S02]  /*2da0*/  LOP3.LUT R23, R187, 0x1b, R186, 0x78, !PT ;  /* 0x0000001bbb177812 */ /* 0x000fe400078e78ba */
[C---:B------:R-:W-:Y:S01]  /*2db0*/  PRMT R191, R188.reuse, 0x8880, RZ ;  /* 0x00008880bcbf7816 */ /* 0x040fe200000000ff */
[----:B------:R-:W-:Y:S02]  /*2dc0*/  IMAD.SHL.U32 R188, R188, 0x2, RZ ;  /* 0x00000002bcbc7824 */ /* 0x000fe400078e00ff */
[----:B------:R-:W3:Y:S01]  /*2dd0*/  LDC.U8 R21, c[0x3][R21] ;  /* 0x00c0000015157b82 */ /* 0x000ee20000000000 */
[----:B------:R-:W-:-:S07]  /*2de0*/  PRMT R184, R191, 0x7710, RZ ;  /* 0x00007710bfb87816 */ /* 0x000fce00000000ff */
[----:B------:R-:W3:Y:S01]  /*2df0*/  LDC.U8 R22, c[0x3][R22] ;  /* 0x00c0000016167b82 */ /* 0x000ee20000000000 */
[----:B----4-:R-:W-:-:S04]  /*2e00*/  LOP3.LUT R189, R17, R10, RZ, 0x3c, !PT ;  /* 0x0000000a11bd7212 */ /* 0x010fc800078e3cff */
[C---:B------:R-:W-:Y:S01]  /*2e10*/  PRMT R192, R189.reuse, 0x8880, RZ ;  /* 0x00008880bdc07816 */ /* 0x040fe200000000ff */
[----:B------:R-:W-:Y:S01]  /*2e20*/  IMAD.SHL.U32 R187, R189, 0x2, RZ ;  /* 0x00000002bdbb7824 */ /* 0x000fe200078e00ff */
[----:B------:R-:W-:Y:S01]  /*2e30*/  SHF.R.U32.HI R189, RZ, 0x7, R184 ;  /* 0x00000007ffbd7819 */ /* 0x000fe200000116b8 */
[----:B------:R-:W4:Y:S01]  /*2e40*/  LDC.U8 R47, c[0x3][R47] ;  /* 0x00c000002f2f7b82 */ /* 0x000f220000000000 */
[----:B------:R-:W-:Y:S02]  /*2e50*/  PRMT R186, R192, 0x7710, RZ ;  /* 0x00007710c0ba7816 */ /* 0x000fe400000000ff */
[----:B------:R-:W-:Y:S02]  /*2e60*/  LOP3.LUT R46, R188, 0x1b, R189, 0x78, !PT ;  /* 0x0000001bbc2e7812 */ /* 0x000fe400078e78bd */
[----:B------:R-:W-:-:S03]  /*2e70*/  SHF.R.U32.HI R186, RZ, 0x7, R186 ;  /* 0x00000007ffba7819 */ /* 0x000fc600000116ba */
[----:B------:R3:W4:Y:S01]  /*2e80*/  LDC.U8 R189, c[0x3][R197] ;  /* 0x00c00000c5bd7b82 */ /* 0x0007220000000000 */
[----:B------:R-:W-:Y:S02]  /*2e90*/  LOP3.LUT R187, R187, 0x1b, R186, 0x78, !PT ;  /* 0x0000001bbbbb7812 */ /* 0x000fe400078e78ba */
[----:B-1----:R-:W-:Y:S02]  /*2ea0*/  LOP3.LUT R186, R18, R9, RZ, 0x3c, !PT ;  /* 0x0000000912ba7212 */ /* 0x002fe400078e3cff */
[----:B-----5:R-:W-:Y:S02]  /*2eb0*/  LOP3.LUT R188, R8, R19, RZ, 0x3c, !PT ;  /* 0x0000001308bc7212 */ /* 0x020fe400078e3cff */
[C---:B------:R-:W-:Y:S01]  /*2ec0*/  PRMT R194, R186.reuse, 0x8880, RZ ;  /* 0x00008880bac27816 */ /* 0x040fe200000000ff */
[----:B0-----:R-:W-:Y:S01]  /*2ed0*/  IMAD.SHL.U32 R190, R186, 0x2, RZ ;  /* 0x00000002babe7824 */ /* 0x001fe200078e00ff */
[----:B------:R-:W-:Y:S01]  /*2ee0*/  LOP3.LUT R184, R20, R7, RZ, 0x3c, !PT ;  /* 0x0000000714b87212 */ /* 0x000fe200078e3cff */
[C---:B------:R-:W-:Y:S01]  /*2ef0*/  IMAD.SHL.U32 R192, R188.reuse, 0x2, RZ ;  /* 0x00000002bcc07824 */ /* 0x040fe200078e00ff */
[----:B------:R-:W-:-:S02]  /*2f00*/  PRMT R195, R188, 0x8880, RZ ;  /* 0x00008880bcc37816 */ /* 0x000fc400000000ff */
[C---:B------:R-:W-:Y:S01]  /*2f10*/  PRMT R193, R184.reuse, 0x8880, RZ ;  /* 0x00008880b8c17816 */ /* 0x040fe200000000ff */
[----:B------:R-:W-:Y:S01]  /*2f20*/  IMAD.SHL.U32 R188, R184, 0x2, RZ ;  /* 0x00000002b8bc7824 */ /* 0x000fe200078e00ff */
[----:B------:R-:W-:Y:S02]  /*2f30*/  PRMT R186, R194, 0x7710, RZ ;  /* 0x00007710c2ba7816 */ /* 0x000fe400000000ff */
[----:B------:R-:W-:Y:S02]  /*2f40*/  LOP3.LUT R191, R16, R17, RZ, 0x3c, !PT ;  /* 0x0000001110bf7212 */ /* 0x000fe400078e3cff */
[----:B------:R-:W-:Y:S02]  /*2f50*/  PRMT R184, R193, 0x7710, RZ ;  /* 0x00007710c1b87816 */ /* 0x000fe400000000ff */
[C---:B------:R-:W-:Y:S01]  /*2f60*/  PRMT R198, R191.reuse, 0x8880, RZ ;  /* 0x00008880bfc67816 */ /* 0x040fe200000000ff */
[----:B------:R-:W-:Y:S01]  /*2f70*/  IMAD.SHL.U32 R196, R191, 0x2, RZ ;  /* 0x00000002bfc47824 */ /* 0x000fe200078e00ff */
[----:B------:R-:W-:-:S02]  /*2f80*/  PRMT R191, R195, 0x7710, RZ ;  /* 0x00007710c3bf7816 */ /* 0x000fc400000000ff */
[----:B------:R-:W-:Y:S02]  /*2f90*/  PRMT R194, R198, 0x7710, RZ ;  /* 0x00007710c6c27816 */ /* 0x000fe400000000ff */
[----:B------:R-:W-:Y:S02]  /*2fa0*/  SHF.R.U32.HI R193, RZ, 0x7, R186 ;  /* 0x00000007ffc17819 */ /* 0x000fe400000116ba */
[----:B------:R-:W-:Y:S02]  /*2fb0*/  SHF.R.U32.HI R195, RZ, 0x7, R191 ;  /* 0x00000007ffc37819 */ /* 0x000fe400000116bf */
[----:B------:R-:W-:Y:S02]  /*2fc0*/  SHF.R.U32.HI R191, RZ, 0x7, R184 ;  /* 0x00000007ffbf7819 */ /* 0x000fe400000116b8 */
[----:B---3--:R-:W-:Y:S02]  /*2fd0*/  SHF.R.U32.HI R197, RZ, 0x7, R194 ;  /* 0x00000007ffc57819 */ /* 0x008fe400000116c2 */
[----:B------:R-:W-:-:S02]  /*2fe0*/  LOP3.LUT R186, R190, 0x1b, R193, 0x78, !PT ;  /* 0x0000001bbeba7812 */ /* 0x000fc400078e78c1 */
[-C--:B------:R-:W-:Y:S02]  /*2ff0*/  LOP3.LUT R193, R10, R21.reuse, RZ, 0x3c, !PT ;  /* 0x000000150ac17212 */ /* 0x080fe400078e3cff */
[----:B------:R-:W-:Y:S02]  /*3000*/  LOP3.LUT R188, R188, 0x1b, R191, 0x78, !PT ;  /* 0x0000001bbcbc7812 */ /* 0x000fe400078e78bf */
[----:B------:R-:W-:Y:S02]  /*3010*/  LOP3.LUT R194, R16, R21, RZ, 0x3c, !PT ;  /* 0x0000001510c27212 */ /* 0x000fe400078e3cff */
[----:B------:R-:W-:Y:S02]  /*3020*/  LOP3.LUT R184, R192, 0x1b, R195, 0x78, !PT ;  /* 0x0000001bc0b87812 */ /* 0x000fe400078e78c3 */
[----:B------:R-:W-:Y:S01]  /*3030*/  LOP3.LUT R191, R11, R22, RZ, 0x3c, !PT ;  /* 0x000000160bbf7212 */ /* 0x000fe200078e3cff */
[----:B------:R-:W-:Y:S01]  /*3040*/  IMAD.SHL.U32 R199, R194, 0x2, RZ ;  /* 0x00000002c2c77824 */ /* 0x000fe200078e00ff */
[----:B------:R-:W-:Y:S01]  /*3050*/  LOP3.LUT R192, R196, 0x1b, R197, 0x78, !PT ;  /* 0x0000001bc4c07812 */ /* 0x000fe200078e78c5 */
[----:B------:R-:W-:Y:S01]  /*3060*/  IMAD.SHL.U32 R197, R193, 0x2, RZ ;  /* 0x00000002c1c57824 */ /* 0x000fe200078e00ff */
[----:B------:R-:W-:Y:S01]  /*3070*/  LOP3.LUT R190, R22, R19, RZ, 0x3c, !PT ;  /* 0x0000001316be7212 */ /* 0x000fe200078e3cff */
[----:B------:R-:W-:Y:S01]  /*3080*/  IMAD.SHL.U32 R195, R191, 0x2, RZ ;  /* 0x00000002bfc37824 */ /* 0x000fe200078e00ff */
[----:B------:R-:W-:-:S02]  /*3090*/  PRMT R196, R193, 0x8880, RZ ;  /* 0x00008880c1c47816 */ /* 0x000fc400000000ff */
[----:B------:R-:W-:Y:S02]  /*30a0*/  PRMT R200, R194, 0x8880, RZ ;  /* 0x00008880c2c87816 */ /* 0x000fe400000000ff */
[----:B------:R-:W-:Y:S01]  /*30b0*/  PRMT R193, R191, 0x8880, RZ ;  /* 0x00008880bfc17816 */ /* 0x000fe200000000ff */
[C---:B------:R-:W-:Y:S01]  /*30c0*/  IMAD.SHL.U32 R191, R190.reuse, 0x2, RZ ;  /* 0x00000002bebf7824 */ /* 0x040fe200078e00ff */
[----:B------:R-:W-:Y:S02]  /*30d0*/  PRMT R198, R190, 0x8880, RZ ;  /* 0x00008880bec67816 */ /* 0x000fe400000000ff */
[----:B------:R-:W-:Y:S02]  /*30e0*/  PRMT R194, R196, 0x7710, RZ ;  /* 0x00007710c4c27816 */ /* 0x000fe400000000ff */
[----:B------:R-:W-:Y:S02]  /*30f0*/  PRMT R196, R200, 0x7710, RZ ;  /* 0x00007710c8c47816 */ /* 0x000fe400000000ff */
[----:B------:R-:W-:-:S02]  /*3100*/  PRMT R193, R193, 0x7710, RZ ;  /* 0x00007710c1c17816 */ /* 0x000fc400000000ff */
[----:B------:R-:W-:Y:S02]  /*3110*/  PRMT R190, R198, 0x7710, RZ ;  /* 0x00007710c6be7816 */ /* 0x000fe400000000ff */
[----:B------:R-:W-:Y:S02]  /*3120*/  SHF.R.U32.HI R200, RZ, 0x7, R196 ;  /* 0x00000007ffc87819 */ /* 0x000fe400000116c4 */
[----:B------:R-:W-:Y:S02]  /*3130*/  SHF.R.U32.HI R196, RZ, 0x7, R193 ;  /* 0x00000007ffc47819 */ /* 0x000fe400000116c1 */
[----:B------:R-:W-:Y:S02]  /*3140*/  SHF.R.U32.HI R198, RZ, 0x7, R194 ;  /* 0x00000007ffc67819 */ /* 0x000fe400000116c2 */
[----:B------:R-:W-:Y:S02]  /*3150*/  SHF.R.U32.HI R194, RZ, 0x7, R190 ;  /* 0x00000007ffc27819 */ /* 0x000fe400000116be */
[----:B------:R-:W-:-:S02]  /*3160*/  LOP3.LUT R201, R195, 0x1b, R196, 0x78, !PT ;  /* 0x0000001bc3c97812 */ /* 0x000fc400078e78c4 */
[----:B----4-:R-:W-:Y:S02]  /*3170*/  LOP3.LUT R195, R4, R189, RZ, 0x3c, !PT ;  /* 0x000000bd04c37212 */ /* 0x010fe400078e3cff */
[----:B------:R-:W-:Y:S02]  /*3180*/  LOP3.LUT R202, R191, 0x1b, R194, 0x78, !PT ;  /* 0x0000001bbfca7812 */ /* 0x000fe400078e78c2 */
[----:B------:R-:W-:Y:S02]  /*3190*/  LOP3.LUT R193, R189, R18, RZ, 0x3c, !PT ;  /* 0x00000012bdc17212 */ /* 0x000fe400078e3cff */
[----:B------:R-:W-:Y:S02]  /*31a0*/  LOP3.LUT R191, R47, R20, RZ, 0x3c, !PT ;  /* 0x000000142fbf7212 */ /* 0x000fe400078e3cff */
[----:B------:R-:W-:Y:S01]  /*31b0*/  LOP3.LUT R204, R197, 0x1b, R198, 0x78, !PT ;  /* 0x0000001bc5cc7812 */ /* 0x000fe200078e78c6 */
[----:B------:R-:W-:Y:S01]  /*31c0*/  IMAD.SHL.U32 R197, R193, 0x2, RZ ;  /* 0x00000002c1c57824 */ /* 0x000fe200078e00ff */
[----:B------:R-:W-:-:S02]  /*31d0*/  LOP3.LUT R194, R47, R6, RZ, 0x3c, !PT ;  /* 0x000000062fc27212 */ /* 0x000fc400078e3cff */
[----:B------:R-:W-:Y:S01]  /*31e0*/  LOP3.LUT R190, R199, 0x1b, R200, 0x78, !PT ;  /* 0x0000001bc7be7812 */ /* 0x000fe200078e78c8 */
[C---:B------:R-:W-:Y:S01]  /*31f0*/  IMAD.SHL.U32 R199, R195.reuse, 0x2, RZ ;  /* 0x00000002c3c77824 */ /* 0x040fe200078e00ff */
[----:B------:R-:W-:Y:S01]  /*3200*/  PRMT R198, R195, 0x8880, RZ ;  /* 0x00008880c3c67816 */ /* 0x000fe200000000ff */
[C---:B------:R-:W-:Y:S01]  /*3210*/  IMAD.SHL.U32 R196, R194.reuse, 0x2, RZ ;  /* 0x00000002c2c47824 */ /* 0x040fe200078e00ff */
[----:B------:R-:W-:Y:S01]  /*3220*/  PRMT R203, R193, 0x8880, RZ ;  /* 0x00008880c1cb7816 */ /* 0x000fe200000000ff */
[C---:B------:R-:W-:Y:S01]  /*3230*/  IMAD.SHL.U32 R193, R191.reuse, 0x2, RZ ;  /* 0x00000002bfc17824 */ /* 0x040fe200078e00ff */
[----:B------:R-:W-:Y:S02]  /*3240*/  PRMT R195, R191, 0x8880, RZ ;  /* 0x00008880bfc37816 */ /* 0x000fe400000000ff */
[----:B------:R-:W-:Y:S02]  /*3250*/  PRMT R200, R194, 0x8880, RZ ;  /* 0x00008880c2c87816 */ /* 0x000fe400000000ff */
[----:B------:R-:W-:-:S02]  /*3260*/  PRMT R198, R198, 0x7710, RZ ;  /* 0x00007710c6c67816 */ /* 0x000fc400000000ff */
[----:B------:R-:W-:Y:S02]  /*3270*/  PRMT R194, R203, 0x7710, RZ ;  /* 0x00007710cbc27816 */ /* 0x000fe400000000ff */
[----:B------:R-:W-:Y:S02]  /*3280*/  PRMT R191, R195, 0x7710, RZ ;  /* 0x00007710c3bf7816 */ /* 0x000fe400000000ff */
[----:B------:R-:W-:Y:S02]  /*3290*/  PRMT R195, R200, 0x7710, RZ ;  /* 0x00007710c8c37816 */ /* 0x000fe400000000ff */
[----:B------:R-:W-:Y:S02]  /*32a0*/  SHF.R.U32.HI R200, RZ, 0x7, R198 ;  /* 0x00000007ffc87819 */ /* 0x000fe400000116c6 */
[----:B------:R-:W-:Y:S02]  /*32b0*/  SHF.R.U32.HI R198, RZ, 0x7, R194 ;  /* 0x00000007ffc67819 */ /* 0x000fe400000116c2 */
[----:B------:R-:W-:-:S02]  /*32c0*/  SHF.R.U32.HI R194, RZ, 0x7, R191 ;  /* 0x00000007ffc27819 */ /* 0x000fc400000116bf */
[----:B------:R-:W-:Y:S02]  /*32d0*/  SHF.R.U32.HI R195, RZ, 0x7, R195 ;  /* 0x00000007ffc37819 */ /* 0x000fe400000116c3 */
[----:B------:R-:W-:Y:S02]  /*32e0*/  LOP3.LUT R200, R199, 0x1b, R200, 0x78, !PT ;  /* 0x0000001bc7c87812 */ /* 0x000fe400078e78c8 */
[----:B------:R-:W-:Y:S02]  /*32f0*/  LOP3.LUT R197, R197, 0x1b, R198, 0x78, !PT ;  /* 0x0000001bc5c57812 */ /* 0x000fe400078e78c6 */
[----:B------:R-:W-:Y:S02]  /*3300*/  LOP3.LUT R193, R193, 0x1b, R194, 0x78, !PT ;  /* 0x0000001bc1c17812 */ /* 0x000fe400078e78c2 */
[----:B------:R-:W-:Y:S02]  /*3310*/  LOP3.LUT R195, R196, 0x1b, R195, 0x78, !PT ;  /* 0x0000001bc4c37812 */ /* 0x000fe400078e78c3 */
[----:B--2---:R-:W-:-:S02]  /*3320*/  PRMT R199, R14, 0x7772, RZ ;  /* 0x000077720ec77816 */ /* 0x004fc400000000ff */
[C---:B------:R-:W-:Y:S02]  /*3330*/  PRMT R203, R14.reuse, 0x7771, RZ ;  /* 0x000077710ecb7816 */ /* 0x040fe400000000ff */
[C---:B------:R-:W-:Y:S02]  /*3340*/  PRMT R198, R14.reuse, 0x7773, RZ ;  /* 0x000077730ec67816 */ /* 0x040fe400000000ff */
[----:B------:R-:W-:Y:S02]  /*3350*/  PRMT R14, R14, 0x7770, RZ ;  /* 0x000077700e0e7816 */ /* 0x000fe400000000ff */
[----:B------:R-:W-:Y:S02]  /*3360*/  PRMT R205, R13, 0x7772, RZ ;  /* 0x000077720dcd7816 */ /* 0x000fe400000000ff */
[C---:B------:R-:W-:Y:S02]  /*3370*/  PRMT R194, R15.reuse, 0x7772, RZ ;  /* 0x000077720fc27816 */ /* 0x040fe400000000ff */
[----:B------:R-:W-:-:S02]  /*3380*/  PRMT R196, R15, 0x7771, RZ ;  /* 0x000077710fc47816 */ /* 0x000fc400000000ff */
[----:B------:R-:W-:Y:S02]  /*3390*/  PRMT R191, R15, 0x7773, RZ ;  /* 0x000077730fbf7816 */ /* 0x000fe400000000ff */
[C---:B------:R-:W-:Y:S02]  /*33a0*/  PRMT R207, R13.reuse, 0x7771, RZ ;  /* 0x000077710dcf7816 */ /* 0x040fe400000000ff */
[----:B------:R-:W-:Y:S02]  /*33b0*/  PRMT R206, R13, 0x7773, RZ ;  /* 0x000077730dce7816 */ /* 0x000fe400000000ff */
[C---:B------:R-:W-:Y:S02]  /*33c0*/  PRMT R209, R12.reuse, 0x7772, RZ ;  /* 0x000077720cd17816 */ /* 0x040fe400000000ff */
[C---:B------:R-:W-:Y:S02]  /*33d0*/  PRMT R210, R12.reuse, 0x7771, RZ ;  /* 0x000077710cd27816 */ /* 0x040fe400000000ff */
[----:B------:R-:W-:-:S02]  /*33e0*/  PRMT R208, R12, 0x7773, RZ ;  /* 0x000077730cd07816 */ /* 0x000fc400000000ff */
[----:B------:R-:W-:Y:S02]  /*33f0*/  PRMT R15, R15, 0x7770, RZ ;  /* 0x000077700f0f7816 */ /* 0x000fe400000000ff */
[----:B------:R-:W-:Y:S02]  /*3400*/  PRMT R13, R13, 0x7770, RZ ;  /* 0x000077700d0d7816 */ /* 0x000fe400000000ff */
[----:B------:R-:W-:Y:S02]  /*3410*/  PRMT R12, R12, 0x7770, RZ ;  /* 0x000077700c0c7816 */ /* 0x000fe400000000ff */
[C---:B------:R-:W-:Y:S02]  /*3420*/  LOP3.LUT R46, R11.reuse, R46, R199, 0x96, !PT ;  /* 0x0000002e0b2e7212 */ /* 0x040fe400078e96c7 */
[----:B------:R-:W-:Y:S02]  /*3430*/  LOP3.LUT R11, R11, R22, R19, 0x96, !PT ;  /* 0x000000160b0b7212 */ /* 0x000fe400078e9613 */
[----:B------:R-:W-:-:S02]  /*3440*/  LOP3.LUT R201, R22, R201, R203, 0x96, !PT ;  /* 0x000000c916c97212 */ /* 0x000fc400078e96cb */
[----:B------:R-:W-:Y:S02]  /*3450*/  LOP3.LUT R14, R19, R202, R14, 0x96, !PT ;  /* 0x000000ca130e7212 */ /* 0x000fe400078e960e */
[----:B------:R-:W-:Y:S02]  /*3460*/  LOP3.LUT R200, R189, R200, R205, 0x96, !PT ;  /* 0x000000c8bdc87212 */ /* 0x000fe400078e96cd */
[----:B------:R-:W-:Y:S02]  /*3470*/  LOP3.LUT R192, R17, R192, R194, 0x96, !PT ;  /* 0x000000c011c07212 */ /* 0x000fe400078e96c2 */
[----:B------:R-:W-:Y:S02]  /*3480*/  LOP3.LUT R189, R189, R18, R9, 0x96, !PT ;  /* 0x00000012bdbd7212 */ /* 0x000fe400078e9609 */
        /* <DEDUP_REMOVED lines=10> */
[-CC-:B------:R-:W-:Y:S02]  /*3530*/  LOP3.LUT R201, R201, R11.reuse, R8.reuse, 0x96, !PT ;  /* 0x0000000bc9c97212 */ /* 0x180fe400078e9608 */
[----:B------:R-:W-:Y:S02]  /*3540*/  LOP3.LUT R14, R14, R11, R8, 0x96, !PT ;  /* 0x0000000b0e0e7212 */ /* 0x000fe400078e9608 */
[----:B------:R-:W-:Y:S02]  /*3550*/  LOP3.LUT R23, R189, R23, R206, 0x96, !PT ;  /* 0x00000017bd177212 */ /* 0x000fe400078e96ce */
[----:B------:R-:W-:-:S02]  /*3560*/  LOP3.LUT R8, R46, R11, R8, 0x96, !PT ;  /* 0x0000000b2e087212 */ /* 0x000fc400078e9608 */
[----:B------:R-:W-:Y:S02]  /*3570*/  LOP3.LUT R190, R17, R190, R191, 0x96, !PT ;  /* 0x000000be11be7212 */ /* 0x000fe400078e96bf */
[----:B------:R-:W-:Y:S02]  /*3580*/  LOP3.LUT R195, R20, R195, R208, 0x96, !PT ;  /* 0x000000c314c37212 */ /* 0x000fe400078e96d0 */
[-CC-:B------:R-:W-:Y:S02]  /*3590*/  LOP3.LUT R187, R187, R17.reuse, R16.reuse, 0x96, !PT ;  /* 0x00000011bbbb7212 */ /* 0x180fe400078e9610 */
[-CC-:B------:R-:W-:Y:S02]  /*35a0*/  LOP3.LUT R15, R15, R17.reuse, R16.reuse, 0x96, !PT ;  /* 0x000000110f0f7212 */ /* 0x180fe400078e9610 */
[----:B------:R-:W-:Y:S02]  /*35b0*/  LOP3.LUT R192, R192, R17, R16, 0x96, !PT ;  /* 0x00000011c0c07212 */ /* 0x000fe400078e9610 */
[----:B------:R-:W-:-:S02]  /*35c0*/  LOP3.LUT R197, R197, R189, R4, 0x96, !PT ;  /* 0x000000bdc5c57212 */ /* 0x000fc400078e9604 */
[-CC-:B------:R-:W-:Y:S02]  /*35d0*/  LOP3.LUT R13, R13, R189.reuse, R4.reuse, 0x96, !PT ;  /* 0x000000bd0d0d7212 */ /* 0x180fe400078e9604 */
[----:B------:R-:W-:Y:S02]  /*35e0*/  LOP3.LUT R200, R200, R189, R4, 0x96, !PT ;  /* 0x000000bdc8c87212 */ /* 0x000fe400078e9604 */
[-CC-:B------:R-:W-:Y:S02]  /*35f0*/  LOP3.LUT R188, R188, R20.reuse, R47.reuse, 0x96, !PT ;  /* 0x00000014bcbc7212 */ /* 0x180fe400078e962f */
[-CC-:B------:R-:W-:Y:S02]  /*3600*/  LOP3.LUT R12, R12, R20.reuse, R47.reuse, 0x96, !PT ;  /* 0x000000140c0c7212 */ /* 0x180fe400078e962f */
[----:B------:R-:W-:Y:S02]  /*3610*/  LOP3.LUT R193, R193, R20, R47, 0x96, !PT ;  /* 0x00000014c1c17212 */ /* 0x000fe400078e962f */
[----:B------:R-:W-:-:S02]  /*3620*/  PRMT R20, R184, 0x7610, R20 ;  /* 0x00007610b8147816 */ /* 0x000fc40000000014 */
[----:B------:R-:W-:Y:S02]  /*3630*/  PRMT R184, R23, 0x7610, R184 ;  /* 0x0000761017b87816 */ /* 0x000fe400000000b8 */
        /* <DEDUP_REMOVED lines=14> */
[----:B------:R-:W-:Y:S06]  /*3720*/  @P0 BRA `(.L_x_6) ;  /* 0xfffffff000ec0947 */ /* 0x000fec000383ffff */
[----:B------:R-:W-:Y:S01]  /*3730*/  LOP3.LUT R19, R8, 0xff, RZ, 0xc0, !PT ;  /* 0x000000ff08137812 */ /* 0x000fe200078ec0ff */
[----:B------:R-:W-:Y:S01]  /*3740*/  BSSY.RECONVERGENT B1, `(.L_x_7) ;  /* 0x0000048000017945 */ /* 0x000fe20003800200 */
[----:B------:R-:W-:Y:S02]  /*3750*/  LOP3.LUT R45, R45, 0xff, RZ, 0xc0, !PT ;  /* 0x000000ff2d2d7812 */ /* 0x000fe400078ec0ff */
[----:B------:R-:W0:Y:S01]  /*3760*/  LDC.U8 R7, c[0x3][R19] ;  /* 0x00c0000013077b82 */ /* 0x000e220000000000 */
[----:B------:R-:W-:Y:S02]  /*3770*/  LOP3.LUT R16, R16, 0xff, RZ, 0xc0, !PT ;  /* 0x000000ff10107812 */ /* 0x000fe400078ec0ff */
[----:B------:R-:W-:Y:S02]  /*3780*/  LOP3.LUT R46, R46, 0xff, RZ, 0xc0, !PT ;  /* 0x000000ff2e2e7812 */ /* 0x000fe400078ec0ff */
[----:B------:R-:W-:Y:S02]  /*3790*/  LOP3.LUT R14, R17, 0xff, RZ, 0xc0, !PT ;  /* 0x000000ff110e7812 */ /* 0x000fe400078ec0ff */
[----:B------:R-:W-:Y:S01]  /*37a0*/  LOP3.LUT R12, R18, 0xff, RZ, 0xc0, !PT ;  /* 0x000000ff120c7812 */ /* 0x000fe200078ec0ff */
[----:B------:R-:W1:Y:S01]  /*37b0*/  LDC.U8 R4, c[0x3][R45] ;  /* 0x00c000002d047b82 */ /* 0x000e620000000000 */
[----:B------:R-:W-:-:S02]  /*37c0*/  LOP3.LUT R15, R47, 0xff, RZ, 0xc0, !PT ;  /* 0x000000ff2f0f7812 */ /* 0x000fc400078ec0ff */
[----:B------:R-:W-:-:S05]  /*37d0*/  LOP3.LUT R18, R6, 0xff, RZ, 0xc0, !PT ;  /* 0x000000ff06127812 */ /* 0x000fca00078ec0ff */
[----:B------:R-:W2:Y:S08]  /*37e0*/  LDC.U8 R10, c[0x3][R16] ;  /* 0x00c00000100a7b82 */ /* 0x000eb00000000000 */
[----:B------:R-:W3:Y:S08]  /*37f0*/  LDC.U8 R11, c[0x3][R46] ;  /* 0x00c000002e0b7b82 */ /* 0x000ef00000000000 */
[----:B------:R-:W4:Y:S08]  /*3800*/  LDC.U8 R13, c[0x3][R14] ;  /* 0x00c000000e0d7b82 */ /* 0x000f300000000000 */
[----:B------:R-:W5:Y:S08]  /*3810*/  LDC.U8 R12, c[0x3][R12] ;  /* 0x00c000000c0c7b82 */ /* 0x000f700000000000 */
[----:B------:R-:W5:Y:S01]  /*3820*/  LDC.U8 R15, c[0x3][R15] ;  /* 0x00c000000f0f7b82 */ /* 0x000f620000000000 */
[----:B0-----:R-:W-:-:S05]  /*3830*/  LOP3.LUT R7, R7, 0xff, R110, 0x48, !PT ;  /* 0x000000ff07077812 */ /* 0x001fca00078e486e */
[----:B------:R-:W-:Y:S01]  /*3840*/  IMAD.WIDE.U32 R6, R7, 0x10000, RZ ;  /* 0x0001000007067825 */ /* 0x000fe200078e00ff */
[----:B-1----:R-:W-:Y:S02]  /*3850*/  LOP3.LUT R8, R4, 0xff, R135, 0x48, !PT ;  /* 0x000000ff04087812 */ /* 0x002fe400078e4887 */
[----:B------:R-:W0:Y:S03]  /*3860*/  LDC.U8 R4, c[0x3][R18] ;  /* 0x00c0000012047b82 */ /* 0x000e260000000000 */
[----:B------:R-:W-:Y:S01]  /*3870*/  IMAD.WIDE.U32 R8, R8, 0x100, RZ ;  /* 0x0000010008087825 */ /* 0x000fe200078e00ff */
[----:B--2---:R-:W-:Y:S02]  /*3880*/  LOP3.LUT R10, R10, 0xffff, R185, 0x48, !PT ;  /* 0x0000ffff0a0a7812 */ /* 0x004fe400078e48b9 */
[----:B------:R-:W-:Y:S02]  /*3890*/  LOP3.LUT R17, R6, R8, RZ, 0xfc, !PT ;  /* 0x0000000806117212 */ /* 0x000fe400078efcff */
[----:B------:R-:W-:-:S02]  /*38a0*/  LOP3.LUT R7, R7, R9, RZ, 0xfc, !PT ;  /* 0x0000000907077212 */ /* 0x000fc400078efcff */
[----:B------:R-:W-:Y:S02]  /*38b0*/  LOP3.LUT R6, R17, 0xff, R10, 0xf8, !PT ;  /* 0x000000ff11067812 */ /* 0x000fe400078ef80a */
[----:B---3--:R-:W-:-:S03]  /*38c0*/  LOP3.LUT R11, R11, 0xff, R182, 0x48, !PT ;  /* 0x000000ff0b0b7812 */ /* 0x008fc600078e48b6 */
[C---:B------:R-:W-:Y:S02]  /*38d0*/  IMAD.U32 R17, R6.reuse, 0x10000, RZ ;  /* 0x0001000006117824 */ /* 0x040fe400078e00ff */
[----:B------:R-:W-:Y:S01]  /*38e0*/  IMAD.WIDE.U32 R10, R11, 0x100, RZ ;  /* 0x000001000b0a7825 */ /* 0x000fe200078e00ff */
[----:B----4-:R-:W-:Y:S02]  /*38f0*/  LOP3.LUT R13, R13, 0xffff, R108, 0x48, !PT ;  /* 0x0000ffff0d0d7812 */ /* 0x010fe400078e486c */
[----:B------:R-:W-:Y:S02]  /*3900*/  LOP3.LUT R8, R17, R10, RZ, 0xfc, !PT ;  /* 0x0000000a11087212 */ /* 0x000fe400078efcff */
[----:B------:R-:W-:Y:S02]  /*3910*/  SHF.L.U64.HI R10, R6, 0x10, R7 ;  /* 0x00000010060a7819 */ /* 0x000fe40000010207 */
[----:B------:R-:W-:Y:S02]  /*3920*/  LOP3.LUT R13, R8, 0xff, R13, 0xf8, !PT ;  /* 0x000000ff080d7812 */ /* 0x000fe400078ef80d */
[----:B-----5:R-:W-:-:S02]  /*3930*/  LOP3.LUT R6, R12, 0xff, R111, 0x48, !PT ;  /* 0x000000ff0c067812 */ /* 0x020fc400078e486f */
[----:B------:R-:W-:Y:S01]  /*3940*/  LOP3.LUT R10, R10, R11, RZ, 0xfc, !PT ;  /* 0x0000000b0a0a7212 */ /* 0x000fe200078efcff */
[C---:B------:R-:W-:Y:S01]  /*3950*/  IMAD.U32 R9, R13.reuse, 0x10000, RZ ;  /* 0x000100000d097824 */ /* 0x040fe200078e00ff */
[----:B------:R-:W1:Y:S01]  /*3960*/  LDC R12, c[0x0][0x388] ;  /* 0x0000e200ff0c7b82 */ /* 0x000e620000000800 */
[----:B------:R-:W-:Y:S01]  /*3970*/  IMAD.WIDE.U32 R6, R6, 0x100, RZ ;  /* 0x0000010006067825 */ /* 0x000fe200078e00ff */
[----:B------:R-:W-:Y:S02]  /*3980*/  SHF.L.U64.HI R11, R13, 0x10, R10 ;  /* 0x000000100d0b7819 */ /* 0x000fe4000001020a */
[----:B------:R-:W-:Y:S02]  /*3990*/  LOP3.LUT R15, R15, 0xffff, R106, 0x48, !PT ;  /* 0x0000ffff0f0f7812 */ /* 0x000fe400078e486a */
[----:B------:R-:W-:Y:S02]  /*39a0*/  LOP3.LUT R6, R9, R6, RZ, 0xfc, !PT ;  /* 0x0000000609067212 */ /* 0x000fe400078efcff */
[----:B------:R-:W-:Y:S01]  /*39b0*/  LOP3.LUT R8, R11, R7, RZ, 0xfc, !PT ;  /* 0x000000070b087212 */ /* 0x000fe200078efcff */
[----:B------:R-:W2:Y:S01]  /*39c0*/  LDC R13, c[0x0][0x38c] ;  /* 0x0000e300ff0d7b82 */ /* 0x000ea20000000800 */
[----:B------:R-:W-:-:S04]  /*39d0*/  LOP3.LUT R15, R6, 0xff, R15, 0xf8, !PT ;  /* 0x000000ff060f7812 */ /* 0x000fc800078ef80f */
[----:B------:R-:W-:Y:S02]  /*39e0*/  SHF.L.U64.HI R16, R15, 0x8, R8 ;  /* 0x000000080f107819 */ /* 0x000fe40000010208 */
[----:B0-----:R-:W-:Y:S02]  /*39f0*/  LOP3.LUT R4, R4, 0xffff, R101, 0x48, !PT ;  /* 0x0000ffff04047812 */ /* 0x001fe400078e4865 */
[----:B------:R-:W-:Y:S02]  /*3a00*/  LOP3.LUT R113, R16, R113, RZ, 0xfc, !PT ;  /* 0x0000007110717212 */ /* 0x000fe400078efcff */
[----:B------:R-:W-:Y:S02]  /*3a10*/  PRMT R14, R4, 0x6540, R15 ;  /* 0x00006540040e7816 */ /* 0x000fe4000000000f */
[----:B------:R-:W-:-:S13]  /*3a20*/  ISETP.NE.U32.AND P0, PT, R113, RZ, PT ;  /* 0x000000ff7100720c */ /* 0x000fda0003f05070 */
[----:B------:R-:W-:Y:S05]  /*3a30*/  @P0 BRA `(.L_x_8) ;  /* 0x0000000000500947 */ /* 0x000fea0003800000 */
[----:B------:R-:W0:Y:S01]  /*3a40*/  I2F.U32.RP R4, R112 ;  /* 0x0000007000047306 */ /* 0x000e220000209000 */
[----:B------:R-:W-:-:S07]  /*3a50*/  ISETP.NE.U32.AND P1, PT, R112, RZ, PT ;  /* 0x000000ff7000720c */ /* 0x000fce0003f25070 */
[----:B0-----:R-:W0:Y:S02]  /*3a60*/  MUFU.RCP R4, R4 ;  /* 0x0000000400047308 */ /* 0x001e240000001000 */
[----:B0-----:R-:W-:-:S06]  /*3a70*/  VIADD R6, R4, 0xffffffe ;  /* 0x0ffffffe04067836 */ /* 0x001fcc0000000000 */
[----:B------:R0:W3:Y:S02]  /*3a80*/  F2I.FTZ.U32.TRUNC.NTZ R7, R6 ;  /* 0x0000000600077305 */ /* 0x0000e4000021f000 */
[----:B0-----:R-:W-:Y:S02]  /*3a90*/  IMAD.MOV.U32 R6, RZ, RZ, RZ ;  /* 0x000000ffff067224 */ /* 0x001fe400078e00ff */
[----:B---3--:R-:W-:-:S04]  /*3aa0*/  IMAD.MOV R9, RZ, RZ, -R7 ;  /* 0x000000ffff097224 */ /* 0x008fc800078e0a07 */
[----:B------:R-:W-:-:S04]  /*3ab0*/  IMAD R9, R9, R112, RZ ;  /* 0x0000007009097224 */ /* 0x000fc800078e02ff */
[----:B------:R-:W-:-:S06]  /*3ac0*/  IMAD.HI.U32 R7, R7, R9, R6 ;  /* 0x0000000907077227 */ /* 0x000fcc00078e0006 */
[----:B------:R-:W-:-:S04]  /*3ad0*/  IMAD.HI.U32 R7, R7, R14, RZ ;  /* 0x0000000e07077227 */ /* 0x000fc800078e00ff */
[----:B------:R-:W-:-:S04]  /*3ae0*/  IMAD.MOV R7, RZ, RZ, -R7 ;  /* 0x000000ffff077224 */ /* 0x000fc800078e0a07 */
[----:B------:R-:W-:Y:S02]  /*3af0*/  IMAD R9, R112, R7, R14 ;  /* 0x0000000770097224 */ /* 0x000fe400078e020e */
[----:B------:R-:W-:-:S03]  /*3b00*/  IMAD.MOV.U32 R7, RZ, RZ, RZ ;  /* 0x000000ffff077224 */ /* 0x000fc600078e00ff */
[----:B------:R-:W-:-:S13]  /*3b10*/  ISETP.GE.U32.AND P0, PT, R9, R112, PT ;  /* 0x000000700900720c */ /* 0x000fda0003f06070 */
[----:B------:R-:W-:-:S05]  /*3b20*/  @P0 IMAD.IADD R9, R9, 0x1, -R112 ;  /* 0x0000000109090824 */ /* 0x000fca00078e0a70 */
[----:B------:R-:W-:-:S13]  /*3b30*/  ISETP.GE.U32.AND P0, PT, R9, R112, PT ;  /* 0x000000700900720c */ /* 0x000fda0003f06070 */
[----:B------:R-:W-:Y:S01]  /*3b40*/  @P0 IMAD.IADD R9, R9, 0x1, -R112 ;  /* 0x0000000109090824 */ /* 0x000fe200078e0a70 */
[----:B------:R-:W-:-:S05]  /*3b50*/  @!P1 LOP3.LUT R9, RZ, R112, RZ, 0x33, !PT ;  /* 0x00000070ff099212 */ /* 0x000fca00078e33ff */
[----:B------:R-:W-:Y:S01]  /*3b60*/  IMAD.MOV.U32 R6, RZ, RZ, R9 ;  /* 0x000000ffff067224 */ /* 0x000fe200078e0009 */
[----:B------:R-:W-:Y:S06]  /*3b70*/  BRA `(.L_x_9) ;  /* 0x0000000000107947 */ /* 0x000fec0003800000 */
.L_x_8:
[----:B------:R-:W-:-:S07]  /*3b80*/  MOV R17, 0x3ba0 ;  /* 0x00003ba000117802 */ /* 0x000fce0000000f00 */
[----:B-12---:R-:W-:Y:S05]  /*3b90*/  CALL.REL.NOINC `($__internal_0_$__cuda_sm20_rem_u64) ;  /* 0x0000002000247944 */ /* 0x006fea0003c00000 */
[----:B------:R-:W-:Y:S02]  /*3ba0*/  IMAD.MOV.U32 R6, RZ, RZ, R42 ;  /* 0x000000ffff067224 */ /* 0x000fe400078e002a */
[----:B------:R-:W-:-:S07]  /*3bb0*/  IMAD.MOV.U32 R7, RZ, RZ, R43 ;  /* 0x000000ffff077224 */ /* 0x000fce00078e002b */
.L_x_9:
[----:B------:R-:W-:Y:S05]  /*3bc0*/  BSYNC.RECONVERGENT B1 ;  /* 0x0000000000017941 */ /* 0x000fea0003800200 */
.L_x_7:
[----:B------:R-:W0:Y:S01]  /*3bd0*/  LDCU UR8, c[0x0][0x38c] ;  /* 0x00007180ff0877ac */ /* 0x000e220008000800 */
[----:B------:R-:W-:Y:S01]  /*3be0*/  BSSY.RECONVERGENT B1, `(.L_x_10) ;  /* 0x000001e000017945 */ /* 0x000fe20003800200 */
[----:B0-----:R-:W-:-:S04]  /*3bf0*/  LOP3.LUT R4, R105, UR8, RZ, 0xfc, !PT ;  /* 0x0000000869047c12 */ /* 0x001fc8000f8efcff */
[----:B------:R-:W-:-:S13]  /*3c00*/  ISETP.NE.U32.AND P0, PT, R4, RZ, PT ;  /* 0x000000ff0400720c */ /* 0x000fda0003f05070 */
[----:B------:R-:W-:Y:S05]  /*3c10*/  @P0 BRA `(.L_x_11) ;  /* 0x0000000000500947 */ /* 0x000fea0003800000 */
[----:B------:R-:W0:Y:S02]  /*3c20*/  LDCU UR8, c[0x0][0x388] ;  /* 0x00007100ff0877ac */ /* 0x000e240008000800 */
[----:B0-----:R-:W0:Y:S01]  /*3c30*/  I2F.U32.RP R11, UR8 ;  /* 0x00000008000b7d06 */ /* 0x001e220008209000 */
[----:B------:R-:W-:-:S07]  /*3c40*/  ISETP.NE.U32.AND P1, PT, RZ, UR8, PT ;  /* 0x00000008ff007c0c */ /* 0x000fce000bf25070 */
[----:B0-----:R-:W0:Y:S02]  /*3c50*/  MUFU.RCP R11, R11 ;  /* 0x0000000b000b7308 */ /* 0x001e240000001000 */
[----:B0-----:R-:W-:Y:S02]  /*3c60*/  VIADD R8, R11, 0xffffffe ;  /* 0x0ffffffe0b087836 */ /* 0x001fe40000000000 */
[----:B------:R-:W-:-:S04]  /*3c70*/  IMAD.MOV.U32 R11, RZ, RZ, RZ ;  /* 0x000000ffff0b7224 */ /* 0x000fc800078e00ff */
[----:B------:R0:W3:Y:S02]  /*3c80*/  F2I.FTZ.U32.TRUNC.NTZ R9, R8 ;  /* 0x0000000800097305 */ /* 0x0000e4000021f000 */
[----:B0-----:R-:W-:Y:S02]  /*3c90*/  IMAD.MOV.U32 R8, RZ, RZ, RZ ;  /* 0x000000ffff087224 */ /* 0x001fe400078e00ff */
[----:B---3--:R-:W-:-:S04]  /*3ca0*/  IMAD.MOV R15, RZ, RZ, -R9 ;  /* 0x000000ffff0f7224 */ /* 0x008fc800078e0a09 */
[----:B------:R-:W-:-:S04]  /*3cb0*/  IMAD R15, R15, UR8, RZ ;  /* 0x000000080f0f7c24 */ /* 0x000fc8000f8e02ff */
[----:B------:R-:W-:-:S06]  /*3cc0*/  IMAD.HI.U32 R4, R9, R15, R8 ;  /* 0x0000000f09047227 */ /* 0x000fcc00078e0008 */
[----:B------:R-:W-:-:S04]  /*3cd0*/  IMAD.HI.U32 R4, R4, R103, RZ ;  /* 0x0000006704047227 */ /* 0x000fc800078e00ff */
[----:B------:R-:W-:-:S04]  /*3ce0*/  IMAD.MOV R4, RZ, RZ, -R4 ;  /* 0x000000ffff047224 */ /* 0x000fc800078e0a04 */
[----:B------:R-:W-:-:S05]  /*3cf0*/  IMAD R10, R4, UR8, R103 ;  /* 0x00000008040a7c24 */ /* 0x000fca000f8e0267 */
[----:B------:R-:W-:-:S13]  /*3d00*/  ISETP.GE.U32.AND P0, PT, R10, UR8, PT ;  /* 0x000000080a007c0c */ /* 0x000fda000bf06070 */
[----:B------:R-:W-:-:S05]  /*3d10*/  @P0 VIADD R10, R10, -UR8 ;  /* 0x800000080a0a0c36 */ /* 0x000fca0008000000 */
[----:B------:R-:W-:-:S13]  /*3d20*/  ISETP.GE.U32.AND P0, PT, R10, UR8, PT ;  /* 0x000000080a007c0c */ /* 0x000fda000bf06070 */
[----:B------:R-:W-:Y:S01]  /*3d30*/  @P0 VIADD R10, R10, -UR8 ;  /* 0x800000080a0a0c36 */ /* 0x000fe20008000000 */
[----:B------:R-:W-:Y:S01]  /*3d40*/  @!P1 LOP3.LUT R10, RZ, UR8, RZ, 0x33, !PT ;  /* 0x00000008ff0a9c12 */ /* 0x000fe2000f8e33ff */
[----:B------:R-:W-:Y:S06]  /*3d50*/  BRA `(.L_x_12) ;  /* 0x0000000000187947 */ /* 0x000fec0003800000 */
.L_x_11:
[----:B------:R-:W-:Y:S01]  /*3d60*/  IMAD.MOV.U32 R14, RZ, RZ, R103 ;  /* 0x000000ffff0e7224 */ /* 0x000fe200078e0067 */
[----:B------:R-:W-:Y:S01]  /*3d70*/  MOV R17, 0x3da0 ;  /* 0x00003da000117802 */ /* 0x000fe20000000f00 */
[----:B------:R-:W-:-:S07]  /*3d80*/  IMAD.MOV.U32 R16, RZ, RZ, R105 ;  /* 0x000000ffff107224 */ /* 0x000fce00078e0069 */
[----:B-12---:R-:W-:Y:S05]  /*3d90*/  CALL.REL.NOINC `($__internal_0_$__cuda_sm20_rem_u64) ;  /* 0x0000001c00a47944 */ /* 0x006fea0003c00000 */
[----:B------:R-:W-:Y:S02]  /*3da0*/  IMAD.MOV.U32 R10, RZ, RZ, R42 ;  /* 0x000000ffff0a7224 */ /* 0x000fe400078e002a */
[----:B------:R-:W-:-:S07]  /*3db0*/  IMAD.MOV.U32 R11, RZ, RZ, R43 ;  /* 0x000000ffff0b7224 */ /* 0x000fce00078e002b */
.L_x_12:
[----:B------:R-:W-:Y:S05]  /*3dc0*/  BSYNC.RECONVERGENT B1 ;  /* 0x0000000000017941 */ /* 0x000fea0003800200 */
.L_x_10:
[----:B------:R-:W0:Y:S01]  /*3dd0*/  LDC.64 R8, c[0x0][0x388] ;  /* 0x0000e200ff087b82 */ /* 0x000e220000000a00 */
[----:B------:R-:W-:Y:S01]  /*3de0*/  BSSY.RECONVERGENT B1, `(.L_x_13) ;  /* 0x000001b000017945 */ /* 0x000fe20003800200 */
[----:B0-----:R-:W-:-:S04]  /*3df0*/  IADD3 R14, P0, P1, -R10, R8, R6 ;  /* 0x000000080a0e7210 */ /* 0x001fc8000791e106 */
[----:B------:R-:W-:-:S04]  /*3e00*/  IADD3.X R16, PT, PT, ~R11, R9, R7, P0, P1 ;  /* 0x000000090b107210 */ /* 0x000fc800007e2507 */
[----:B------:R-:W-:-:S04]  /*3e10*/  LOP3.LUT R9, R16, R9, RZ, 0xfc, !PT ;  /* 0x0000000910097212 */ /* 0x000fc800078efcff */
[----:B------:R-:W-:-:S13]  /*3e20*/  ISETP.NE.U32.AND P0, PT, R9, RZ, PT ;  /* 0x000000ff0900720c */ /* 0x000fda0003f05070 */
[----:B------:R-:W-:Y:S05]  /*3e30*/  @P0 BRA `(.L_x_14) ;  /* 0x00000000004c0947 */ /* 0x000fea0003800000 */
[----:B------:R-:W0:Y:S01]  /*3e40*/  I2F.U32.RP R9, R8 ;  /* 0x0000000800097306 */ /* 0x000e220000209000 */
[----:B------:R-:W-:Y:S01]  /*3e50*/  ISETP.NE.U32.AND P1, PT, R8, RZ, PT ;  /* 0x000000ff0800720c */ /* 0x000fe20003f25070 */
[----:B------:R-:W-:-:S06]  /*3e60*/  IMAD.MOV.U32 R43, RZ, RZ, RZ ;  /* 0x000000ffff2b7224 */ /* 0x000fcc00078e00ff */
        /* <DEDUP_REMOVED lines=9> */
[----:B------:R-:W-:-:S05]  /*3f00*/  IMAD R42, R8, R7, R14 ;  /* 0x00000007082a7224 */ /* 0x000fca00078e020e */
[----:B------:R-:W-:-:S13]  /*3f10*/  ISETP.GE.U32.AND P0, PT, R42, R8, PT ;  /* 0x000000082a00720c */ /* 0x000fda0003f06070 */
[----:B------:R-:W-:-:S05]  /*3f20*/  @P0 IMAD.IADD R42, R42, 0x1, -R8 ;  /* 0x000000012a2a0824 */ /* 0x000fca00078e0a08 */
[----:B------:R-:W-:-:S13]  /*3f30*/  ISETP.GE.U32.AND P0, PT, R42, R8, PT ;  /* 0x000000082a00720c */ /* 0x000fda0003f06070 */
[----:B------:R-:W-:Y:S01]  /*3f40*/  @P0 IMAD.IADD R42, R42, 0x1, -R8 ;  /* 0x000000012a2a0824 */ /* 0x000fe200078e0a08 */
[----:B------:R-:W-:Y:S01]  /*3f50*/  @!P1 LOP3.LUT R42, RZ, R8, RZ, 0x33, !PT ;  /* 0x00000008ff2a9212 */ /* 0x000fe200078e33ff */
[----:B------:R-:W-:Y:S06]  /*3f60*/  BRA `(.L_x_15) ;  /* 0x0000000000087947 */ /* 0x000fec0003800000 */
.L_x_14:
[----:B------:R-:W-:-:S07]  /*3f70*/  MOV R17, 0x3f90 ;  /* 0x00003f9000117802 */ /* 0x000fce0000000f00 */
[----:B-12---:R-:W-:Y:S05]  /*3f80*/  CALL.REL.NOINC `($__internal_0_$__cuda_sm20_rem_u64) ;  /* 0x0000001c00287944 */ /* 0x006fea0003c00000 */
.L_x_15:
[----:B------:R-:W-:Y:S05]  /*3f90*/  BSYNC.RECONVERGENT B1 ;  /* 0x0000000000017941 */ /* 0x000fea0003800200 */
.L_x_13:
[----:B------:R-:W-:Y:S02]  /*3fa0*/  PRMT R15, R36, 0x3340, R29 ;  /* 0x00003340240f7816 */ /* 0x000fe4000000001d */
[C---:B------:R-:W-:Y:S02]  /*3fb0*/  PRMT R36, R156.reuse, 0x3340, R35 ;  /* 0x000033409c247816 */ /* 0x040fe40000000023 */
[----:B------:R-:W-:Y:S02]  /*3fc0*/  LOP3.LUT R4, R141, R114, RZ, 0x3c, !PT ;  /* 0x000000728d047212 */ /* 0x000fe400078e3cff */
[----:B------:R-:W-:Y:S02]  /*3fd0*/  LOP3.LUT R7, R35, R140, RZ, 0x3c, !PT ;  /* 0x0000008c23077212 */ /* 0x000fe400078e3cff */
[----:B------:R-:W-:Y:S02]  /*3fe0*/  LOP3.LUT R156, R156, R89, RZ, 0x3c, !PT ;  /* 0x000000599c9c7212 */ /* 0x000fe400078e3cff */
[----:B------:R-:W-:-:S02]  /*3ff0*/  PRMT R149, R149, 0x3340, R4 ;  /* 0x0000334095957816 */ /* 0x000fc40000000004 */
[----:B------:R-:W-:Y:S02]  /*4000*/  PRMT R35, R156, 0x3340, R7 ;  /* 0x000033409c237816 */ /* 0x000fe40000000007 */
[----:B------:R-:W-:Y:S02]  /*4010*/  LOP3.LUT R7, R133, R33, RZ, 0x3c, !PT ;  /* 0x0000002185077212 */ /* 0x000fe400078e3cff */
[----:B------:R-:W-:Y:S02]  /*4020*/  LOP3.LUT R4, R98, R102, RZ, 0x3c, !PT ;  /* 0x0000006662047212 */ /* 0x000fe400078e3cff */
[----:B------:R-:W-:Y:S02]  /*4030*/  PRMT R23, R161, 0x3340, R38 ;  /* 0x00003340a1177816 */ /* 0x000fe40000000026 */
[----:B------:R-:W-:Y:S02]  /*4040*/  LOP3.LUT R9, R147, R116, RZ, 0x3c, !PT ;  /* 0x0000007493097212 */ /* 0x000fe400078e3cff */
[----:B------:R-:W-:-:S02]  /*4050*/  PRMT R147, R146, 0x3340, R147 ;  /* 0x0000334092937816 */ /* 0x000fc40000000093 */
[----:B------:R-:W-:Y:S02]  /*4060*/  PRMT R38, R4, 0x3340, R7 ;  /* 0x0000334004267816 */ /* 0x000fe40000000007 */
[----:B------:R-:W-:Y:S02]  /*4070*/  LOP3.LUT R146, R146, R85, RZ, 0x3c, !PT ;  /* 0x0000005592927212 */ /* 0x000fe400078e3cff */
[----:B------:R-:W-:Y:S02]  /*4080*/  PRMT R19, R61, 0x3340, R62 ;  /* 0x000033403d137816 */ /* 0x000fe4000000003e */
[----:B------:R-:W-:Y:S02]  /*4090*/  PRMT R4, R60, 0x3340, R59 ;  /* 0x000033403c047816 */ /* 0x000fe4000000003b */
[----:B------:R-:W-:Y:S02]  /*40a0*/  PRMT R17, R65, 0x3340, R66 ;  /* 0x0000334041117816 */ /* 0x000fe40000000042 */
[----:B------:R-:W-:-:S02]  /*40b0*/  PRMT R6, R69, 0x3340, R74 ;  /* 0x0000334045067816 */ /* 0x000fc4000000004a */
[----:B--2---:R-:W-:Y:S02]  /*40c0*/  PRMT R13, R119, 0x3340, R28 ;  /* 0x00003340770d7816 */ /* 0x004fe4000000001c */
[----:B------:R-:W-:Y:S02]  /*40d0*/  PRMT R146, R146, 0x3340, R9 ;  /* 0x0000334092927816 */ /* 0x000fe40000000009 */
[----:B------:R-:W-:Y:S02]  /*40e0*/  PRMT R19, R4, 0x5410, R19 ;  /* 0x0000541004137816 */ /* 0x000fe40000000013 */
[----:B------:R-:W-:Y:S02]  /*40f0*/  LOP3.LUT R119, R75, R119, RZ, 0x3c, !PT ;  /* 0x000000774b777212 */ /* 0x000fe400078e3cff */
[----:B------:R-:W-:Y:S02]  /*4100*/  LOP3.LUT R28, R114, R28, RZ, 0x3c, !PT ;  /* 0x0000001c721c7212 */ /* 0x000fe400078e3cff */
[----:B------:R-:W-:-:S02]  /*4110*/  PRMT R18, R73, 0x3340, R68 ;  /* 0x0000334049127816 */ /* 0x000fc40000000044 */
[----:B------:R-:W-:Y:S02]  /*4120*/  PRMT R7, R72, 0x3340, R71 ;  /* 0x0000334048077816 */ /* 0x000fe40000000047 */
[----:B------:R-:W-:Y:S02]  /*4130*/  PRMT R16, R63, 0x3340, R64 ;  /* 0x000033403f107816 */ /* 0x000fe40000000040 */
[----:B------:R-:W-:Y:S02]  /*4140*/  PRMT R9, R67, 0x3340, R70 ;  /* 0x0000334043097816 */ /* 0x000fe40000000046 */
[----:B------:R-:W-:Y:S02]  /*4150*/  LOP3.LUT R4, R108, R165, RZ, 0x3c, !PT ;  /* 0x000000a56c047212 */ /* 0x000fe400078e3cff */
        /* <DEDUP_REMOVED lines=14> */
[----:B------:R-:W-:Y:S01]  /*4240*/  PRMT R27, R82, 0x3340, R3 ;  /* 0x00003340521b7816 */ /* 0x000fe20000000003 */
[----:B------:R0:W-:Y:S01]  /*4250*/  STL.128 [R1], R16 ;  /* 0x0000001001007387 */ /* 0x0001e20000100c00 */
[----:B------:R-:W-:Y:S02]  /*4260*/  PRMT R37, R154, 0x3340, R159 ;  /* 0x000033409a257816 */ /* 0x000fe4000000009f */
[----:B------:R-:W-:Y:S02]  /*4270*/  PRMT R22, R160, 0x3340, R39 ;  /* 0x00003340a0167816 */ /* 0x000fe40000000027 */
[----:B------:R-:W-:Y:S02]  /*4280*/  LOP3.LUT R28, R101, R34, RZ, 0x3c, !PT ;  /* 0x00000022651c7212 */ /* 0x000fe400078e3cff */
[----:B------:R-:W-:Y:S02]  /*4290*/  LOP3.LUT R9, R106, R97, RZ, 0x3c, !PT ;  /* 0x000000616a097212 */ /* 0x000fe400078e3cff */
[----:B------:R-:W-:-:S02]  /*42a0*/  LOP3.LUT R7, R108, R95, RZ, 0x3c, !PT ;  /* 0x0000005f6c077212 */ /* 0x000fc400078e3cff */
[----:B-1----:R-:W-:Y:S02]  /*42b0*/  LOP3.LUT R12, R111, R92, RZ, 0x3c, !PT ;  /* 0x0000005c6f0c7212 */ /* 0x002fe400078e3cff */
        /* <DEDUP_REMOVED lines=12> */
[----:B------:R-:W-:Y:S02]  /*4380*/  LOP3.LUT R154, R91, R154, RZ, 0x3c, !PT ;  /* 0x0000009a5b9a7212 */ /* 0x000fe400078e3cff */
[----:B------:R-:W-:Y:S02]  /*4390*/  LOP3.LUT R160, R87, R160, RZ, 0x3c, !PT ;  /* 0x000000a057a07212 */ /* 0x000fe400078e3cff */
[----:B------:R-:W-:Y:S02]  /*43a0*/  LOP3.LUT R39, R32, R39, RZ, 0x3c, !PT ;  /* 0x0000002720277212 */ /* 0x000fe400078e3cff */
[----:B------:R-:W-:Y:S02]  /*43b0*/  LOP3.LUT R159, R86, R159, RZ, 0x3c, !PT ;  /* 0x0000009f569f7212 */ /* 0x000fe400078e3cff */
[----:B------:R-:W-:-:S02]  /*43c0*/  PRMT R15, R30, 0x5410, R15 ;  /* 0x000054101e0f7816 */ /* 0x000fc4000000000f */
[----:B------:R-:W-:Y:S02]  /*43d0*/  PRMT R169, R6, 0x3340, R169 ;  /* 0x0000334006a97816 */ /* 0x000fe400000000a9 */
[----:B------:R-:W-:Y:S01]  /*43e0*/  PRMT R30, R158, 0x5410, R29 ;  /* 0x000054109e1e7816 */ /* 0x000fe2000000001d */
[----:B------:R-:W-:Y:S01]  /*43f0*/  IMAD.MOV.U32 R29, RZ, RZ, R5 ;  /* 0x000000ffff1d7224 */ /* 0x000fe200078e0005 */
[----:B------:R-:W-:Y:S02]  /*4400*/  LOP3.LUT R124, R137, R124, RZ, 0x3c, !PT ;  /* 0x0000007c897c7212 */ /* 0x000fe400078e3cff */
[----:B------:R-:W-:Y:S02]  /*4410*/  LOP3.LUT R121, R134, R121, RZ, 0x3c, !PT ;  /* 0x0000007986797212 */ /* 0x000fe400078e3cff */
        /* <DEDUP_REMOVED lines=17> */
[----:B------:R-:W-:Y:S01]  /*4530*/  STL.128 [R1+0x10], R8 ;  /* 0x0000100801007387 */ /* 0x000fe20000100c00 */
[----:B------:R-:W-:Y:S02]  /*4540*/  PRMT R0, R91, 0x3340, R86 ;  /* 0x000033405b007816 */ /* 0x000fe40000000056 */
[----:B------:R-:W-:Y:S01]  /*4550*/  PRMT R20, R88, 0x3340, R131 ;  /* 0x0000334058147816 */ /* 0x000fe20000000083 */
[----:B------:R1:W-:Y:S01]  /*4560*/  STL.128 [R1+0x30], R4 ;  /* 0x0000300401007387 */ /* 0x0003e20000100c00 */
[----:B------:R-:W-:-:S02]  /*4570*/  PRMT R3, R93, 0x3340, R90 ;  /* 0x000033405d037816 */ /* 0x000fc4000000005a */
[----:B------:R-:W-:Y:S02]  /*4580*/  PRMT R24, R83, 0x3340, R2 ;  /* 0x0000334053187816 */ /* 0x000fe40000000002 */
[----:B------:R-:W-:Y:S02]  /*4590*/  PRMT R134, R137, 0x3340, R134 ;  /* 0x0000334089867816 */ /* 0x000fe40000000086 */
[----:B------:R-:W-:Y:S02]  /*45a0*/  PRMT R139, R139, 0x3340, R136 ;  /* 0x000033408b8b7816 */ /* 0x000fe40000000088 */
[----:B------:R-:W-:Y:S02]  /*45b0*/  PRMT R14, R124, 0x3340, R121 ;  /* 0x000033407c0e7816 */ /* 0x000fe40000000079 */
[----:B------:R-:W-:Y:S02]  /*45c0*/  LOP3.LUT R41, R102, R41, RZ, 0x3c, !PT ;  /* 0x0000002966297212 */ /* 0x000fe400078e3cff */
[----:B------:R-:W-:-:S02]  /*45d0*/  LOP3.LUT R40, R33, R40, RZ, 0x3c, !PT ;  /* 0x0000002821287212 */ /* 0x000fc400078e3cff */
[----:B------:R-:W-:Y:S02]  /*45e0*/  PRMT R173, R173, 0x3340, R176 ;  /* 0x00003340adad7816 */ /* 0x000fe400000000b0 */
[----:B------:R-:W-:Y:S02]  /*45f0*/  PRMT R12, R76, 0x3340, R115 ;  /* 0x000033404c0c7816 */ /* 0x000fe40000000073 */
[----:B------:R-:W-:Y:S02]  /*4600*/  PRMT R13, R75, 0x3340, R114 ;  /* 0x000033404b0d7816 */ /* 0x000fe40000000072 */
[----:B------:R-:W-:Y:S02]  /*4610*/  PRMT R2, R80, 0x3340, R79 ;  /* 0x0000334050027816 */ /* 0x000fe4000000004f */
[----:B------:R-:W-:Y:S02]  /*4620*/  LOP3.LUT R175, R100, R175, RZ, 0x3c, !PT ;  /* 0x000000af64af7212 */ /* 0x000fe400078e3cff */
[----:B------:R-:W-:-:S02]  /*4630*/  LOP3.LUT R176, R176, R100, RZ, 0x3c, !PT ;  /* 0x00000064b0b07212 */ /* 0x000fc400078e3cff */
[----:B0-----:R-:W-:Y:S02]  /*4640*/  PRMT R18, R37, 0x5410, R22 ;  /* 0x0000541025127816 */ /* 0x001fe40000000016 */
[----:B------:R-:W-:Y:S02]  /*4650*/  PRMT R31, R183, 0x5410, R144 ;  /* 0x00005410b71f7816 */ /* 0x000fe40000000090 */
[----:B------:R-:W-:Y:S02]  /*4660*/  PRMT R28, R172, 0x5410, R163 ;  /* 0x00005410ac1c7816 */ /* 0x000fe400000000a3 */
[----:B------:R-:W-:Y:S02]  /*4670*/  PRMT R23, R150, 0x5410, R23 ;  /* 0x0000541096177816 */ /* 0x000fe40000000017 */
[----:B------:R-:W-:Y:S01]  /*4680*/  PRMT R21, R0, 0x5410, R21 ;  /* 0x0000541000157816 */ /* 0x000fe20000000015 */
[----:B------:R-:W-:Y:S01]  /*4690*/  STL.128 [R1+0x70], R28 ;  /* 0x0000701c01007387 */ /* 0x000fe20000100c00 */
[----:B------:R-:W-:-:S02]  /*46a0*/  PRMT R20, R3, 0x5410, R20 ;  /* 0x0000541003147816 */ /* 0x000fc40000000014 */
[----:B------:R-:W-:Y:S02]  /*46b0*/  PRMT R22, R154, 0x5410, R39 ;  /* 0x000054109a167816 */ /* 0x000fe40000000027 */
[----:B------:R-:W-:Y:S02]  /*46c0*/  PRMT R40, R41, 0x3340, R40 ;  /* 0x0000334029287816 */ /* 0x000fe40000000028 */
[----:B------:R-:W-:Y:S01]  /*46d0*/  PRMT R12, R12, 0x5410, R139 ;  /* 0x000054100c0c7816 */ /* 0x000fe2000000008b */
[----:B------:R-:W-:Y:S01]  /*46e0*/  STL.128 [R1+0x60], R20 ;  /* 0x0000601401007387 */ /* 0x000fe20000100c00 */
[----:B------:R-:W-:Y:S02]  /*46f0*/  PRMT R13, R13, 0x5410, R134 ;  /* 0x000054100d0d7816 */ /* 0x000fe40000000086 */
[----:B------:R-:W-:Y:S02]  /*4700*/  PRMT R27, R2, 0x5410, R27 ;  /* 0x00005410021b7816 */ /* 0x000fe4000000001b */
[----:B------:R-:W-:-:S02]  /*4710*/  PRMT R14, R119, 0x5410, R14 ;  /* 0x00005410770e7816 */ /* 0x000fc4000000000e */
[----:B------:R-:W-:Y:S02]  /*4720*/  PRMT R0, R96, 0x3340, R143 ;  /* 0x0000334060007816 */ /* 0x000fe4000000008f */
[----:B-1----:R-:W-:Y:S01]  /*4730*/  PRMT R5, R102, 0x3340, R33 ;  /* 0x0000334066057816 */ /* 0x002fe20000000021 */
[----:B------:R0:W-:Y:S01]  /*4740*/  STL.128 [R1+0x20], R12 ;  /* 0x0000200c01007387 */ /* 0x0001e20000100c00 */
        /* <DEDUP_REMOVED lines=11> */
[----:B------:R-:W-:Y:S02]  /*4800*/  ISETP.GT.U32.AND P0, PT, R103, R42, PT ;  /* 0x0000002a6700720c */ /* 0x000fe40003f04070 */
        /* <DEDUP_REMOVED lines=8> */
[----:B------:R-:W-:Y:S02]  /*4890*/  PRMT R6, R175, 0x5410, R40 ;  /* 0x00005410af067816 */ /* 0x000fe40000000028 */
[----:B------:R-:W-:-:S02]  /*48a0*/  PRMT R9, R177, 0x5410, R38 ;  /* 0x00005410b1097816 */ /* 0x000fc40000000026 */
[----:B------:R-:W-:Y:S01]  /*48b0*/  PRMT R182, R185, 0x3340, R182 ;  /* 0x00003340b9b67816 */ /* 0x000fe200000000b6 */
[----:B------:R1:W-:Y:S01]  /*48c0*/  STL.128 [R1+0x80], R4 ;  /* 0x0000800401007387 */ /* 0x0003e20000100c00 */
[----:B------:R-:W-:Y:S02]  /*48d0*/  PRMT R135, R110, 0x3340, R135 ;  /* 0x000033406e877816 */ /* 0x000fe40000000087 */
[----:B0-----:R-:W-:Y:S01]  /*48e0*/  PRMT R13, R106, 0x3340, R101 ;  /* 0x000033406a0d7816 */ /* 0x001fe20000000065 */
[----:B------:R0:W-:Y:S01]  /*48f0*/  STL.128 [R1+0x90], R8 ;  /* 0x0000900801007387 */ /* 0x0001e20000100c00 */
[----:B------:R-:W-:Y:S02]  /*4900*/  PRMT R0, R108, 0x3340, R111 ;  /* 0x000033406c007816 */ /* 0x000fe4000000006f */
[----:B------:R-:W-:Y:S02]  /*4910*/  PRMT R17, R81, 0x3340, R84 ;  /* 0x0000334051117816 */ /* 0x000fe40000000054 */
[----:B------:R-:W-:-:S02]  /*4920*/  ISETP.GT.U32.AND.EX P0, PT, R105, R43, PT, P0 ;  /* 0x0000002b6900720c */ /* 0x000fc40003f04100 */
[----:B------:R-:W-:Y:S02]  /*4930*/  PRMT R151, R151, 0x3340, R164 ;  /* 0x0000334097977816 */ /* 0x000fe400000000a4 */
[----:B------:R-:W-:Y:S02]  /*4940*/  PRMT R26, R142, 0x3340, R145 ;  /* 0x000033408e1a7816 */ /* 0x000fe40000000091 */
[----:B------:R-:W-:Y:S02]  /*4950*/  PRMT R155, R148, 0x3340, R155 ;  /* 0x00003340949b7816 */ /* 0x000fe4000000009b */
[----:B------:R-:W-:Y:S02]  /*4960*/  PRMT R12, R135, 0x5410, R182 ;  /* 0x00005410870c7816 */ /* 0x000fe400000000b6 */
[----:B------:R-:W-:Y:S01]  /*4970*/  PRMT R13, R0, 0x5410, R13 ;  /* 0x00005410000d7816 */ /* 0x000fe2000000000d */
[----:B------:R-:W-:Y:S01]  /*4980*/  IMAD.MOV.U32 R0, RZ, RZ, 0x1 ;  /* 0x00000001ff007424 */ /* 0x000fe200078e00ff */
[----:B------:R-:W-:-:S02]  /*4990*/  PRMT R14, R112, 0x5410, R169 ;  /* 0x00005410700e7816 */ /* 0x000fc400000000a9 */
[----:B------:R-:W-:Y:S02]  /*49a0*/  PRMT R15, R46, 0x5410, R45 ;  /* 0x000054102e0f7816 */ /* 0x000fe4000000002d */
[----:B------:R-:W-:Y:S02]  /*49b0*/  PRMT R24, R17, 0x5410, R24 ;  /* 0x0000541011187816 */ /* 0x000fe40000000018 */
[----:B-1----:R-:W-:Y:S01]  /*49c0*/  SEL R7, R103, R42, P0 ;  /* 0x0000002a67077207 */ /* 0x002fe20000000000 */
[----:B------:R1:W-:Y:S01]  /*49d0*/  STL.128 [R1+0xa0], R12 ;  /* 0x0000a00c01007387 */ /* 0x0003e20000100c00 */
[----:B0-----:R-:W-:Y:S02]  /*49e0*/  SEL R8, R105, R43, P0 ;  /* 0x0000002b69087207 */ /* 0x001fe40000000000 */
[----:B------:R-:W-:Y:S02]  /*49f0*/  PRMT R19, R151, 0x5410, R138 ;  /* 0x0000541097137816 */ /* 0x000fe4000000008a */
[----:B------:R-:W-:-:S02]  /*4a00*/  PRMT R16, R36, 0x5410, R147 ;  /* 0x0000541024107816 */ /* 0x000fc40000000093 */
[----:B------:R-:W-:Y:S02]  /*4a10*/  PRMT R17, R35, 0x5410, R146 ;  /* 0x0000541023117816 */ /* 0x000fe40000000092 */
[----:B------:R-:W-:Y:S02]  /*4a20*/  LOP3.LUT R2, R67, 0xff80, RZ, 0x3c, !PT ;  /* 0x0000ff8043027812 */ /* 0x000fe400078e3cff */
[----:B------:R-:W-:Y:S01]  /*4a30*/  PRMT R26, R155, 0x5410, R26 ;  /* 0x000054109b1a7816 */ /* 0x000fe2000000001a */
[----:B------:R0:W-:Y:S01]  /*4a40*/  STL.128 [R1+0x50], R16 ;  /* 0x0000501001007387 */ /* 0x0001e20000100c00 */
[C-C-:B------:R-:W-:Y:S02]  /*4a50*/  SHF.R.U64 R5, R7.reuse, 0x18, R8.reuse ;  /* 0x0000001807057819 */ /* 0x140fe40000001208 */
[C-C-:B------:R-:W-:Y:S01]  /*4a60*/  SHF.R.U64 R6, R7.reuse, 0x10, R8.reuse ;  /* 0x0000001007067819 */ /* 0x140fe20000001208 */
[----:B------:R2:W-:Y:S01]  /*4a70*/  STL.128 [R1+0x40], R24 ;  /* 0x0000401801007387 */ /* 0x0005e20000100c00 */
[----:B------:R-:W-:-:S02]  /*4a80*/  SHF.R.U64 R10, R7, 0x8, R8 ;  /* 0x00000008070a7819 */ /* 0x000fc40000001208 */
[----:B-1----:R-:W-:Y:S02]  /*4a90*/  PRMT R12, R2, 0x7610, R12 ;  /* 0x00007610020c7816 */ /* 0x002fe4000000000c */
[----:B------:R-:W-:Y:S02]  /*4aa0*/  LOP3.LUT R2, R62, R7, RZ, 0x3c, !PT ;  /* 0x000000073e027212 */ /* 0x000fe400078e3cff */
[--C-:B------:R-:W-:Y:S02]  /*4ab0*/  SHF.R.U32.HI R11, RZ, 0x18, R8.reuse ;  /* 0x00000018ff0b7819 */ /* 0x100fe40000011608 */
[--C-:B------:R-:W-:Y:S02]  /*4ac0*/  SHF.R.U32.HI R14, RZ, 0x8, R8.reuse ;  /* 0x00000008ff0e7819 */ /* 0x100fe40000011608 */
[----:B------:R-:W-:Y:S02]  /*4ad0*/  LOP3.LUT R7, R68, R8, RZ, 0x3c, !PT ;  /* 0x0000000844077212 */ /* 0x000fe400078e3cff */
[----:B0-----:R-:W-:-:S02]  /*4ae0*/  SHF.R.U32.HI R18, RZ, 0x10, R8 ;  /* 0x00000010ff127819 */ /* 0x001fc40000011608 */
[----:B------:R-:W-:Y:S02]  /*4af0*/  LOP3.LUT R8, R60, R5, RZ, 0x3c, !PT ;  /* 0x000000053c087212 */ /* 0x000fe400078e3cff */
[C---:B--2---:R-:W-:Y:S02]  /*4b00*/  SHF.R.U64 R26, R107.reuse, 0x18, RZ ;  /* 0x000000186b1a7819 */ /* 0x044fe400000012ff */
[C---:B------:R-:W-:Y:S02]  /*4b10*/  SHF.R.U64 R25, R107.reuse, 0x10, RZ ;  /* 0x000000106b197819 */ /* 0x040fe400000012ff */
[----:B------:R-:W-:Y:S02]  /*4b20*/  SHF.R.U64 R24, R107, 0x8, RZ ;  /* 0x000000086b187819 */ /* 0x000fe400000012ff */
[----:B------:R-:W-:Y:S02]  /*4b30*/  LOP3.LUT R9, R59, R6, RZ, 0x3c, !PT ;  /* 0x000000063b097212 */ /* 0x000fe400078e3cff */
[----:B------:R-:W-:-:S02]  /*4b40*/  LOP3.LUT R10, R61, R10, RZ, 0x3c, !PT ;  /* 0x0000000a3d0a7212 */ /* 0x000fc400078e3cff */
[----:B------:R-:W-:Y:S02]  /*4b50*/  PRMT R17, R2, 0x7610, R17 ;  /* 0x0000761002117816 */ /* 0x000fe40000000011 */
[----:B------:R-:W-:Y:S02]  /*4b60*/  LOP3.LUT R6, R73, R14, RZ, 0x3c, !PT ;  /* 0x0000000e49067212 */ /* 0x000fe400078e3cff */
[----:B------:R-:W-:Y:S02]  /*4b70*/  PRMT R3, R70, 0x7610, R3 ;  /* 0x0000761046037816 */ /* 0x000fe40000000003 */
[----:B------:R-:W-:Y:S02]  /*4b80*/  PRMT R16, R63, 0x7610, R16 ;  /* 0x000076103f107816 */ /* 0x000fe40000000010 */
[----:B------:R-:W-:Y:S02]  /*4b90*/  PRMT R4, R64, 0x7610, R4 ;  /* 0x0000761040047816 */ /* 0x000fe40000000004 */
[----:B------:R-:W-:-:S02]  /*4ba0*/  LOP3.LUT R26, R69, R26, RZ, 0x3c, !PT ;  /* 0x0000001a451a7212 */ /* 0x000fc400078e3cff */
[----:B------:R-:W-:Y:S02]  /*4bb0*/  LOP3.LUT R25, R74, R25, RZ, 0x3c, !PT ;  /* 0x000000194a197212 */ /* 0x000fe400078e3cff */
[----:B------:R-:W-:Y:S02]  /*4bc0*/  LOP3.LUT R24, R65, R24, RZ, 0x3c, !PT ;  /* 0x0000001841187212 */ /* 0x000fe400078e3cff */
[----:B------:R-:W-:Y:S02]  /*4bd0*/  LOP3.LUT R2, R72, R11, RZ, 0x3c, !PT ;  /* 0x0000000b48027212 */ /* 0x000fe400078e3cff */
[----:B------:R-:W-:Y:S02]  /*4be0*/  LOP3.LUT R5, R71, R18, RZ, 0x3c, !PT ;  /* 0x0000001247057212 */ /* 0x000fe400078e3cff */
[----:B------:R-:W-:Y:S02]  /*4bf0*/  PRMT R13, R8, 0x7610, R13 ;  /* 0x00007610080d7816 */ /* 0x000fe4000000000d */
[----:B------:R-:W-:-:S02]  /*4c00*/  PRMT R14, R9, 0x7610, R14 ;  /* 0x00007610090e7816 */ /* 0x000fc4000000000e */
[----:B------:R-:W-:-:S07]  /*4c10*/  PRMT R15, R10, 0x7610, R15 ;  /* 0x000076100a0f7816 */ /* 0x000fce000000000f */
.L_x_16:
[----:B------:R-:W-:-:S06]  /*4c20*/  IMAD.U32 R8, R0, 0x10, R1 ;  /* 0x0000001000087824 */ /* 0x000fcc00078e0001 */
[----:B------:R-:W2:Y:S01]  /*4c30*/  LDL.128 R8, [R8] ;  /* 0x0000000008087983 */ /* 0x000ea20000100c00 */
[----:B------:R-:W-:Y:S01]  /*4c40*/  LOP3.LUT R27, R12, 0xff, RZ, 0xc0, !PT ;  /* 0x000000ff0c1b7812 */ /* 0x000fe200078ec0ff */
[----:B------:R-:W-:Y:S01]  /*4c50*/  VIADD R0, R0, 0x1 ;  /* 0x0000000100007836 */ /* 0x000fe20000000000 */
        /* <DEDUP_REMOVED lines=9> */
[----:B------:R-:W1:Y:S01]  /*4cf0*/  LDC.U8 R16, c[0x3][R16] ;  /* 0x00c0000010107b82 */ /* 0x000e620000000000 */
[----:B------:R-:W-:Y:S02]  /*4d00*/  LOP3.LUT R20, R7, 0xff, RZ, 0xc0, !PT ;  /* 0x000000ff07147812 */ /* 0x000fe400078ec0ff */
[----:B------:R-:W-:Y:S02]  /*4d10*/  LOP3.LUT R29, R5, 0xff, RZ, 0xc0, !PT ;  /* 0x000000ff051d7812 */ /* 0x000fe400078ec0ff */
[----:B------:R-:W-:-:S02]  /*4d20*/  LOP3.LUT R5, R6, 0xff, RZ, 0xc0, !PT ;  /* 0x000000ff06057812 */ /* 0x000fc400078ec0ff */
[----:B------:R-:W-:Y:S01]  /*4d30*/  LOP3.LUT R7, R13, 0xff, RZ, 0xc0, !PT ;  /* 0x000000ff0d077812 */ /* 0x000fe200078ec0ff */
[----:B------:R-:W1:Y:S01]  /*4d40*/  LDC.U8 R19, c[0x3][R19] ;  /* 0x00c0000013137b82 */ /* 0x000e620000000000 */
[----:B------:R-:W-:Y:S02]  /*4d50*/  LOP3.LUT R13, R14, 0xff, RZ, 0xc0, !PT ;  /* 0x000000ff0e0d7812 */ /* 0x000fe400078ec0ff */
[----:B------:R-:W-:Y:S02]  /*4d60*/  LOP3.LUT R15, R15, 0xff, RZ, 0xc0, !PT ;  /* 0x000000ff0f0f7812 */ /* 0x000fe400078ec0ff */
[----:B------:R-:W-:-:S03]  /*4d70*/  ISETP.NE.AND P0, PT, R0, 0xa, PT ;  /* 0x0000000a0000780c */ /* 0x000fc60003f05270 */
[----:B------:R-:W3:Y:S08]  /*4d80*/  LDC.U8 R3, c[0x3][R27] ;  /* 0x00c000001b037b82 */ /* 0x000ef00000000000 */
[----:B------:R-:W3:Y:S08]  /*4d90*/  LDC.U8 R18, c[0x3][R18] ;  /* 0x00c0000012127b82 */ /* 0x000ef00000000000 */
[----:B------:R-:W0:Y:S08]  /*4da0*/  LDC.U8 R23, c[0x3][R23] ;  /* 0x00c0000017177b82 */ /* 0x000e300000000000 */
[----:B------:R4:W5:Y:S08]  /*4db0*/  LDC.U8 R4, c[0x3][R22] ;  /* 0x00c0000016047b82 */ /* 0x0009700000000000 */
[----:B------:R-:W5:Y:S08]  /*4dc0*/  LDC.U8 R21, c[0x3][R21] ;  /* 0x00c0000015157b82 */ /* 0x000f700000000000 */
[----:B------:R-:W5:Y:S01]  /*4dd0*/  LDC.U8 R2, c[0x3][R2] ;  /* 0x00c0000002027b82 */ /* 0x000f620000000000 */
[----:B-1----:R-:W-:-:S04]  /*4de0*/  LOP3.LUT R24, R16, R19, RZ, 0x3c, !PT ;  /* 0x0000001310187212 */ /* 0x002fc800078e3cff */
[C---:B------:R-:W-:Y:S01]  /*4df0*/  PRMT R25, R24.reuse, 0x8880, RZ ;  /* 0x0000888018197816 */ /* 0x040fe200000000ff */
[----:B------:R-:W-:Y:S02]  /*4e00*/  IMAD.SHL.U32 R24, R24, 0x2, RZ ;  /* 0x0000000218187824 */ /* 0x000fe400078e00ff */
[----:B------:R-:W1:Y:S01]  /*4e10*/  LDC.U8 R6, c[0x3][R29] ;  /* 0x00c000001d067b82 */ /* 0x000e620000000000 */
[----:B------:R-:W-:-:S07]  /*4e20*/  PRMT R25, R25, 0x7710, RZ ;  /* 0x0000771019197816 */ /* 0x000fce00000000ff */
[----:B------:R-:W1:Y:S01]  /*4e30*/  LDC.U8 R20, c[0x3][R20] ;  /* 0x00c0000014147b82 */ /* 0x000e620000000000 */
[----:B---3--:R-:W-:-:S04]  /*4e40*/  LOP3.LUT R14, R18, R3, RZ, 0x3c, !PT ;  /* 0x00000003120e7212 */ /* 0x008fc800078e3cff */
[C---:B------:R-:W-:Y:S01]  /*4e50*/  PRMT R27, R14.reuse, 0x8880, RZ ;  /* 0x000088800e1b7816 */ /* 0x040fe200000000ff */
[----:B------:R-:W-:Y:S02]  /*4e60*/  IMAD.SHL.U32 R14, R14, 0x2, RZ ;  /* 0x000000020e0e7824 */ /* 0x000fe400078e00ff */
[----:B------:R-:W3:Y:S01]  /*4e70*/  LDC.U8 R5, c[0x3][R5] ;  /* 0x00c0000005057b82 */ /* 0x000ee20000000000 */
[----:B----4-:R-:W-:Y:S02]  /*4e80*/  PRMT R22, R27, 0x7710, RZ ;  /* 0x000077101b167816 */ /* 0x010fe400000000ff */
[----:B0-----:R-:W-:Y:S02]  /*4e90*/  LOP3.LUT R26, R23, R12, RZ, 0x3c, !PT ;  /* 0x0000000c171a7212 */ /* 0x001fe400078e3cff */
[----:B------:R-:W-:Y:S02]  /*4ea0*/  SHF.R.U32.HI R27, RZ, 0x7, R25 ;  /* 0x00000007ff1b7819 */ /* 0x000fe40000011619 */
[----:B------:R-:W-:Y:S01]  /*4eb0*/  SHF.R.U32.HI R25, RZ, 0x7, R22 ;  /* 0x00000007ff197819 */ /* 0x000fe20000011616 */
[----:B------:R-:W0:Y:S01]  /*4ec0*/  LDC.U8 R7, c[0x3][R7] ;  /* 0x00c0000007077b82 */ /* 0x000e220000000000 */
[C---:B------:R-:W-:Y:S01]  /*4ed0*/  PRMT R30, R26.reuse, 0x8880, RZ ;  /* 0x000088801a1e7816 */ /* 0x040fe200000000ff */
[----:B------:R-:W-:Y:S01]  /*4ee0*/  IMAD.SHL.U32 R26, R26, 0x2, RZ ;  /* 0x000000021a1a7824 */ /* 0x000fe200078e00ff */
[----:B------:R-:W-:-:S02]  /*4ef0*/  LOP3.LUT R22, R14, 0x1b, R25, 0x78, !PT ;  /* 0x0000001b0e167812 */ /* 0x000fc400078e7819 */
[----:B------:R-:W-:Y:S02]  /*4f00*/  PRMT R14, R30, 0x7710, RZ ;  /* 0x000077101e0e7816 */ /* 0x000fe400000000ff */
[----:B------:R-:W-:Y:S01]  /*4f10*/  LOP3.LUT R34, R24, 0x1b, R27, 0x78, !PT ;  /* 0x0000001b18227812 */ /* 0x000fe200078e781b */
[----:B------:R-:W4:Y:S01]  /*4f20*/  LDC.U8 R13, c[0x3][R13] ;  /* 0x00c000000d0d7b82 */ /* 0x000f220000000000 */
[----:B------:R-:W-:Y:S02]  /*4f30*/  SHF.R.U32.HI R25, RZ, 0x7, R14 ;  /* 0x00000007ff197819 */ /* 0x000fe4000001160e */
[----:B------:R-:W-:Y:S02]  /*4f40*/  LOP3.LUT R14, R17, 0xff, RZ, 0xc0, !PT ;  /* 0x000000ff110e7812 */ /* 0x000fe400078ec0ff */
[----:B-----5:R-:W-:Y:S02]  /*4f50*/  LOP3.LUT R28, R21, R4, RZ, 0x3c, !PT ;  /* 0x00000004151c7212 */ /* 0x020fe400078e3cff */
[----:B------:R-:W-:Y:S01]  /*4f60*/  LOP3.LUT R35, R26, 0x1b, R25, 0x78, !PT ;  /* 0x0000001b1a237812 */ /* 0x000fe200078e7819 */
[----:B------:R-:W5:Y:S01]  /*4f70*/  LDC.U8 R15, c[0x3][R15] ;  /* 0x00c000000f0f7b82 */ /* 0x000f620000000000 */
[C---:B------:R-:W-:Y:S01]  /*4f80*/  PRMT R31, R28.reuse, 0x8880, RZ ;  /* 0x000088801c1f7816 */ /* 0x040fe200000000ff */
[----:B------:R-:W-:Y:S01]  /*4f90*/  IMAD.SHL.U32 R28, R28, 0x2, RZ ;  /* 0x000000021c1c7824 */ /* 0x000fe200078e00ff */
[----:B------:R-:W-:-:S02]  /*4fa0*/  LOP3.LUT R25, R23, R2, RZ, 0x3c, !PT ;  /* 0x0000000217197212 */ /* 0x000fc400078e3cff */
[----:B------:R-:W-:Y:S02]  /*4fb0*/  PRMT R24, R31, 0x7710, RZ ;  /* 0x000077101f187816 */ /* 0x000fe400000000ff */
[C---:B------:R-:W-:Y:S01]  /*4fc0*/  PRMT R31, R25.reuse, 0x8880, RZ ;  /* 0x00008880191f7816 */ /* 0x040fe200000000ff */
[----:B------:R-:W5:Y:S01]  /*4fd0*/  LDC.U8 R14, c[0x3][R14] ;  /* 0x00c000000e0e7b82 */ /* 0x000f620000000000 */
[----:B------:R-:W-:Y:S02]  /*4fe0*/  SHF.R.U32.HI R27, RZ, 0x7, R24 ;  /* 0x00000007ff1b7819 */ /* 0x000fe40000011618 */
[----:B-1----:R-:W-:Y:S02]  /*4ff0*/  LOP3.LUT R24, R6, R19, RZ, 0x3c, !PT ;  /* 0x0000001306187212 */ /* 0x002fe400078e3cff */
[----:B------:R-:W-:Y:S01]  /*5000*/  LOP3.LUT R39, R28, 0x1b, R27, 0x78, !PT ;  /* 0x0000001b1c277812 */ /* 0x000fe200078e781b */
[----:B------:R-:W-:Y:S01]  /*5010*/  IMAD.SHL.U32 R28, R25, 0x2, RZ ;  /* 0x00000002191c7824 */ /* 0x000fe200078e00ff */
[C---:B------:R-:W-:Y:S01]  /*5020*/  PRMT R25, R24.reuse, 0x8880, RZ ;  /* 0x0000888018197816 */ /* 0x040fe200000000ff */
[----:B------:R-:W-:Y:S01]  /*5030*/  IMAD.SHL.U32 R26, R24, 0x2, RZ ;  /* 0x00000002181a7824 */ /* 0x000fe200078e00ff */
[----:B------:R-:W-:-:S02]  /*5040*/  LOP3.LUT R27, R20, R21, RZ, 0x3c, !PT ;  /* 0x00000015141b7212 */ /* 0x000fc400078e3cff */
[----:B------:R-:W-:Y:S02]  /*5050*/  PRMT R25, R25, 0x7710, RZ ;  /* 0x0000771019197816 */ /* 0x000fe400000000ff */
[C---:B------:R-:W-:Y:S01]  /*5060*/  PRMT R32, R27.reuse, 0x8880, RZ ;  /* 0x000088801b207816 */ /* 0x040fe200000000ff */
[----:B------:R-:W-:Y:S01]  /*5070*/  IMAD.SHL.U32 R30, R27, 0x2, RZ ;  /* 0x000000021b1e7824 */ /* 0x000fe200078e00ff */
[----:B------:R-:W-:Y:S02]  /*5080*/  PRMT R27, R31, 0x7710, RZ ;  /* 0x000077101f1b7816 */ /* 0x000fe400000000ff */
[----:B---3--:R-:W-:Y:S02]  /*5090*/  LOP3.LUT R17, R5, R18, RZ, 0x3c, !PT ;  /* 0x0000001205117212 */ /* 0x008fe400078e3cff */
[----:B------:R-:W-:Y:S02]  /*50a0*/  SHF.R.U32.HI R27, RZ, 0x7, R27 ;  /* 0x00000007ff1b7819 */ /* 0x000fe4000001161b */
[C---:B------:R-:W-:Y:S01]  /*50b0*/  PRMT R29, R17.reuse, 0x8880, RZ ;  /* 0x00008880111d7816 */ /* 0x040fe200000000ff */
[----:B------:R-:W-:Y:S01]  /*50c0*/  IMAD.SHL.U32 R24, R17, 0x2, RZ ;  /* 0x0000000211187824 */ /* 0x000fe200078e00ff */
[----:B------:R-:W-:-:S02]  /*50d0*/  SHF.R.U32.HI R25, RZ, 0x7, R25 ;  /* 0x00000007ff197819 */ /* 0x000fc40000011619 */
[----:B------:R-:W-:Y:S02]  /*50e0*/  PRMT R17, R29, 0x7710, RZ ;  /* 0x000077101d117816 */ /* 0x000fe400000000ff */
[----:B------:R-:W-:Y:S02]  /*50f0*/  PRMT R29, R32, 0x7710, RZ ;  /* 0x00007710201d7816 */ /* 0x000fe400000000ff */
[----:B------:R-:W-:Y:S02]  /*5100*/  SHF.R.U32.HI R17, RZ, 0x7, R17 ;  /* 0x00000007ff117819 */ /* 0x000fe40000011611 */
[----:B------:R-:W-:Y:S02]  /*5110*/  LOP3.LUT R37, R28, 0x1b, R27, 0x78, !PT ;  /* 0x0000001b1c257812 */ /* 0x000fe400078e781b */
[----:B------:R-:W-:Y:S02]  /*5120*/  LOP3.LUT R28, R26, 0x1b, R25, 0x78, !PT ;  /* 0x0000001b1a1c7812 */ /* 0x000fe400078e7819 */
[----:B------:R-:W-:-:S02]  /*5130*/  SHF.R.U32.HI R29, RZ, 0x7, R29 ;  /* 0x00000007ff1d7819 */ /* 0x000fc4000001161d */
[----:B0-----:R-:W-:Y:S02]  /*5140*/  LOP3.LUT R26, R4, R7, RZ, 0x3c, !PT ;  /* 0x00000007041a7212 */ /* 0x001fe400078e3cff */
[----:B------:R-:W-:Y:S02]  /*5150*/  LOP3.LUT R17, R24, 0x1b, R17, 0x78, !PT ;  /* 0x0000001b18117812 */ /* 0x000fe400078e7811 */
[----:B----4-:R-:W-:Y:S02]  /*5160*/  LOP3.LUT R25, R12, R13, RZ, 0x3c, !PT ;  /* 0x0000000d0c197212 */ /* 0x010fe400078e3cff */
[----:B------:R-:W-:Y:S02]  /*5170*/  LOP3.LUT R27, R20, R7, RZ, 0x3c, !PT ;  /* 0x00000007141b7212 */ /* 0x000fe400078e3cff */
[----:B------:R-:W-:Y:S02]  /*5180*/  LOP3.LUT R24, R13, R2, RZ, 0x3c, !PT ;  /* 0x000000020d187212 */ /* 0x000fe400078e3cff */
[----:B------:R-:W-:Y:S01]  /*5190*/  LOP3.LUT R40, R30, 0x1b, R29, 0x78, !PT ;  /* 0x0000001b1e287812 */ /* 0x000fe200078e781d */
[C---:B------:R-:W-:Y:S01]  /*51a0*/  IMAD.SHL.U32 R30, R26.reuse, 0x2, RZ ;  /* 0x000000021a1e7824 */ /* 0x040fe200078e00ff */
[----:B------:R-:W-:Y:S01]  /*51b0*/  PRMT R29, R26, 0x8880, RZ ;  /* 0x000088801a1d7816 */ /* 0x000fe200000000ff */
[----:B------:R-:W-:Y:S01]  /*51c0*/  IMAD.SHL.U32 R32, R27, 0x2, RZ ;  /* 0x000000021b207824 */ /* 0x000fe200078e00ff */
[----:B------:R-:W-:-:S02]  /*51d0*/  PRMT R26, R25, 0x8880, RZ ;  /* 0x00008880191a7816 */ /* 0x000fc400000000ff */
[----:B------:R-:W-:Y:S02]  /*51e0*/  PRMT R33, R24, 0x8880, RZ ;  /* 0x0000888018217816 */ /* 0x000fe400000000ff */
[----:B------:R-:W-:Y:S01]  /*51f0*/  PRMT R31, R27, 0x8880, RZ ;  /* 0x000088801b1f7816 */ /* 0x000fe200000000ff */
[----:B------:R-:W-:Y:S01]  /*5200*/  IMAD.SHL.U32 R27, R25, 0x2, RZ ;  /* 0x00000002191b7824 */ /* 0x000fe200078e00ff */
[----:B------:R-:W-:Y:S01]  /*5210*/  PRMT R26, R26, 0x7710, RZ ;  /* 0x000077101a1a7816 */ /* 0x000fe200000000ff */
[----:B------:R-:W-:Y:S01]  /*5220*/  IMAD.SHL.U32 R25, R24, 0x2, RZ ;  /* 0x0000000218197824 */ /* 0x000fe200078e00ff */
[----:B------:R-:W-:Y:S02]  /*5230*/  PRMT R24, R33, 0x7710, RZ ;  /* 0x0000771021187816 */ /* 0x000fe400000000ff */
[----:B------:R-:W-:Y:S02]  /*5240*/  SHF.R.U32.HI R26, RZ, 0x7, R26 ;  /* 0x00000007ff1a7819 */ /* 0x000fe4000001161a */
[----:B------:R-:W-:-:S02]  /*5250*/  PRMT R29, R29, 0x7710, RZ ;  /* 0x000077101d1d7816 */ /* 0x000fc400000000ff */
[----:B------:R-:W-:Y:S02]  /*5260*/  PRMT R31, R31, 0x7710, RZ ;  /* 0x000077101f1f7816 */ /* 0x000fe400000000ff */
[----:B------:R-:W-:Y:S02]  /*5270*/  SHF.R.U32.HI R24, RZ, 0x7, R24 ;  /* 0x00000007ff187819 */ /* 0x000fe40000011618 */
[----:B------:R-:W-:Y:S02]  /*5280*/  LOP3.LUT R36, R27, 0x1b, R26, 0x78, !PT ;  /* 0x0000001b1b247812 */ /* 0x000fe400078e781a */
[----:B------:R-:W-:Y:S02]  /*5290*/  SHF.R.U32.HI R29, RZ, 0x7, R29 ;  /* 0x00000007ff1d7819 */ /* 0x000fe4000001161d */
[----:B------:R-:W-:Y:S02]  /*52a0*/  SHF.R.U32.HI R31, RZ, 0x7, R31 ;  /* 0x00000007ff1f7819 */ /* 0x000fe4000001161f */
[----:B------:R-:W-:-:S02]  /*52b0*/  LOP3.LUT R33, R25, 0x1b, R24, 0x78, !PT ;  /* 0x0000001b19217812 */ /* 0x000fc400078e7818 */
[----:B-----5:R-:W-:Y:S02]  /*52c0*/  LOP3.LUT R26, R14, R3, RZ, 0x3c, !PT ;  /* 0x000000030e1a7212 */ /* 0x020fe400078e3cff */
[----:B------:R-:W-:Y:S02]  /*52d0*/  LOP3.LUT R27, R16, R15, RZ, 0x3c, !PT ;  /* 0x0000000f101b7212 */ /* 0x000fe400078e3cff */
[----:B------:R-:W-:Y:S02]  /*52e0*/  LOP3.LUT R25, R15, R6, RZ, 0x3c, !PT ;  /* 0x000000060f197212 */ /* 0x000fe400078e3cff */
[----:B------:R-:W-:Y:S02]  /*52f0*/  LOP3.LUT R24, R14, R5, RZ, 0x3c, !PT ;  /* 0x000000050e187212 */ /* 0x000fe400078e3cff */
[----:B------:R-:W-:Y:S01]  /*5300*/  LOP3.LUT R38, R30, 0x1b, R29, 0x78, !PT ;  /* 0x0000001b1e267812 */ /* 0x000fe200078e781d */
[----:B------:R-:W-:Y:S01]  /*5310*/  IMAD.SHL.U32 R30, R25, 0x2, RZ ;  /* 0x00000002191e7824 */ /* 0x000fe200078e00ff */
[----:B------:R-:W-:Y:S01]  /*5320*/  LOP3.LUT R44, R32, 0x1b, R31, 0x78, !PT ;  /* 0x0000001b202c7812 */ /* 0x000fe200078e781f */
[----:B------:R-:W-:Y:S01]  /*5330*/  IMAD.SHL.U32 R32, R27, 0x2, RZ ;  /* 0x000000021b207824 */ /* 0x000fe200078e00ff */
[----:B------:R-:W-:-:S02]  /*5340*/  PRMT R45, R26, 0x8880, RZ ;  /* 0x000088801a2d7816 */ /* 0x000fc400000000ff */
[----:B------:R-:W-:Y:S01]  /*5350*/  PRMT R31, R27, 0x8880, RZ ;  /* 0x000088801b1f7816 */ /* 0x000fe200000000ff */
[----:B------:R-:W-:Y:S01]  /*5360*/  IMAD.SHL.U32 R27, R26, 0x2, RZ ;  /* 0x000000021a1b7824 */ /* 0x000fe200078e00ff */
        /* <DEDUP_REMOVED lines=12> */
[----:B------:R-:W-:Y:S02]  /*5430*/  LOP3.LUT R32, R32, 0x1b, R31, 0x78, !PT ;  /* 0x0000001b20207812 */ /* 0x000fe400078e781f */
[----:B------:R-:W-:Y:S02]  /*5440*/  LOP3.LUT R29, R30, 0x1b, R29, 0x78, !PT ;  /* 0x0000001b1e1d7812 */ /* 0x000fe400078e781d */
[----:B------:R-:W-:Y:S02]  /*5450*/  LOP3.LUT R24, R25, 0x1b, R24, 0x78, !PT ;  /* 0x0000001b19187812 */ /* 0x000fe400078e7818 */
[C---:B--2---:R-:W-:Y:S02]  /*5460*/  PRMT R27, R11.reuse, 0x7772, RZ ;  /* 0x000077720b1b7816 */ /* 0x044fe400000000ff */
[----:B------:R-:W-:Y:S02]  /*5470*/  PRMT R114, R8, 0x7772, RZ ;  /* 0x0000777208727816 */ /* 0x000fe400000000ff */
[----:B------:R-:W-:-:S02]  /*5480*/  PRMT R30, R11, 0x7771, RZ ;  /* 0x000077710b1e7816 */ /* 0x000fc400000000ff */
[----:B------:R-:W-:Y:S02]  /*5490*/  PRMT R25, R11, 0x7773, RZ ;  /* 0x000077730b197816 */ /* 0x000fe400000000ff */
[C---:B------:R-:W-:Y:S02]  /*54a0*/  PRMT R41, R10.reuse, 0x7772, RZ ;  /* 0x000077720a297816 */ /* 0x040fe400000000ff */
[C---:B------:R-:W-:Y:S02]  /*54b0*/  PRMT R45, R10.reuse, 0x7771, RZ ;  /* 0x000077710a2d7816 */ /* 0x040fe400000000ff */
[----:B------:R-:W-:Y:S02]  /*54c0*/  PRMT R31, R10, 0x7773, RZ ;  /* 0x000077730a1f7816 */ /* 0x000fe400000000ff */
[C---:B------:R-:W-:Y:S02]  /*54d0*/  PRMT R47, R9.reuse, 0x7772, RZ ;  /* 0x00007772092f7816 */ /* 0x040fe400000000ff */
[----:B------:R-:W-:-:S02]  /*54e0*/  PRMT R112, R9, 0x7771, RZ ;  /* 0x0000777109707816 */ /* 0x000fc400000000ff */
[----:B------:R-:W-:Y:S02]  /*54f0*/  PRMT R46, R9, 0x7773, RZ ;  /* 0x00007773092e7816 */ /* 0x000fe400000000ff */
[C---:B------:R-:W-:Y:S02]  /*5500*/  PRMT R115, R8.reuse, 0x7771, RZ ;  /* 0x0000777108737816 */ /* 0x040fe400000000ff */
[----:B------:R-:W-:Y:S02]  /*5510*/  PRMT R113, R8, 0x7773, RZ ;  /* 0x0000777308717816 */ /* 0x000fe400000000ff */
[----:B------:R-:W-:Y:S02]  /*5520*/  PRMT R11, R11, 0x7770, RZ ;  /* 0x000077700b0b7816 */ /* 0x000fe400000000ff */
[----:B------:R-:W-:Y:S02]  /*5530*/  PRMT R10, R10, 0x7770, RZ ;  /* 0x000077700a0a7816 */ /* 0x000fe400000000ff */
[----:B------:R-:W-:-:S02]  /*5540*/  PRMT R9, R9, 0x7770, RZ ;  /* 0x0000777009097816 */ /* 0x000fc400000000ff */
[----:B------:R-:W-:Y:S02]  /*5550*/  PRMT R8, R8, 0x7770, RZ ;  /* 0x0000777008087816 */ /* 0x000fe400000000ff */
        /* <DEDUP_REMOVED lines=20> */
[-CC-:B------:R-:W-:Y:S02]  /*56a0*/  LOP3.LUT R30, R30, R21.reuse, R20.reuse, 0x96, !PT ;  /* 0x000000151e1e7212 */ /* 0x180fe400078e9614 */
[-CC-:B------:R-:W-:Y:S02]  /*56b0*/  LOP3.LUT R11, R11, R21.reuse, R20.reuse, 0x96, !PT ;  /* 0x000000150b0b7212 */ /* 0x180fe400078e9614 */
[----:B------:R-:W-:-:S02]  /*56c0*/  LOP3.LUT R27, R27, R21, R20, 0x96, !PT ;  /* 0x000000151b1b7212 */ /* 0x000fc400078e9614 */
[-CC-:B------:R-:W-:Y:S02]  /*56d0*/  LOP3.LUT R36, R36, R12.reuse, R23.reuse, 0x96, !PT ;  /* 0x0000000c24247212 */ /* 0x180fe400078e9617 */
[-CC-:B------:R-:W-:Y:S02]  /*56e0*/  LOP3.LUT R10, R10, R12.reuse, R23.reuse, 0x96, !PT ;  /* 0x0000000c0a0a7212 */ /* 0x180fe400078e9617 */
[----:B------:R-:W-:Y:S02]  /*56f0*/  LOP3.LUT R35, R35, R12, R23, 0x96, !PT ;  /* 0x0000000c23237212 */ /* 0x000fe400078e9617 */
[-CC-:B------:R-:W-:Y:S02]  /*5700*/  LOP3.LUT R29, R29, R15.reuse, R16.reuse, 0x96, !PT ;  /* 0x0000000f1d1d7212 */ /* 0x180fe400078e9610 */
[-CC-:B------:R-:W-:Y:S02]  /*5710*/  LOP3.LUT R9, R9, R15.reuse, R16.reuse, 0x96, !PT ;  /* 0x0000000f09097212 */ /* 0x180fe400078e9610 */
[----:B------:R-:W-:-:S02]  /*5720*/  LOP3.LUT R32, R32, R15, R16, 0x96, !PT ;  /* 0x0000000f20207212 */ /* 0x000fc400078e9610 */
[-CC-:B------:R-:W-:Y:S02]  /*5730*/  LOP3.LUT R8, R8, R5.reuse, R14.reuse, 0x96, !PT ;  /* 0x0000000508087212 */ /* 0x180fe400078e960e */
[-CC-:B------:R-:W-:Y:S02]  /*5740*/  LOP3.LUT R3, R17, R5.reuse, R14.reuse, 0x96, !PT ;  /* 0x0000000511037212 */ /* 0x180fe400078e960e */
[----:B------:R-:W-:Y:S02]  /*5750*/  LOP3.LUT R16, R24, R5, R14, 0x96, !PT ;  /* 0x0000000518107212 */ /* 0x000fe400078e960e */
        /* <DEDUP_REMOVED lines=13> */
[----:B------:R-:W-:Y:S01]  /*5830*/  PRMT R12, R8, 0x7610, R12 ;  /* 0x00007610080c7816 */ /* 0x000fe2000000000c */
[----:B------:R-:W-:Y:S06]  /*5840*/  @P0 BRA `(.L_x_16) ;  /* 0xfffffff000f40947 */ /* 0x000fec000383ffff */
[----:B------:R-:W-:Y:S01]  /*5850*/  LOP3.LUT R12, R12, 0xff, RZ, 0xc0, !PT ;  /* 0x000000ff0c0c7812 */ /* 0x000fe200078ec0ff */
[----:B------:R-:W-:-:S03]  /*5860*/  VIADD R107, R107, 0xffffffff ;  /* 0xffffffff6b6b7836 */ /* 0x000fc60000000000 */
[----:B------:R-:W0:Y:S02]  /*5870*/  LDC.U8 R3, c[0x3][R12] ;  /* 0x00c000000c037b82 */ /* 0x000e240000000000 */
[----:B------:R-:W-:Y:S02]  /*5880*/  ISETP.NE.AND P1, PT, R107, -0x1, PT ;  /* 0xffffffff6b00780c */ /* 0x000fe40003f25270 */
[----:B0-----:R-:W-:-:S04]  /*5890*/  LOP3.LUT R3, R3, 0x1, R110, 0x48, !PT ;  /* 0x0000000103037812 */ /* 0x001fc800078e486e */
[----:B------:R-:W-:-:S04]  /*58a0*/  ISETP.NE.U32.AND P0, PT, R3, 0x1, PT ;  /* 0x000000010300780c */ /* 0x000fc80003f05070 */
[----:B------:R-:W-:Y:S02]  /*58b0*/  SEL R103, R42, R103, !P0 ;  /* 0x000000672a677207 */ /* 0x000fe40004000000 */
[----:B------:R-:W-:Y:S01]  /*58c0*/  SEL R105, R43, R105, !P0 ;  /* 0x000000692b697207 */ /* 0x000fe20004000000 */
[----:B------:R-:W-:Y:S06]  /*58d0*/  @P1 BRA `(.L_x_17) ;  /* 0xffffffb800bc1947 */ /* 0x000fec000383ffff */
[----:B------:R-:W0:Y:S02]  /*58e0*/  LDC.64 R2, c[0x0][0x388] ;  /* 0x0000e200ff027b82 */ /* 0x000e240000000a00 */
[----:B0-----:R-:W-:-:S04]  /*58f0*/  ISETP.GE.U32.AND P0, PT, R103, R2, PT ;  /* 0x000000026700720c */ /* 0x001fc80003f06070 */
[----:B------:R-:W-:-:S13]  /*5900*/  ISETP.GE.U32.AND.EX P0, PT, R105, R3, PT, P0 ;  /* 0x000000036900720c */ /* 0x000fda0003f06100 */
[----:B------:R-:W-:Y:S05]  /*5910*/  @P0 BRA `(.L_x_5) ;  /* 0x0000000000640947 */ /* 0x000fea0003800000 */
[----:B------:R-:W0:Y:S01]  /*5920*/  LDCU.64 UR12, c[0x0][0x380] ;  /* 0x00007000ff0c77ac */ /* 0x000e220008000a00 */
[C---:B------:R-:W-:Y:S02]  /*5930*/  IMAD R0, R2.reuse, UR5, RZ ;  /* 0x0000000502007c24 */ /* 0x040fe4000f8e02ff */
[----:B------:R-:W-:Y:S02]  /*5940*/  IMAD.MOV.U32 R104, RZ, RZ, R103 ;  /* 0x000000ffff687224 */ /* 0x000fe400078e0067 */
[----:B------:R-:W-:Y:S02]  /*5950*/  IMAD R3, R3, UR4, R0 ;  /* 0x0000000403037c24 */ /* 0x000fe4000f8e0200 */
[----:B------:R-:W-:-:S04]  /*5960*/  IMAD.WIDE.U32 R104, R2, UR4, R104 ;  /* 0x0000000402687c25 */ /* 0x000fc8000f8e0068 */
[----:B------:R-:W-:Y:S01]  /*5970*/  IMAD.IADD R5, R105, 0x1, R3 ;  /* 0x0000000169057824 */ /* 0x000fe200078e0203 */
[----:B0-----:R-:W-:-:S04]  /*5980*/  ISETP.GE.U32.AND P0, PT, R104, UR12, PT ;  /* 0x0000000c68007c0c */ /* 0x001fc8000bf06070 */
[----:B------:R-:W-:-:S13]  /*5990*/  ISETP.GE.U32.AND.EX P0, PT, R5, UR13, PT, P0 ;  /* 0x0000000d05007c0c */ /* 0x000fda000bf06100 */
[----:B------:R-:W-:Y:S05]  /*59a0*/  @P0 BRA `(.L_x_5) ;  /* 0x0000000000400947 */ /* 0x000fea0003800000 */
[----:B------:R-:W0:Y:S01]  /*59b0*/  LDC.64 R2, c[0x0][0x3b0] ;  /* 0x0000ec00ff027b82 */ /* 0x000e220000000a00 */
[----:B------:R-:W-:Y:S02]  /*59c0*/  IMAD R5, R5, 0x30, RZ ;  /* 0x0000003005057824 */ /* 0x000fe400078e02ff */
[----:B0-----:R-:W-:-:S04]  /*59d0*/  IMAD.WIDE.U32 R2, R104, 0x30, R2 ;  /* 0x0000003068027825 */ /* 0x001fc800078e0002 */
[----:B------:R-:W-:-:S05]  /*59e0*/  IMAD.IADD R3, R3, 0x1, R5 ;  /* 0x0000000103037824 */ /* 0x000fca00078e0205 */
[----:B------:R-:W2:Y:S04]  /*59f0*/  LDG.E.64.CONSTANT R4, desc[UR14][R2.64] ;  /* 0x0000000e02047981 */ /* 0x000ea8000c1e9b00 */
[----:B------:R-:W3:Y:S04]  /*5a00*/  LDG.E.64.CONSTANT R6, desc[UR14][R2.64+0x8] ;  /* 0x0000080e02067981 */ /* 0x000ee8000c1e9b00 */
[----:B------:R-:W4:Y:S04]  /*5a10*/  LDG.E.64.CONSTANT R8, desc[UR14][R2.64+0x10] ;  /* 0x0000100e02087981 */ /* 0x000f28000c1e9b00 */
[----:B------:R-:W5:Y:S01]  /*5a20*/  LDG.E.64.CONSTANT R10, desc[UR14][R2.64+0x18] ;  /* 0x0000180e020a7981 */ /* 0x000f62000c1e9b00 */
[----:B--2---:R-:W-:-:S02]  /*5a30*/  LOP3.LUT R56, R4, R56, RZ, 0x3c, !PT ;  /* 0x0000003804387212 */ /* 0x004fc400078e3cff */
[----:B------:R-:W-:Y:S02]  /*5a40*/  LOP3.LUT R57, R5, R57, RZ, 0x3c, !PT ;  /* 0x0000003905397212 */ /* 0x000fe400078e3cff */
[----:B---3--:R-:W-:Y:S02]  /*5a50*/  LOP3.LUT R54, R6, R54, RZ, 0x3c, !PT ;  /* 0x0000003606367212 */ /* 0x008fe400078e3cff */
[----:B------:R-:W-:Y:S02]  /*5a60*/  LOP3.LUT R55, R7, R55, RZ, 0x3c, !PT ;  /* 0x0000003707377212 */ /* 0x000fe400078e3cff */
[----:B----4-:R-:W-:Y:S02]  /*5a70*/  LOP3.LUT R52, R8, R52, RZ, 0x3c, !PT ;  /* 0x0000003408347212 */ /* 0x010fe400078e3cff */
[----:B------:R-:W-:Y:S02]  /*5a80*/  LOP3.LUT R53, R9, R53, RZ, 0x3c, !PT ;  /* 0x0000003509357212 */ /* 0x000fe400078e3cff */
[----:B-----5:R-:W-:-:S02]  /*5a90*/  LOP3.LUT R50, R10, R50, RZ, 0x3c, !PT ;  /* 0x000000320a327212 */ /* 0x020fc400078e3cff */
[----:B------:R-:W-:-:S07]  /*5aa0*/  LOP3.LUT R51, R11, R51, RZ, 0x3c, !PT ;  /* 0x000000330b337212 */ /* 0x000fce00078e3cff */
.L_x_5:
[----:B------:R-:W-:Y:S05]  /*5ab0*/  BSYNC.RECONVERGENT B0 ;  /* 0x0000000000007941 */ /* 0x000fea0003800200 */
.L_x_4:
[----:B------:R-:W-:-:S04]  /*5ac0*/  UIADD3 UR4, UP0, UPT, UR4, 0x1, URZ ;  /* 0x0000000104047890 */ /* 0x000fc8000ff1e0ff */
[----:B------:R-:W-:Y:S02]  /*5ad0*/  UIADD3.X UR5, UPT, UPT, URZ, UR5, URZ, UP0, !UPT ;  /* 0x00000005ff057290 */ /* 0x000fe400087fe4ff */
[----:B------:R-:W-:-:S04]  /*5ae0*/  UISETP.GE.U32.AND UP0, UPT, UR4, UR11, UPT ;  /* 0x0000000b0400728c */ /* 0x000fc8000bf06070 */
[----:B------:R-:W-:-:S09]  /*5af0*/  UISETP.GE.U32.AND.EX UP0, UPT, UR5, URZ, UPT, UP0 ;  /* 0x000000ff0500728c */ /* 0x000fd2000bf06100 */
[----:B------:R-:W-:Y:S05]  /*5b00*/  BRA.U !UP0, `(.L_x_18) ;  /* 0xffffffa9088c7547 */ /* 0x000fea000b83ffff */
.L_x_3:
[----:B------:R-:W1:Y:S02]  /*5b10*/  LDCU.64 UR4, c[0x0][0x390] ;  /* 0x00007200ff0477ac */ /* 0x000e640008000a00 */
[----:B-1----:R-:W-:-:S03]  /*5b20*/  UISETP.GE.U32.AND UP0, UPT, UR9, UR4, UPT ;  /* 0x000000040900728c */ /* 0x002fc6000bf06070 */
[----:B------:R-:W-:Y:S01]  /*5b30*/  UMOV UR4, UR9 ;  /* 0x0000000900047c82 */ /* 0x000fe20008000000 */
[----:B------:R-:W-:-:S03]  /*5b40*/  UISETP.GE.U32.AND.EX UP0, UPT, UR10, UR5, UPT, UP0 ;  /* 0x000000050a00728c */ /* 0x000fc6000bf06100 */
[----:B------:R-:W-:Y:S01]  /*5b50*/  UMOV UR5, UR10 ;  /* 0x0000000a00057c82 */ /* 0x000fe20008000000 */
[----:B------:R-:W-:Y:S06]  /*5b60*/  BAR.SYNC.DEFER_BLOCKING 0x0 ;  /* 0x0000000000007b1d */ /* 0x000fec0000010000 */
[----:B------:R-:W-:Y:S05]  /*5b70*/  BRA.U !UP0, `(.L_x_19) ;  /* 0xffffffa508907547 */ /* 0x000fea000b83ffff */
.L_x_0:
[----:B------:R-:W1:Y:S01]  /*5b80*/  S2R R0, SR_TID.X ;  /* 0x0000000000007919 */ /* 0x000e620000002100 */
[----:B------:R-:W1:Y:S08]  /*5b90*/  S2UR UR7, SR_CTAID.X ;  /* 0x00000000000779c3 */ /* 0x000e700000002500 */
[----:B0-----:R-:W1:Y:S08]  /*5ba0*/  LDC R5, c[0x0][0x360] ;  /* 0x0000d800ff057b82 */ /* 0x001e700000000800 */
[----:B------:R-:W0:Y:S01]  /*5bb0*/  LDC.64 R2, c[0x0][0x3c0] ;  /* 0x0000f000ff027b82 */ /* 0x000e220000000a00 */
[----:B-1----:R-:W-:-:S04]  /*5bc0*/  IMAD R5, R5, UR7, R0 ;  /* 0x0000000705057c24 */ /* 0x002fc8000f8e0200 */
[----:B0-----:R-:W-:-:S05]  /*5bd0*/  IMAD.WIDE.U32 R2, R5, 0x20, R2 ;  /* 0x0000002005027825 */ /* 0x001fca00078e0002 */
[----:B------:R-:W-:Y:S04]  /*5be0*/  STG.E.64 desc[UR14][R2.64], R56 ;  /* 0x0000003802007986 */ /* 0x000fe8000c101b0e */
[----:B------:R-:W-:Y:S04]  /*5bf0*/  STG.E.64 desc[UR14][R2.64+0x8], R54 ;  /* 0x0000083602007986 */ /* 0x000fe8000c101b0e */
[----:B------:R-:W-:Y:S04]  /*5c00*/  STG.E.64 desc[UR14][R2.64+0x10], R52 ;  /* 0x0000103402007986 */ /* 0x000fe8000c101b0e */
[----:B------:R-:W-:Y:S01]  /*5c10*/  STG.E.64 desc[UR14][R2.64+0x18], R50 ;  /* 0x0000183202007986 */ /* 0x000fe2000c101b0e */
[----:B------:R-:W-:Y:S05]  /*5c20*/  EXIT ;  /* 0x000000000000794d */ /* 0x000fea0003800000 */
        .weak           $__internal_0_$__cuda_sm20_rem_u64
        .type           $__internal_0_$__cuda_sm20_rem_u64,@function
        .size           $__internal_0_$__cuda_sm20_rem_u64,(.L_x_38 - $__internal_0_$__cuda_sm20_rem_u64)
$__internal_0_$__cuda_sm20_rem_u64:
[----:B------:R-:W0:Y:S08]  /*5c30*/  I2F.U64.RP R4, R12 ;  /* 0x0000000c00047312 */ /* 0x000e300000309000 */
[----:B0-----:R-:W0:Y:S02]  /*5c40*/  MUFU.RCP R4, R4 ;  /* 0x0000000400047308 */ /* 0x001e240000001000 */
[----:B0-----:R-:W-:-:S06]  /*5c50*/  VIADD R8, R4, 0x1ffffffe ;  /* 0x1ffffffe04087836 */ /* 0x001fcc0000000000 */
[----:B------:R-:W0:Y:S02]  /*5c60*/  F2I.U64.TRUNC R8, R8 ;  /* 0x0000000800087311 */ /* 0x000e24000020d800 */
[----:B0-----:R-:W-:-:S04]  /*5c70*/  IMAD.WIDE.U32 R10, R8, R12, RZ ;  /* 0x0000000c080a7225 */ /* 0x001fc800078e00ff */
[----:B------:R-:W-:Y:S01]  /*5c80*/  IMAD R11, R8, R13, R11 ;  /* 0x0000000d080b7224 */ /* 0x000fe200078e020b */
[----:B------:R-:W-:-:S03]  /*5c90*/  IADD3 R15, P0, PT, RZ, -R10, RZ ;  /* 0x8000000aff0f7210 */ /* 0x000fc60007f1e0ff */
[----:B------:R-:W-:Y:S02]  /*5ca0*/  IMAD R11, R9, R12, R11 ;  /* 0x0000000c090b7224 */ /* 0x000fe400078e020b */
[----:B------:R-:W-:-:S04]  /*5cb0*/  IMAD.HI.U32 R10, R8, R15, RZ ;  /* 0x0000000f080a7227 */ /* 0x000fc800078e00ff */
[----:B------:R-:W-:Y:S02]  /*5cc0*/  IMAD.X R19, RZ, RZ, ~R11, P0 ;  /* 0x000000ffff137224 */ /* 0x000fe400000e0e0b */
[----:B------:R-:W-:Y:S02]  /*5cd0*/  IMAD.MOV.U32 R11, RZ, RZ, R8 ;  /* 0x000000ffff0b7224 */ /* 0x000fe400078e0008 */
[-C--:B------:R-:W-:Y:S02]  /*5ce0*/  IMAD R21, R9, R19.reuse, RZ ;  /* 0x0000001309157224 */ /* 0x080fe400078e02ff */
[----:B------:R-:W-:-:S04]  /*5cf0*/  IMAD.WIDE.U32 R10, P0, R8, R19, R10 ;  /* 0x00000013080a7225 */ /* 0x000fc8000780000a */
[----:B------:R-:W-:-:S04]  /*5d00*/  IMAD.HI.U32 R19, R9, R19, RZ ;  /* 0x0000001309137227 */ /* 0x000fc800078e00ff */
[----:B------:R-:W-:-:S04]  /*5d10*/  IMAD.HI.U32 R10, P1, R9, R15, R10 ;  /* 0x0000000f090a7227 */ /* 0x000fc8000782000a */
[----:B------:R-:W-:Y:S01]  /*5d20*/  IMAD.X R4, R19, 0x1, R9, P0 ;  /* 0x0000000113047824 */ /* 0x000fe200000e0609 */
[----:B------:R-:W-:-:S04]  /*5d30*/  IADD3 R11, P2, PT, R21, R10, RZ ;  /* 0x0000000a150b7210 */ /* 0x000fc80007f5e0ff */
[----:B------:R-:W-:Y:S01]  /*5d40*/  IADD3.X R15, PT, PT, RZ, RZ, R4, P2, P1 ;  /* 0x000000ffff0f7210 */ /* 0x000fe200017e2404 */
[----:B------:R-:W-:-:S04]  /*5d50*/  IMAD.WIDE.U32 R8, R11, R12, RZ ;  /* 0x0000000c0b087225 */ /* 0x000fc800078e00ff */
[----:B------:R-:W-:Y:S01]  /*5d60*/  IMAD R4, R11, R13, R9 ;  /* 0x0000000d0b047224 */ /* 0x000fe200078e0209 */
[----:B------:R-:W-:-:S03]  /*5d70*/  IADD3 R9, P0, PT, RZ, -R8, RZ ;  /* 0x80000008ff097210 */ /* 0x000fc60007f1e0ff */
[----:B------:R-:W-:Y:S02]  /*5d80*/  IMAD R4, R15, R12, R4 ;  /* 0x0000000c0f047224 */ /* 0x000fe400078e0204 */
[----:B------:R-:W-:-:S04]  /*5d90*/  IMAD.HI.U32 R10, R11, R9, RZ ;  /* 0x000000090b0a7227 */ /* 0x000fc800078e00ff */
[----:B------:R-:W-:-:S04]  /*5da0*/  IMAD.X R4, RZ, RZ, ~R4, P0 ;  /* 0x000000ffff047224 */ /* 0x000fc800000e0e04 */
[----:B------:R-:W-:-:S04]  /*5db0*/  IMAD.WIDE.U32 R10, P0, R11, R4, R10 ;  /* 0x000000040b0a7225 */ /* 0x000fc8000780000a */
[C---:B------:R-:W-:Y:S02]  /*5dc0*/  IMAD R8, R15.reuse, R4, RZ ;  /* 0x000000040f087224 */ /* 0x040fe400078e02ff */
[----:B------:R-:W-:-:S04]  /*5dd0*/  IMAD.HI.U32 R11, P1, R15, R9, R10 ;  /* 0x000000090f0b7227 */ /* 0x000fc8000782000a */
[----:B------:R-:W-:Y:S01]  /*5de0*/  IMAD.HI.U32 R4, R15, R4, RZ ;  /* 0x000000040f047227 */ /* 0x000fe200078e00ff */
[----:B------:R-:W-:-:S03]  /*5df0*/  IADD3 R11, P2, PT, R8, R11, RZ ;  /* 0x0000000b080b7210 */ /* 0x000fc60007f5e0ff */
[----:B------:R-:W-:Y:S02]  /*5e00*/  IMAD.X R15, R4, 0x1, R15, P0 ;  /* 0x00000001040f7824 */ /* 0x000fe400000e060f */
[----:B------:R-:W-:-:S03]  /*5e10*/  IMAD.HI.U32 R8, R11, R14, RZ ;  /* 0x0000000e0b087227 */ /* 0x000fc600078e00ff */
[----:B------:R-:W-:Y:S01]  /*5e20*/  IADD3.X R15, PT, PT, RZ, RZ, R15, P2, P1 ;  /* 0x000000ffff0f7210 */ /* 0x000fe200017e240f */
[----:B------:R-:W-:Y:S02]  /*5e30*/  IMAD.MOV.U32 R9, RZ, RZ, RZ ;  /* 0x000000ffff097224 */ /* 0x000fe400078e00ff */
[----:B------:R-:W-:-:S04]  /*5e40*/  IMAD.WIDE.U32 R8, R11, R16, R8 ;  /* 0x000000100b087225 */ /* 0x000fc800078e0008 */
[C---:B------:R-:W-:Y:S02]  /*5e50*/  IMAD R11, R15.reuse, R16, RZ ;  /* 0x000000100f0b7224 */ /* 0x040fe400078e02ff */
[----:B------:R-:W-:-:S04]  /*5e60*/  IMAD.HI.U32 R8, P0, R15, R14, R8 ;  /* 0x0000000e0f087227 */ /* 0x000fc80007800008 */
[----:B------:R-:W-:Y:S01]  /*5e70*/  IMAD.HI.U32 R4, R15, R16, RZ ;  /* 0x000000100f047227 */ /* 0x000fe200078e00ff */
[----:B------:R-:W-:-:S03]  /*5e80*/  IADD3 R11, P1, PT, R11, R8, RZ ;  /* 0x000000080b0b7210 */ /* 0x000fc60007f3e0ff */
[----:B------:R-:W-:Y:S02]  /*5e90*/  IMAD.X R4, RZ, RZ, R4, P0 ;  /* 0x000000ffff047224 */ /* 0x000fe400000e0604 */
[----:B------:R-:W-:-:S04]  /*5ea0*/  IMAD.WIDE.U32 R8, R11, R12, RZ ;  /* 0x0000000c0b087225 */ /* 0x000fc800078e00ff */
[----:B------:R-:W-:Y:S01]  /*5eb0*/  IMAD.X R15, RZ, RZ, R4, P1 ;  /* 0x000000ffff0f7224 */ /* 0x000fe200008e0604 */
[----:B------:R-:W-:Y:S01]  /*5ec0*/  IADD3 R19, P1, PT, -R8, R14, RZ ;  /* 0x0000000e08137210 */ /* 0x000fe20007f3e1ff */
[----:B------:R-:W-:-:S03]  /*5ed0*/  IMAD R11, R11, R13, R9 ;  /* 0x0000000d0b0b7224 */ /* 0x000fc600078e0209 */
[-C--:B------:R-:W-:Y:S01]  /*5ee0*/  ISETP.GE.U32.AND P0, PT, R19, R12.reuse, PT ;  /* 0x0000000c1300720c */ /* 0x080fe20003f06070 */
[----:B------:R-:W-:-:S04]  /*5ef0*/  IMAD R11, R15, R12, R11 ;  /* 0x0000000c0f0b7224 */ /* 0x000fc800078e020b */
[----:B------:R-:W-:Y:S01]  /*5f00*/  IMAD.X R8, R16, 0x1, ~R11, P1 ;  /* 0x0000000110087824 */ /* 0x000fe200008e0e0b */
[----:B------:R-:W-:-:S04]  /*5f10*/  IADD3 R9, P1, PT, -R12, R19, RZ ;  /* 0x000000130c097210 */ /* 0x000fc80007f3e1ff */
[C---:B------:R-:W-:Y:S01]  /*5f20*/  ISETP.GE.U32.AND.EX P0, PT, R8.reuse, R13, PT, P0 ;  /* 0x0000000d0800720c */ /* 0x040fe20003f06100 */
[----:B------:R-:W-:Y:S01]  /*5f30*/  IMAD.X R4, R8, 0x1, ~R13, P1 ;  /* 0x0000000108047824 */ /* 0x000fe200008e0e0d */
[----:B------:R-:W-:Y:S02]  /*5f40*/  ISETP.NE.U32.AND P1, PT, R12, RZ, PT ;  /* 0x000000ff0c00720c */ /* 0x000fe40003f25070 */
[----:B------:R-:W-:Y:S02]  /*5f50*/  SEL R9, R9, R19, P0 ;  /* 0x0000001309097207 */ /* 0x000fe40000000000 */
[----:B------:R-:W-:Y:S01]  /*5f60*/  SEL R4, R4, R8, P0 ;  /* 0x0000000804047207 */ /* 0x000fe20000000000 */
[----:B------:R-:W-:Y:S01]  /*5f70*/  IMAD.MOV.U32 R8, RZ, RZ, R17 ;  /* 0x000000ffff087224 */ /* 0x000fe200078e0011 */
[----:B------:R-:W-:Y:S02]  /*5f80*/  ISETP.GE.U32.AND P0, PT, R9, R12, PT ;  /* 0x0000000c0900720c */ /* 0x000fe40003f06070 */
[----:B------:R-:W-:-:S02]  /*5f90*/  IADD3 R42, P2, PT, -R12, R9, RZ ;  /* 0x000000090c2a7210 */ /* 0x000fc40007f5e1ff */
[C---:B------:R-:W-:Y:S02]  /*5fa0*/  ISETP.GE.U32.AND.EX P0, PT, R4.reuse, R13, PT, P0 ;  /* 0x0000000d0400720c */ /* 0x040fe40003f06100 */
[----:B------:R-:W-:Y:S01]  /*5fb0*/  ISETP.NE.AND.EX P1, PT, R13, RZ, PT, P1 ;  /* 0x000000ff0d00720c */ /* 0x000fe20003f25310 */
[----:B------:R-:W-:Y:S01]  /*5fc0*/  IMAD.X R43, R4, 0x1, ~R13, P2 ;  /* 0x00000001042b7824 */ /* 0x000fe200010e0e0d */
[----:B------:R-:W-:Y:S01]  /*5fd0*/  SEL R42, R42, R9, P0 ;  /* 0x000000092a2a7207 */ /* 0x000fe20000000000 */
[----:B------:R-:W-:-:S03]  /*5fe0*/  IMAD.MOV.U32 R9, RZ, RZ, 0x0 ;  /* 0x00000000ff097424 */ /* 0x000fc600078e00ff */
[----:B------:R-:W-:Y:S02]  /*5ff0*/  SEL R43, R43, R4, P0 ;  /* 0x000000042b2b7207 */ /* 0x000fe40000000000 */
[----:B------:R-:W-:Y:S02]  /*6000*/  SEL R42, R42, 0xffffffff, P1 ;  /* 0xffffffff2a2a7807 */ /* 0x000fe40000800000 */
[----:B------:R-:W-:Y:S01]  /*6010*/  SEL R43, R43, 0xffffffff, P1 ;  /* 0xffffffff2b2b7807 */ /* 0x000fe20000800000 */
[----:B------:R-:W-:Y:S06]  /*6020*/  RET.REL.NODEC R8 `(hint_gen_kernel_tiled) ;  /* 0xffffff9c08f47950 */ /* 0x000fec0003c3ffff */
.L_x_20:
[----:B------:R-:W-:-:S00]  /*6030*/  BRA `(.L_x_20) ;  /* 0xfffffffc00fc7947 */ /* 0x000fc0000383ffff */
[----:B------:R-:W-:-:S00]  /*6040*/  NOP ;  /* 0x0000000000007918 */ /* 0x000fc00000000000 */
        /* <DEDUP_REMOVED lines=11> */
.L_x_38:


//--------------------- .text.hint_gen_kernel     --------------------------
	.section	.text.hint_gen_kernel,"ax",@progbits
	.align	128
        .global         hint_gen_kernel
        .type           hint_gen_kernel,@function
        .size           hint_gen_kernel,(.L_x_39 - hint_gen_kernel)
        .other          hint_gen_kernel,@"STO_CUDA_ENTRY STV_DEFAULT"
hint_gen_kernel:
.text.hint_gen_kernel:
        /* <DEDUP_REMOVED lines=18> */
[----:B------:R-:W-:Y:S01]  /*0120*/  UIADD3 UR4, UP0, UPT, UR4, 0x7, URZ ;  /* 0x0000000704047890 */ /* 0x000fe2000ff1e0ff */
[----:B------:R-:W-:Y:S01]  /*0130*/  PRMT R58, R58, 0x3340, R58 ;  /* 0x000033403a3a7816 */ /* 0x000fe2000000003a */
[----:B------:R-:W-:Y:S01]  /*0140*/  IMAD.MOV.U32 R59, RZ, RZ, RZ ;  /* 0x000000ffff3b7224 */ /* 0x000fe200078e00ff */
[----:B------:R-:W-:Y:S01]  /*0150*/  CS2R R56, SRZ ;  /* 0x0000000000387805 */ /* 0x000fe2000001ff00 */
[----:B------:R-:W-:Y:S01]  /*0160*/  UIADD3.X UR5, UPT, UPT, URZ, UR5, URZ, UP0, !UPT ;  /* 0x00000005ff057290 */ /* 0x000fe200087fe4ff */
[----:B------:R-:W-:Y:S01]  /*0170*/  IMAD.MOV.U32 R60, RZ, RZ, RZ ;  /* 0x000000ffff3c7224 */ /* 0x000fe200078e00ff */
[----:B------:R-:W-:Y:S02]  /*0180*/  CS2R R54, SRZ ;  /* 0x0000000000367805 */ /* 0x000fe4000001ff00 */
[----:B------:R-:W-:Y:S02]  /*0190*/  CS2R R52, SRZ ;  /* 0x0000000000347805 */ /* 0x000fe4000001ff00 */
[----:B------:R-:W-:Y:S01]  /*01a0*/  CS2R R50, SRZ ;  /* 0x0000000000327805 */ /* 0x000fe2000001ff00 */
[----:B------:R-:W-:-:S12]  /*01b0*/  USHF.R.U64 UR4, UR4, 0x3, UR5 ;  /* 0x0000000304047899 */ /* 0x000fd80008001205 */
.L_x_36:
[----:B------:R-:W0:Y:S01]  /*01c0*/  LDCU.64 UR8, c[0x0][0x3b8] ;  /* 0x00007700ff0877ac */ /* 0x000e220008000a00 */
[----:B------:R-:W-:-:S05]  /*01d0*/  SHF.R.U64 R0, R59, 0x3, R60 ;  /* 0x000000033b007819 */ /* 0x000fca000000123c */
[----:B------:R-:W-:-:S05]  /*01e0*/  IMAD R0, R49, UR4, R0 ;  /* 0x0000000431007c24 */ /* 0x000fca000f8e0200 */
[----:B0-----:R-:W-:-:S05]  /*01f0*/  IADD3 R2, P0, PT, R0, UR8, RZ ;  /* 0x0000000800027c10 */ /* 0x001fca000ff1e0ff */
[----:B------:R-:W-:-:S05]  /*0200*/  IMAD.X R3, RZ, RZ, UR9, P0 ;  /* 0x00000009ff037e24 */ /* 0x000fca00080e06ff */
[----:B------:R-:W2:Y:S01]  /*0210*/  LDG.E.U8.CONSTANT R2, desc[UR6][R2.64] ;  /* 0x0000000602027981 */ /* 0x000ea2000c1e9100 */
[----:B------:R-:W-:Y:S01]  /*0220*/  LOP3.LUT R0, R59, 0x7, RZ, 0xc0, !PT ;  /* 0x000000073b007812 */ /* 0x000fe200078ec0ff */
[----:B------:R-:W-:Y:S03]  /*0230*/  BSSY.RECONVERGENT B0, `(.L_x_22) ;  /* 0x000054e000007945 */ /* 0x000fe60003800200 */
[----:B------:R-:W-:-:S04]  /*0240*/  ISETP.GT.U32.AND P0, PT, R0, 0xffff, PT ;  /* 0x0000ffff0000780c */ /* 0x000fc80003f04070 */
[----:B------:R-:W-:-:S04]  /*0250*/  SEL R0, R0, 0xffff, !P0 ;  /* 0x0000ffff00007807 */ /* 0x000fc80004000000 */
[----:B------:R-:W-:-:S04]  /*0260*/  LOP3.LUT R5, R0, 0xffff, RZ, 0xc0, !PT ;  /* 0x0000ffff00057812 */ /* 0x000fc800078ec0ff */
[----:B--2---:R-:W-:-:S04]  /*0270*/  SHF.R.U32.HI R0, RZ, R5, R2 ;  /* 0x00000005ff007219 */ /* 0x004fc80000011602 */
[----:B------:R-:W-:-:S04]  /*0280*/  LOP3.LUT R0, R0, 0x1, RZ, 0xc0, !PT ;  /* 0x0000000100007812 */ /* 0x000fc800078ec0ff */
[----:B------:R-:W-:-:S13]  /*0290*/  ISETP.NE.U32.AND P0, PT, R0, 0x1, PT ;  /* 0x000000010000780c */ /* 0x000fda0003f05070 */
[----:B------:R-:W-:Y:S05]  /*02a0*/  @P0 BRA `(.L_x_23) ;  /* 0x0000005400180947 */ /* 0x000fea0003800000 */
[----:B------:R-:W0:Y:S02]  /*02b0*/  LDC.64 R2, c[0x0][0x3a8] ;  /* 0x0000ea00ff027b82 */ /* 0x000e240000000a00 */
[----:B0-----:R-:W-:-:S04]  /*02c0*/  LEA R2, P0, R59, R2, 0x4 ;  /* 0x000000023b027211 */ /* 0x001fc800078020ff */
[----:B------:R-:W-:-:S05]  /*02d0*/  LEA.HI.X R3, R59, R3, R60, 0x4, P0 ;  /* 0x000000033b037211 */ /* 0x000fca00000f243c */
        /* <DEDUP_REMOVED lines=15> */
[----:B------:R0:W5:Y:S01]  /*03d0*/  LDG.E.U8.CONSTANT R75, desc[UR6][R2.64+0xb] ;  /* 0x00000b06024b7981 */ /* 0x000162000c1e9100 */
[----:B------:R-:W1:Y:S01]  /*03e0*/  LDCU.U8 UR5, c[0x3][0x101] ;  /* 0x00c02020ff0577ac */ /* 0x000e620008000000 */
[----:B--2---:R-:W-:-:S02]  /*03f0*/  LOP3.LUT R8, R62, 0xff, RZ, 0xc0, !PT ;  /* 0x000000ff3e087812 */ /* 0x004fc400078ec0ff */
[----:B---3--:R-:W-:Y:S02]  /*0400*/  LOP3.LUT R10, R63, 0xff, RZ, 0xc0, !PT ;  /* 0x000000ff3f0a7812 */ /* 0x008fe400078ec0ff */
[----:B------:R-:W2:Y:S01]  /*0410*/  LDC.U8 R5, c[0x3][R8] ;  /* 0x00c0000008057b82 */ /* 0x000ea20000000000 */
[----:B----4-:R-:W-:-:S07]  /*0420*/  LOP3.LUT R11, R61, 0xff, RZ, 0xc0, !PT ;  /* 0x000000ff3d0b7812 */ /* 0x010fce00078ec0ff */
[----:B------:R-:W3:Y:S01]  /*0430*/  LDC.U8 R4, c[0x3][R10] ;  /* 0x00c000000a047b82 */ /* 0x000ee20000000000 */
[----:B-----5:R-:W-:-:S07]  /*0440*/  LOP3.LUT R9, R64, 0xff, RZ, 0xc0, !PT ;  /* 0x000000ff40097812 */ /* 0x020fce00078ec0ff */
[----:B------:R-:W1:Y:S08]  /*0450*/  LDC.U8 R0, c[0x3][R11] ;  /* 0x00c000000b007b82 */ /* 0x000e700000000000 */
[----:B------:R4:W5:Y:S01]  /*0460*/  LDC.U8 R7, c[0x3][R9] ;  /* 0x00c0000009077b82 */ /* 0x0009620000000000 */
[----:B--2---:R-:W-:-:S04]  /*0470*/  LOP3.LUT R5, R70, R5, RZ, 0x3c, !PT ;  /* 0x0000000546057212 */ /* 0x004fc800078e3cff */
[----:B------:R-:W-:Y:S02]  /*0480*/  LOP3.LUT R6, R73, R5, R72, 0x96, !PT ;  /* 0x0000000549067212 */ /* 0x000fe400078e9648 */
[----:B---3--:R-:W-:-:S04]  /*0490*/  LOP3.LUT R4, R65, R4, RZ, 0x3c, !PT ;  /* 0x0000000441047212 */ /* 0x008fc800078e3cff */
[----:B0-----:R-:W-:Y:S02]  /*04a0*/  LOP3.LUT R3, R66, R4, R67, 0x96, !PT ;  /* 0x0000000442037212 */ /* 0x001fe400078e9643 */
[----:B-1----:R-:W-:Y:S02]  /*04b0*/  LOP3.LUT R0, R69, UR5, R0, 0x96, !PT ;  /* 0x0000000545007c12 */ /* 0x002fe4000f8e9600 */
[----:B----4-:R-:W-:Y:S02]  /*04c0*/  LOP3.LUT R9, R6, 0xffff, R61, 0x48, !PT ;  /* 0x0000ffff06097812 */ /* 0x010fe400078e483d */
[----:B------:R-:W-:Y:S02]  /*04d0*/  LOP3.LUT R10, R3, 0xffff, R62, 0x48, !PT ;  /* 0x0000ffff030a7812 */ /* 0x000fe400078e483e */
[----:B-----5:R-:W-:Y:S02]  /*04e0*/  LOP3.LUT R7, R68, R7, RZ, 0x3c, !PT ;  /* 0x0000000744077212 */ /* 0x020fe400078e3cff */
[----:B------:R-:W-:-:S02]  /*04f0*/  LOP3.LUT R2, R74, R0, R71, 0x96, !PT ;  /* 0x000000004a027212 */ /* 0x000fc400078e9647 */
[----:B------:R-:W-:Y:S02]  /*0500*/  LOP3.LUT R16, R9, 0xff, RZ, 0xc0, !PT ;  /* 0x000000ff09107812 */ /* 0x000fe400078ec0ff */
[----:B------:R-:W-:Y:S02]  /*0510*/  LOP3.LUT R8, R75, R7, R76, 0x96, !PT ;  /* 0x000000074b087212 */ /* 0x000fe400078e964c */
[----:B------:R-:W-:Y:S02]  /*0520*/  LOP3.LUT R12, R2, 0xffff, R64, 0x48, !PT ;  /* 0x0000ffff020c7812 */ /* 0x000fe400078e4840 */
[----:B------:R-:W-:Y:S01]  /*0530*/  LOP3.LUT R10, R10, 0xff, RZ, 0xc0, !PT ;  /* 0x000000ff0a0a7812 */ /* 0x000fe200078ec0ff */
[----:B------:R-:W0:Y:S01]  /*0540*/  LDC.U8 R9, c[0x3][R16] ;  /* 0x00c0000010097b82 */ /* 0x000e220000000000 */
[----:B------:R-:W-:Y:S02]  /*0550*/  LOP3.LUT R11, R8, 0xffff, R63, 0x48, !PT ;  /* 0x0000ffff080b7812 */ /* 0x000fe400078e483f */
[----:B------:R-:W-:-:S02]  /*0560*/  LOP3.LUT R14, R12, 0xff, RZ, 0xc0, !PT ;  /* 0x000000ff0c0e7812 */ /* 0x000fc400078ec0ff */
[----:B------:R-:W-:-:S03]  /*0570*/  LOP3.LUT R89, R11, 0xff, RZ, 0xc0, !PT ;  /* 0x000000ff0b597812 */ /* 0x000fc600078ec0ff */
[----:B------:R-:W1:Y:S01]  /*0580*/  LDC.U8 R10, c[0x3][R10] ;  /* 0x00c000000a0a7b82 */ /* 0x000e620000000000 */
[----:B------:R-:W0:Y:S07]  /*0590*/  LDCU.U8 UR5, c[0x3][0x102] ;  /* 0x00c02040ff0577ac */ /* 0x000e2e0008000000 */
[----:B------:R-:W2:Y:S08]  /*05a0*/  LDC.U8 R11, c[0x3][R14] ;  /* 0x00c000000e0b7b82 */ /* 0x000eb00000000000 */
[----:B------:R-:W3:Y:S01]  /*05b0*/  LDC.U8 R89, c[0x3][R89] ;  /* 0x00c0000059597b82 */ /* 0x000ee20000000000 */
[----:B0-----:R-:W-:-:S04]  /*05c0*/  LOP3.LUT R9, R9, UR5, RZ, 0x3c, !PT ;  /* 0x0000000509097c12 */ /* 0x001fc8000f8e3cff */
[----:B------:R-:W-:Y:S02]  /*05d0*/  LOP3.LUT R77, R9, R71, RZ, 0x3c, !PT ;  /* 0x00000047094d7212 */ /* 0x000fe400078e3cff */
[----:B-1----:R-:W-:Y:S02]  /*05e0*/  LOP3.LUT R13, R61, R10, R72, 0x96, !PT ;  /* 0x0000000a3d0d7212 */ /* 0x002fe400078e9648 */
[----:B------:R-:W-:Y:S02]  /*05f0*/  LOP3.LUT R17, R77, 0xffff, R64, 0x48, !PT ;  /* 0x0000ffff4d117812 */ /* 0x000fe400078e4840 */
[----:B------:R-:W-:Y:S02]  /*0600*/  LOP3.LUT R21, R13, 0xff, RZ, 0xc0, !PT ;  /* 0x000000ff0d157812 */ /* 0x000fe400078ec0ff */
[----:B--2---:R-:W-:Y:S02]  /*0610*/  LOP3.LUT R15, R63, R11, R76, 0x96, !PT ;  /* 0x0000000b3f0f7212 */ /* 0x004fe400078e964c */
[----:B------:R-:W0:Y:S02]  /*0620*/  LDC.U8 R79, c[0x3][R21] ;  /* 0x00c00000154f7b82 */ /* 0x000e240000000000 */
[----:B------:R-:W-:-:S02]  /*0630*/  LOP3.LUT R19, R15, 0xff, RZ, 0xc0, !PT ;  /* 0x000000ff0f137812 */ /* 0x000fc400078ec0ff */
[----:B------:R-:W-:Y:S02]  /*0640*/  LOP3.LUT R17, R17, 0xff, RZ, 0xc0, !PT ;  /* 0x000000ff11117812 */ /* 0x000fe400078ec0ff */
[----:B---3--:R-:W-:Y:S02]  /*0650*/  LOP3.LUT R12, R62, R89, R67, 0x96, !PT ;  /* 0x000000593e0c7212 */ /* 0x008fe400078e9643 */
[----:B------:R-:W1:Y:S02]  /*0660*/  LDC.U8 R16, c[0x3][R19] ;  /* 0x00c0000013107b82 */ /* 0x000e640000000000 */
[----:B------:R-:W-:Y:S01]  /*0670*/  LOP3.LUT R20, R12, 0xff, RZ, 0xc0, !PT ;  /* 0x000000ff0c147812 */ /* 0x000fe200078ec0ff */
[----:B------:R-:W0:Y:S05]  /*0680*/  LDCU.U8 UR5, c[0x3][0x103] ;  /* 0x00c02060ff0577ac */ /* 0x000e2a0008000000 */
[----:B------:R-:W2:Y:S08]  /*0690*/  LDC.U8 R18, c[0x3][R17] ;  /* 0x00c0000011127b82 */ /* 0x000eb00000000000 */
[----:B------:R-:W3:Y:S01]  /*06a0*/  LDC.U8 R14, c[0x3][R20] ;  /* 0x00c00000140e7b82 */ /* 0x000ee20000000000 */
[----:B------:R-:W-:-:S04]  /*06b0*/  LOP3.LUT R78, R9, R0, RZ, 0x3c, !PT ;  /* 0x00000000094e7212 */ /* 0x000fc800078e3cff */
[----:B0-----:R-:W-:Y:S01]  /*06c0*/  LOP3.LUT R79, R78, UR5, R79, 0x96, !PT ;  /* 0x000000054e4f7c12 */ /* 0x001fe2000f8e964f */
[----:B------:R-:W0:Y:S01]  /*06d0*/  LDCU.U8 UR5, c[0x3][0x104] ;  /* 0x00c02080ff0577ac */ /* 0x000e220008000000 */
[----:B-1----:R-:W-:Y:S02]  /*06e0*/  LOP3.LUT R16, R16, R4, R89, 0x96, !PT ;  /* 0x0000000410107212 */ /* 0x002fe400078e9659 */
[----:B------:R-:W-:Y:S02]  /*06f0*/  LOP3.LUT R0, R79, R2, RZ, 0x3c, !PT ;  /* 0x000000024f007212 */ /* 0x000fe400078e3cff */
[----:B------:R-:W-:Y:S02]  /*0700*/  LOP3.LUT R12, R12, R16, R3, 0x96, !PT ;  /* 0x000000100c0c7212 */ /* 0x000fe400078e9603 */
[----:B--2---:R-:W-:Y:S02]  /*0710*/  LOP3.LUT R18, R18, R7, R11, 0x96, !PT ;  /* 0x0000000712127212 */ /* 0x004fe400078e960b */
[----:B------:R-:W-:-:S02]  /*0720*/  LOP3.LUT R0, R0, R77, R64, 0x96, !PT ;  /* 0x0000004d00007212 */ /* 0x000fc400078e9640 */
[----:B------:R-:W-:Y:S02]  /*0730*/  LOP3.LUT R15, R15, R18, R8, 0x96, !PT ;  /* 0x000000120f0f7212 */ /* 0x000fe400078e9608 */
[----:B---3--:R-:W-:Y:S02]  /*0740*/  LOP3.LUT R14, R14, R5, R10, 0x96, !PT ;  /* 0x000000050e0e7212 */ /* 0x008fe400078e960a */
[----:B------:R-:W-:Y:S02]  /*0750*/  LOP3.LUT R12, R12, 0xff, RZ, 0xc0, !PT ;  /* 0x000000ff0c0c7812 */ /* 0x000fe400078ec0ff */
[----:B------:R-:W-:Y:S02]  /*0760*/  LOP3.LUT R13, R13, R14, R6, 0x96, !PT ;  /* 0x0000000e0d0d7212 */ /* 0x000fe400078e9606 */
[----:B------:R-:W-:Y:S01]  /*0770*/  LOP3.LUT R4, R0, 0xff, RZ, 0xc0, !PT ;  /* 0x000000ff00047812 */ /* 0x000fe200078ec0ff */
[----:B------:R-:W1:Y:S01]  /*0780*/  LDC.U8 R96, c[0x3][R12] ;  /* 0x00c000000c607b82 */ /* 0x000e620000000000 */
[----:B------:R-:W-:-:S02]  /*0790*/  LOP3.LUT R5, R15, 0xff, RZ, 0xc0, !PT ;  /* 0x000000ff0f057812 */ /* 0x000fc400078ec0ff */
[----:B------:R-:W-:-:S05]  /*07a0*/  LOP3.LUT R13, R13, 0xff, RZ, 0xc0, !PT ;  /* 0x000000ff0d0d7812 */ /* 0x000fca00078ec0ff */
[----:B------:R-:W2:Y:S08]  /*07b0*/  LDC.U8 R4, c[0x3][R4] ;  /* 0x00c0000004047b82 */ /* 0x000eb00000000000 */
[----:B------:R3:W0:Y:S08]  /*07c0*/  LDC.U8 R0, c[0x3][R13] ;  /* 0x00c000000d007b82 */ /* 0x0006300000000000 */
[----:B------:R-:W4:Y:S01]  /*07d0*/  LDC.U8 R5, c[0x3][R5] ;  /* 0x00c0000005057b82 */ /* 0x000f220000000000 */
[----:B-1----:R-:W-:-:S04]  /*07e0*/  LOP3.LUT R7, R96, 0xffff, R61, 0x48, !PT ;  /* 0x0000ffff60077812 */ /* 0x002fc800078e483d */
[----:B------:R-:W-:Y:S02]  /*07f0*/  LOP3.LUT R17, R7, 0xff, RZ, 0xc0, !PT ;  /* 0x000000ff07117812 */ /* 0x000fe400078ec0ff */
[----:B--2---:R-:W-:-:S04]  /*0800*/  LOP3.LUT R9, R4, 0xffff, R63, 0x48, !PT ;  /* 0x0000ffff04097812 */ /* 0x004fc800078e483f */
[----:B---3--:R-:W-:Y:S02]  /*0810*/  LOP3.LUT R13, R9, 0xff, RZ, 0xc0, !PT ;  /* 0x000000ff090d7812 */ /* 0x008fe400078ec0ff */
[----:B0-----:R-:W-:Y:S02]  /*0820*/  LOP3.LUT R0, R0, UR5, RZ, 0x3c, !PT ;  /* 0x0000000500007c12 */ /* 0x001fe4000f8e3cff */
[----:B------:R-:W0:Y:S02]  /*0830*/  LDC.U8 R12, c[0x3][R13] ;  /* 0x00c000000d0c7b82 */ /* 0x000e240000000000 */
[----:B------:R-:W-:Y:S02]  /*0840*/  LOP3.LUT R80, R0, R64, RZ, 0x3c, !PT ;  /* 0x0000004000507212 */ /* 0x000fe400078e3cff */
[----:B----4-:R-:W-:-:S04]  /*0850*/  LOP3.LUT R7, R5, 0xffff, R62, 0x48, !PT ;  /* 0x0000ffff05077812 */ /* 0x010fc800078e483e */
[----:B------:R-:W-:Y:S01]  /*0860*/  LOP3.LUT R15, R7, 0xff, RZ, 0xc0, !PT ;  /* 0x000000ff070f7812 */ /* 0x000fe200078ec0ff */
[----:B------:R-:W1:Y:S01]  /*0870*/  LDC.U8 R82, c[0x3][R17] ;  /* 0x00c0000011527b82 */ /* 0x000e620000000000 */
[----:B------:R-:W-:-:S07]  /*0880*/  LOP3.LUT R9, R80, 0xff, RZ, 0xc0, !PT ;  /* 0x000000ff50097812 */ /* 0x000fce00078ec0ff */
[----:B------:R-:W2:Y:S01]  /*0890*/  LDC.U8 R87, c[0x3][R15] ;  /* 0x00c000000f577b82 */ /* 0x000ea20000000000 */
[----:B------:R-:W1:Y:S07]  /*08a0*/  LDCU.U8 UR5, c[0x3][0x105] ;  /* 0x00c020a0ff0577ac */ /* 0x000e6e0008000000 */
[----:B------:R-:W3:Y:S01]  /*08b0*/  LDC.U8 R85, c[0x3][R9] ;  /* 0x00c0000009557b82 */ /* 0x000ee20000000000 */
[----:B------:R-:W-:Y:S02]  /*08c0*/  LOP3.LUT R83, R16, R5, RZ, 0x3c, !PT ;  /* 0x0000000510537212 */ /* 0x000fe400078e3cff */
[----:B------:R-:W-:-:S02]  /*08d0*/  LOP3.LUT R81, R0, R79, RZ, 0x3c, !PT ;  /* 0x0000004f00517212 */ /* 0x000fc400078e3cff */
[----:B0-----:R-:W-:-:S04]  /*08e0*/  LOP3.LUT R12, R83, R12, RZ, 0x3c, !PT ;  /* 0x0000000c530c7212 */ /* 0x001fc800078e3cff */
[----:B------:R-:W-:Y:S02]  /*08f0*/  LOP3.LUT R16, R12, R16, R3, 0x96, !PT ;  /* 0x000000100c107212 */ /* 0x000fe400078e9603 */
[----:B-1----:R-:W-:Y:S02]  /*0900*/  LOP3.LUT R82, R81, UR5, R82, 0x96, !PT ;  /* 0x0000000551527c12 */ /* 0x002fe4000f8e9652 */
[-C--:B--2---:R-:W-:Y:S02]  /*0910*/  LOP3.LUT R87, R87, R14.reuse, R96, 0x96, !PT ;  /* 0x0000000e57577212 */ /* 0x084fe400078e9660 */
[----:B------:R-:W-:Y:S02]  /*0920*/  LOP3.LUT R2, R82, R79, R2, 0x96, !PT ;  /* 0x0000004f52027212 */ /* 0x000fe400078e9602 */
[----:B------:R-:W-:Y:S02]  /*0930*/  LOP3.LUT R3, R87, R14, R6, 0x96, !PT ;  /* 0x0000000e57037212 */ /* 0x000fe400078e9606 */
[----:B---3--:R-:W-:-:S02]  /*0940*/  LOP3.LUT R85, R85, R18, R4, 0x96, !PT ;  /* 0x0000001255557212 */ /* 0x008fc400078e9604 */
[----:B------:R-:W-:Y:S02]  /*0950*/  LOP3.LUT R6, R3, R96, R61, 0x96, !PT ;  /* 0x0000006003067212 */ /* 0x000fe400078e963d */
[----:B------:R-:W-:Y:S02]  /*0960*/  LOP3.LUT R8, R85, R18, R8, 0x96, !PT ;  /* 0x0000001255087212 */ /* 0x000fe400078e9608 */
[----:B------:R-:W-:Y:S02]  /*0970*/  LOP3.LUT R7, R2, 0xffff, R80, 0x48, !PT ;  /* 0x0000ffff02077812 */ /* 0x000fe400078e4850 */
[----:B------:R-:W-:Y:S02]  /*0980*/  LOP3.LUT R9, R8, R4, R63, 0x96, !PT ;  /* 0x0000000408097212 */ /* 0x000fe400078e963f */
[----:B------:R-:W-:Y:S02]  /*0990*/  LOP3.LUT R6, R6, 0xff, RZ, 0xc0, !PT ;  /* 0x000000ff06067812 */ /* 0x000fe400078ec0ff */
[----:B------:R-:W-:-:S02]  /*09a0*/  LOP3.LUT R13, R7, 0xff, RZ, 0xc0, !PT ;  /* 0x000000ff070d7812 */ /* 0x000fc400078ec0ff */
[----:B------:R-:W-:Y:S02]  /*09b0*/  LOP3.LUT R7, R16, R5, R62, 0x96, !PT ;  /* 0x0000000510077212 */ /* 0x000fe400078e963e */
[----:B------:R-:W-:Y:S01]  /*09c0*/  LOP3.LUT R9, R9, 0xff, RZ, 0xc0, !PT ;  /* 0x000000ff09097812 */ /* 0x000fe200078ec0ff */
[----:B------:R-:W0:Y:S01]  /*09d0*/  LDC.U8 R6, c[0x3][R6] ;  /* 0x00c0000006067b82 */ /* 0x000e220000000000 */
[----:B------:R-:W-:Y:S01]  /*09e0*/  LOP3.LUT R7, R7, 0xff, RZ, 0xc0, !PT ;  /* 0x000000ff07077812 */ /* 0x000fe200078ec0ff */
[----:B------:R-:W0:Y:S06]  /*09f0*/  LDCU.U8 UR5, c[0x3][0x106] ;  /* 0x00c020c0ff0577ac */ /* 0x000e2c0008000000 */
[----:B------:R-:W1:Y:S08]  /*0a00*/  LDC.U8 R90, c[0x3][R9] ;  /* 0x00c00000095a7b82 */ /* 0x000e700000000000 */
[----:B------:R0:W2:Y:S08]  /*0a10*/  LDC.U8 R14, c[0x3][R7] ;  /* 0x00c00000070e7b82 */ /* 0x0000b00000000000 */
[----:B------:R-:W3:Y:S01]  /*0a20*/  LDC.U8 R13, c[0x3][R13] ;  /* 0x00c000000d0d7b82 */ /* 0x000ee20000000000 */
[----:B------:R-:W-:-:S02]  /*0a30*/  LOP3.LUT R89, R5, R89, R67, 0x96, !PT ;  /* 0x0000005905597212 */ /* 0x000fc400078e9643 */
[----:B------:R-:W-:Y:S02]  /*0a40*/  LOP3.LUT R91, R96, R10, R72, 0x96, !PT ;  /* 0x0000000a605b7212 */ /* 0x000fe400078e9648 */
[----:B------:R-:W-:Y:S02]  /*0a50*/  LOP3.LUT R86, R0, R77, RZ, 0x3c, !PT ;  /* 0x0000004d00567212 */ /* 0x000fe400078e3cff */
[----:B0-----:R-:W-:Y:S02]  /*0a60*/  LOP3.LUT R7, R6, UR5, RZ, 0x3c, !PT ;  /* 0x0000000506077c12 */ /* 0x001fe4000f8e3cff */
[----:B------:R-:W-:Y:S02]  /*0a70*/  LOP3.LUT R84, R4, R11, R76, 0x96, !PT ;  /* 0x0000000b04547212 */ /* 0x000fe400078e964c */
[----:B-1----:R-:W-:Y:S02]  /*0a80*/  LOP3.LUT R93, R90, R89, RZ, 0x3c, !PT ;  /* 0x000000595a5d7212 */ /* 0x002fe400078e3cff */
[----:B------:R-:W-:-:S02]  /*0a90*/  LOP3.LUT R88, R7, R86, RZ, 0x3c, !PT ;  /* 0x0000005607587212 */ /* 0x000fc400078e3cff */
[----:B--2---:R-:W-:Y:S02]  /*0aa0*/  LOP3.LUT R91, R14, R91, RZ, 0x3c, !PT ;  /* 0x0000005b0e5b7212 */ /* 0x004fe400078e3cff */
[----:B------:R-:W-:Y:S02]  /*0ab0*/  LOP3.LUT R9, R93, R5, R62, 0x96, !PT ;  /* 0x000000055d097212 */ /* 0x000fe400078e963e */
[----:B------:R-:W-:Y:S02]  /*0ac0*/  LOP3.LUT R0, R91, R96, R61, 0x96, !PT ;  /* 0x000000605b007212 */ /* 0x000fe400078e963d */
[----:B---3--:R-:W-:Y:S02]  /*0ad0*/  LOP3.LUT R84, R13, R84, RZ, 0x3c, !PT ;  /* 0x000000540d547212 */ /* 0x008fe400078e3cff */
[----:B------:R-:W-:Y:S02]  /*0ae0*/  LOP3.LUT R6, R88, 0xffff, R80, 0x48, !PT ;  /* 0x0000ffff58067812 */ /* 0x000fe400078e4850 */
[----:B------:R-:W-:-:S02]  /*0af0*/  LOP3.LUT R11, R84, R4, R63, 0x96, !PT ;  /* 0x00000004540b7212 */ /* 0x000fc400078e963f */
[----:B------:R-:W-:Y:S02]  /*0b00*/  LOP3.LUT R10, R9, 0xff, RZ, 0xc0, !PT ;  /* 0x000000ff090a7812 */ /* 0x000fe400078ec0ff */
[----:B------:R-:W-:Y:S02]  /*0b10*/  LOP3.LUT R17, R0, 0xff, RZ, 0xc0, !PT ;  /* 0x000000ff00117812 */ /* 0x000fe400078ec0ff */
[----:B------:R-:W-:Y:S01]  /*0b20*/  LOP3.LUT R6, R6, 0xff, RZ, 0xc0, !PT ;  /* 0x000000ff06067812 */ /* 0x000fe200078ec0ff */
[----:B------:R-:W0:Y:S01]  /*0b30*/  LDC.U8 R94, c[0x3][R10] ;  /* 0x00c000000a5e7b82 */ /* 0x000e220000000000 */
[----:B------:R-:W-:Y:S01]  /*0b40*/  LOP3.LUT R15, R11, 0xff, RZ, 0xc0, !PT ;  /* 0x000000ff0b0f7812 */ /* 0x000fe200078ec0ff */
[----:B------:R-:W1:Y:S06]  /*0b50*/  LDCU.U8 UR5, c[0x3][0x107] ;  /* 0x00c020e0ff0577ac */ /* 0x000e6c0008000000 */
[----:B------:R-:W1:Y:S08]  /*0b60*/  LDC.U8 R97, c[0x3][R17] ;  /* 0x00c0000011617b82 */ /* 0x000e700000000000 */
[----:B------:R-:W2:Y:S08]  /*0b70*/  LDC.U8 R6, c[0x3][R6] ;  /* 0x00c0000006067b82 */ /* 0x000eb00000000000 */
[----:B------:R-:W3:Y:S01]  /*0b80*/  LDC.U8 R15, c[0x3][R15] ;  /* 0x00c000000f0f7b82 */ /* 0x000ee20000000000 */
[----:B------:R-:W-:-:S02]  /*0b90*/  LOP3.LUT R95, R87, R14, RZ, 0x3c, !PT ;  /* 0x0000000e575f7212 */ /* 0x000fc400078e3cff */
[----:B------:R-:W-:Y:S02]  /*0ba0*/  LOP3.LUT R92, R7, R82, RZ, 0x3c, !PT ;  /* 0x00000052075c7212 */ /* 0x000fe400078e3cff */
[----:B0-----:R-:W-:Y:S02]  /*0bb0*/  LOP3.LUT R94, R95, R94, RZ, 0x3c, !PT ;  /* 0x0000005e5f5e7212 */ /* 0x001fe400078e3cff */
[----:B------:R-:W-:Y:S02]  /*0bc0*/  LOP3.LUT R90, R12, R90, RZ, 0x3c, !PT ;  /* 0x0000005a0c5a7212 */ /* 0x000fe400078e3cff */
[----:B-1----:R-:W-:Y:S01]  /*0bd0*/  LOP3.LUT R97, R92, UR5, R97, 0x96, !PT ;  /* 0x000000055c617c12 */ /* 0x002fe2000f8e9661 */
[----:B------:R-:W0:Y:S01]  /*0be0*/  LDCU.U8 UR5, c[0x3][0x108] ;  /* 0x00c02100ff0577ac */ /* 0x000e220008000000 */
[----:B------:R-:W-:Y:S02]  /*0bf0*/  LOP3.LUT R0, R0, R94, R3, 0x96, !PT ;  /* 0x0000005e00007212 */ /* 0x000fe400078e9603 */
[----:B------:R-:W-:-:S02]  /*0c00*/  LOP3.LUT R7, R97, R2, RZ, 0x3c, !PT ;  /* 0x0000000261077212 */ /* 0x000fc400078e3cff */
[----:B--2---:R-:W-:Y:S02]  /*0c10*/  LOP3.LUT R6, R6, R85, R13, 0x96, !PT ;  /* 0x0000005506067212 */ /* 0x004fe400078e960d */
[----:B------:R-:W-:Y:S02]  /*0c20*/  LOP3.LUT R0, R0, 0xff, RZ, 0xc0, !PT ;  /* 0x000000ff00007812 */ /* 0x000fe400078ec0ff */
[----:B------:R-:W-:Y:S02]  /*0c30*/  LOP3.LUT R11, R11, R6, R8, 0x96, !PT ;  /* 0x000000060b0b7212 */ /* 0x000fe400078e9608 */
[----:B---3--:R-:W-:Y:S02]  /*0c40*/  LOP3.LUT R15, R90, R15, RZ, 0x3c, !PT ;  /* 0x0000000f5a0f7212 */ /* 0x008fe400078e3cff */
[----:B------:R-:W-:Y:S02]  /*0c50*/  LOP3.LUT R7, R7, R88, R80, 0x96, !PT ;  /* 0x0000005807077212 */ /* 0x000fe400078e9650 */
[----:B------:R-:W-:-:S02]  /*0c60*/  LOP3.LUT R9, R9, R15, R16, 0x96, !PT ;  /* 0x0000000f09097212 */ /* 0x000fc400078e9610 */
[----:B------:R-:W-:Y:S01]  /*0c70*/  LOP3.LUT R10, R11, 0xff, RZ, 0xc0, !PT ;  /* 0x000000ff0b0a7812 */ /* 0x000fe200078ec0ff */
[----:B------:R-:W0:Y:S01]  /*0c80*/  LDC.U8 R0, c[0x3][R0] ;  /* 0x00c0000000007b82 */ /* 0x000e220000000000 */
[----:B------:R-:W-:Y:S02]  /*0c90*/  LOP3.LUT R9, R9, 0xff, RZ, 0xc0, !PT ;  /* 0x000000ff09097812 */ /* 0x000fe400078ec0ff */
[----:B------:R-:W-:-:S05]  /*0ca0*/  LOP3.LUT R7, R7, 0xff, RZ, 0xc0, !PT ;  /* 0x000000ff07077812 */ /* 0x000fca00078ec0ff */
[----:B------:R-:W1:Y:S08]  /*0cb0*/  LDC.U8 R104, c[0x3][R9] ;  /* 0x00c0000009687b82 */ /* 0x000e700000000000 */
[----:B------:R-:W2:Y:S08]  /*0cc0*/  LDC.U8 R10, c[0x3][R10] ;  /* 0x00c000000a0a7b82 */ /* 0x000eb00000000000 */
[----:B------:R-:W3:Y:S01]  /*0cd0*/  LDC.U8 R7, c[0x3][R7] ;  /* 0x00c0000007077b82 */ /* 0x000ee20000000000 */
[----:B0-----:R-:W-:-:S04]  /*0ce0*/  LOP3.LUT R115, R0, UR5, RZ, 0x3c, !PT ;  /* 0x0000000500737c12 */ /* 0x001fc8000f8e3cff */
[----:B------:R-:W-:Y:S02]  /*0cf0*/  LOP3.LUT R99, R115, R80, RZ, 0x3c, !PT ;  /* 0x0000005073637212 */ /* 0x000fe400078e3cff */
[----:B-1----:R-:W-:-:S04]  /*0d00*/  LOP3.LUT R96, R104, R96, R61, 0x96, !PT ;  /* 0x0000006068607212 */ /* 0x002fc800078e963d */
[----:B------:R-:W-:Y:S02]  /*0d10*/  LOP3.LUT R9, R96, 0xff, RZ, 0xc0, !PT ;  /* 0x000000ff60097812 */ /* 0x000fe400078ec0ff */
[----:B--2---:R-:W-:Y:S02]  /*0d20*/  LOP3.LUT R98, R10, R5, R62, 0x96, !PT ;  /* 0x000000050a627212 */ /* 0x004fe400078e963e */
[----:B------:R-:W-:Y:S02]  /*0d30*/  LOP3.LUT R5, R99, 0xff, RZ, 0xc0, !PT ;  /* 0x000000ff63057812 */ /* 0x000fe400078ec0ff */
[----:B------:R-:W-:Y:S02]  /*0d40*/  LOP3.LUT R13, R98, 0xff, RZ, 0xc0, !PT ;  /* 0x000000ff620d7812 */ /* 0x000fe400078ec0ff */
[----:B---3--:R-:W-:Y:S01]  /*0d50*/  LOP3.LUT R4, R7, R4, R63, 0x96, !PT ;  /* 0x0000000407047212 */ /* 0x008fe200078e963f */
[----:B------:R-:W0:Y:S03]  /*0d60*/  LDC.U8 R105, c[0x3][R5] ;  /* 0x00c0000005697b82 */ /* 0x000e260000000000 */
[----:B------:R-:W-:-:S05]  /*0d70*/  LOP3.LUT R11, R4, 0xff, RZ, 0xc0, !PT ;  /* 0x000000ff040b7812 */ /* 0x000fca00078ec0ff */
[----:B------:R-:W1:Y:S01]  /*0d80*/  LDC.U8 R0, c[0x3][R13] ;  /* 0x00c000000d007b82 */ /* 0x000e620000000000 */
[----:B------:R-:W2:Y:S07]  /*0d90*/  LDCU.U8 UR5, c[0x3][0x109] ;  /* 0x00c02120ff0577ac */ /* 0x000eae0008000000 */
[----:B------:R-:W2:Y:S08]  /*0da0*/  LDC.U8 R9, c[0x3][R9] ;  /* 0x00c0000009097b82 */ /* 0x000eb00000000000 */
[----:B------:R-:W3:Y:S01]  /*0db0*/  LDC.U8 R12, c[0x3][R11] ;  /* 0x00c000000b0c7b82 */ /* 0x000ee20000000000 */
[----:B------:R-:W-:-:S02]  /*0dc0*/  LOP3.LUT R103, R94, R104, RZ, 0x3c, !PT ;  /* 0x000000685e677212 */ /* 0x000fc400078e3cff */
[----:B------:R-:W-:Y:S02]  /*0dd0*/  LOP3.LUT R100, R115, R97, RZ, 0x3c, !PT ;  /* 0x0000006173647212 */ /* 0x000fe400078e3cff */
[----:B------:R-:W-:Y:S02]  /*0de0*/  LOP3.LUT R101, R15, R10, RZ, 0x3c, !PT ;  /* 0x0000000a0f657212 */ /* 0x000fe400078e3cff */
[----:B0-----:R-:W-:Y:S02]  /*0df0*/  LOP3.LUT R105, R105, R6, R7, 0x96, !PT ;  /* 0x0000000669697212 */ /* 0x001fe400078e9607 */
[----:B-1----:R-:W-:Y:S02]  /*0e00*/  LOP3.LUT R0, R103, R0, RZ, 0x3c, !PT ;  /* 0x0000000067007212 */ /* 0x002fe400078e3cff */
[----:B------:R-:W-:Y:S02]  /*0e10*/  LOP3.LUT R5, R105, R6, R8, 0x96, !PT ;  /* 0x0000000669057212 */ /* 0x000fe400078e9608 */
[----:B------:R-:W-:-:S02]  /*0e20*/  LOP3.LUT R3, R0, R94, R3, 0x96, !PT ;  /* 0x0000005e00037212 */ /* 0x000fc400078e9603 */
[----:B--2---:R-:W-:-:S04]  /*0e30*/  LOP3.LUT R9, R100, UR5, R9, 0x96, !PT ;  /* 0x0000000564097c12 */ /* 0x004fc8000f8e9609 */
[----:B------:R-:W-:Y:S02]  /*0e40*/  LOP3.LUT R2, R9, R97, R2, 0x96, !PT ;  /* 0x0000006109027212 */ /* 0x000fe400078e9602 */
[----:B---3--:R-:W-:Y:S02]  /*0e50*/  LOP3.LUT R12, R101, R12, RZ, 0x3c, !PT ;  /* 0x0000000c650c7212 */ /* 0x008fe400078e3cff */
[----:B------:R-:W-:Y:S02]  /*0e60*/  LOP3.LUT R5, R5, 0xffff, R4, 0x48, !PT ;  /* 0x0000ffff05057812 */ /* 0x000fe400078e4804 */
[----:B------:R-:W-:Y:S02]  /*0e70*/  LOP3.LUT R15, R12, R15, R16, 0x96, !PT ;  /* 0x0000000f0c0f7212 */ /* 0x000fe400078e9610 */
[----:B------:R-:W-:Y:S02]  /*0e80*/  LOP3.LUT R3, R3, 0xffff, R96, 0x48, !PT ;  /* 0x0000ffff03037812 */ /* 0x000fe400078e4860 */
[----:B------:R-:W-:-:S02]  /*0e90*/  LOP3.LUT R2, R2, 0xffff, R99, 0x48, !PT ;  /* 0x0000ffff02027812 */ /* 0x000fc400078e4863 */
[----:B------:R-:W-:Y:S02]  /*0ea0*/  LOP3.LUT R15, R15, 0xffff, R98, 0x48, !PT ;  /* 0x0000ffff0f0f7812 */ /* 0x000fe400078e4862 */
[----:B------:R-:W-:Y:S02]  /*0eb0*/  LOP3.LUT R0, R5, 0xff, RZ, 0xc0, !PT ;  /* 0x000000ff05007812 */ /* 0x000fe400078ec0ff */
[----:B------:R-:W-:Y:S02]  /*0ec0*/  LOP3.LUT R108, R3, 0xff, RZ, 0xc0, !PT ;  /* 0x000000ff036c7812 */ /* 0x000fe400078ec0ff */
[----:B------:R-:W-:Y:S02]  /*0ed0*/  LOP3.LUT R2, R2, 0xff, RZ, 0xc0, !PT ;  /* 0x000000ff02027812 */ /* 0x000fe400078ec0ff */
[----:B------:R-:W-:Y:S01]  /*0ee0*/  LOP3.LUT R15, R15, 0xff, RZ, 0xc0, !PT ;  /* 0x000000ff0f0f7812 */ /* 0x000fe200078ec0ff */
[----:B------:R-:W0:Y:S01]  /*0ef0*/  LDC.U8 R0, c[0x3][R0] ;  /* 0x00c0000000007b82 */ /* 0x000e220000000000 */
[----:B------:R-:W1:Y:S07]  /*0f00*/  LDCU.U8 UR5, c[0x3][0x10a] ;  /* 0x00c02140ff0577ac */ /* 0x000e6e0008000000 */
[----:B------:R2:W3:Y:S08]  /*0f10*/  LDC.U8 R102, c[0x3][R2] ;  /* 0x00c0000002667b82 */ /* 0x0004f00000000000 */
[----:B------:R-:W4:Y:S08]  /*0f20*/  LDC.U8 R119, c[0x3][R15] ;  /* 0x00c000000f777b82 */ /* 0x000f300000000000 */
[----:B------:R-:W1:Y:S01]  /*0f30*/  LDC.U8 R108, c[0x3][R108] ;  /* 0x00c000006c6c7b82 */ /* 0x000e620000000000 */
[----:B--2---:R-:W-:-:S02]  /*0f40*/  PRMT R2, R62, 0x3340, R63 ;  /* 0x000033403e027816 */ /* 0x004fc4000000003f */
[----:B------:R-:W-:Y:S02]  /*0f50*/  PRMT R5, R67, 0x3340, R76 ;  /* 0x0000334043057816 */ /* 0x000fe4000000004c */
[----:B------:R-:W-:Y:S02]  /*0f60*/  PRMT R6, R66, 0x3340, R75 ;  /* 0x0000334042067816 */ /* 0x000fe4000000004b */
[----:B------:R-:W-:Y:S02]  /*0f70*/  PRMT R4, R71, 0x3340, R72 ;  /* 0x0000334047047816 */ /* 0x000fe40000000048 */
[----:B------:R-:W-:Y:S02]  /*0f80*/  PRMT R9, R74, 0x3340, R73 ;  /* 0x000033404a097816 */ /* 0x000fe40000000049 */
[----:B------:R-:W-:Y:S02]  /*0f90*/  PRMT R3, R64, 0x3340, R61 ;  /* 0x0000334040037816 */ /* 0x000fe4000000003d */
[----:B------:R-:W-:-:S02]  /*0fa0*/  LOP3.LUT R113, R10, R93, RZ, 0x3c, !PT ;  /* 0x0000005d0a717212 */ /* 0x000fc400078e3cff */
[----:B------:R-:W-:Y:S02]  /*0fb0*/  LOP3.LUT R104, R104, R91, RZ, 0x3c, !PT ;  /* 0x0000005b68687212 */ /* 0x000fe400078e3cff */
[----:B------:R-:W-:Y:S01]  /*0fc0*/  LOP3.LUT R115, R115, R88, RZ, 0x3c, !PT ;  /* 0x0000005873737212 */ /* 0x000fe200078e3cff */
[----:B------:R-:W-:Y:S01]  /*0fd0*/  IMAD.MOV.U32 R107, RZ, RZ, 0xc5 ;  /* 0x000000c5ff6b7424 */ /* 0x000fe200078e00ff */
[----:B---3--:R-:W-:Y:S01]  /*0fe0*/  LOP3.LUT R102, R102, R7, R84, 0x96, !PT ;  /* 0x0000000766667212 */ /* 0x008fe200078e9654 */
[----:B------:R-:W-:Y:S01]  /*0ff0*/  IMAD.MOV.U32 R109, RZ, RZ, R49 ;  /* 0x000000ffff6d7224 */ /* 0x000fe200078e0031 */
[----:B------:R-:W-:Y:S01]  /*1000*/  PRMT R5, R4, 0x5410, R5 ;  /* 0x0000541004057816 */ /* 0x000fe20000000005 */
[----:B------:R-:W-:Y:S01]  /*1010*/  IMAD.MOV.U32 R111, RZ, RZ, RZ ;  /* 0x000000ffff6f7224 */ /* 0x000fe200078e00ff */
[----:B------:R-:W-:Y:S02]  /*1020*/  PRMT R6, R9, 0x5410, R6 ;  /* 0x0000541009067816 */ /* 0x000fe40000000006 */
[----:B------:R-:W-:-:S02]  /*1030*/  PRMT R7, R3, 0x5410, R2 ;  /* 0x0000541003077816 */ /* 0x000fc40000000002 */
[----:B------:R-:W-:Y:S02]  /*1040*/  PRMT R106, R65, 0x3340, R68 ;  /* 0x00003340416a7816 */ /* 0x000fe40000000044 */
[----:B0-----:R-:W-:Y:S02]  /*1050*/  LOP3.LUT R117, R0, R113, RZ, 0x3c, !PT ;  /* 0x0000007100757212 */ /* 0x001fe400078e3cff */
[----:B----4-:R-:W-:Y:S02]  /*1060*/  LOP3.LUT R119, R119, R104, RZ, 0x3c, !PT ;  /* 0x0000006877777212 */ /* 0x010fe400078e3cff */
[----:B-1----:R-:W-:-:S07]  /*1070*/  LOP3.LUT R108, R115, UR5, R108, 0x96, !PT ;  /* 0x00000005736c7c12 */ /* 0x002fce000f8e966c */
.L_x_35:
[----:B------:R-:W-:Y:S01]  /*1080*/  LOP3.LUT R0, R61, 0xff, RZ, 0xc0, !PT ;  /* 0x000000ff3d007812 */ /* 0x000fe200078ec0ff */
[----:B------:R-:W0:Y:S01]  /*1090*/  LDCU.U8 UR5, c[0x3][0x101] ;  /* 0x00c02020ff0577ac */ /* 0x000e220008000000 */
[----:B------:R-:W-:Y:S01]  /*10a0*/  LOP3.LUT R4, R64, 0xff, RZ, 0xc0, !PT ;  /* 0x000000ff40047812 */ /* 0x000fe200078ec0ff */
[----:B------:R-:W1:Y:S01]  /*10b0*/  LDC.64 R120, c[0x0][0x388] ;  /* 0x0000e200ff787b82 */ /* 0x000e620000000a00 */
[----:B------:R-:W-:Y:S02]  /*10c0*/  LOP3.LUT R3, R63, 0xff, RZ, 0xc0, !PT ;  /* 0x000000ff3f037812 */ /* 0x000fe400078ec0ff */
[----:B------:R-:W-:Y:S02]  /*10d0*/  LOP3.LUT R2, R62, 0xff, RZ, 0xc0, !PT ;  /* 0x000000ff3e027812 */ /* 0x000fe400078ec0ff */
[----:B------:R-:W-:Y:S02]  /*10e0*/  LOP3.LUT R116, R77, R64, RZ, 0x3c, !PT ;  /* 0x000000404d747212 */ /* 0x000fe400078e3cff */
[----:B------:R-:W-:Y:S01]  /*10f0*/  LOP3.LUT R25, R97, R88, RZ, 0x3c, !PT ;  /* 0x0000005861197212 */ /* 0x000fe200078e3cff */
[----:B------:R-:W0:Y:S01]  /*1100*/  LDC.U8 R0, c[0x3][R0] ;  /* 0x00c0000000007b82 */ /* 0x000e220000000000 */
[----:B------:R-:W-:-:S02]  /*1110*/  LOP3.LUT R19, R116, 0xff, RZ, 0xc0, !PT ;  /* 0x000000ff74137812 */ /* 0x000fc400078ec0ff */
[----:B------:R-:W-:Y:S02]  /*1120*/  LOP3.LUT R165, R88, R80, RZ, 0x3c, !PT ;  /* 0x0000005058a57212 */ /* 0x000fe400078e3cff */
[----:B------:R-:W-:Y:S02]  /*1130*/  LOP3.LUT R31, R108, R99, RZ, 0x3c, !PT ;  /* 0x000000636c1f7212 */ /* 0x000fe400078e3cff */
[----:B------:R-:W-:Y:S01]  /*1140*/  LOP3.LUT R20, R119, R96, RZ, 0x3c, !PT ;  /* 0x0000006077147212 */ /* 0x000fe200078e3cff */
[----:B------:R-:W2:Y:S01]  /*1150*/  LDC.U8 R149, c[0x3][R4] ;  /* 0x00c0000004957b82 */ /* 0x000ea20000000000 */
[----:B------:R-:W-:Y:S02]  /*1160*/  PRMT R29, R117, 0x3340, R102 ;  /* 0x00003340751d7816 */ /* 0x000fe40000000066 */
[----:B------:R-:W-:Y:S02]  /*1170*/  PRMT R31, R31, 0x3340, R20 ;  /* 0x000033401f1f7816 */ /* 0x000fe40000000014 */
[----:B------:R-:W-:-:S02]  /*1180*/  LOP3.LUT R20, R165, 0xff, RZ, 0xc0, !PT ;  /* 0x000000ffa5147812 */ /* 0x000fc400078ec0ff */
[----:B------:R-:W-:Y:S01]  /*1190*/  PRMT R180, R68, 0x7610, R180 ;  /* 0x0000761044b47816 */ /* 0x000fe200000000b4 */
[----:B------:R-:W3:Y:S01]  /*11a0*/  LDC.U8 R136, c[0x3][R3] ;  /* 0x00c0000003887b82 */ /* 0x000ee20000000000 */
[----:B0-----:R-:W-:-:S07]  /*11b0*/  LOP3.LUT R138, R69, UR5, R0, 0x96, !PT ;  /* 0x00000005458a7c12 */ /* 0x001fce000f8e9600 */
[----:B------:R-:W0:Y:S01]  /*11c0*/  LDC.U8 R137, c[0x3][R2] ;  /* 0x00c0000002897b82 */ /* 0x000e220000000000 */
[----:B------:R-:W-:Y:S01]  /*11d0*/  LOP3.LUT R0, R94, R91, RZ, 0x3c, !PT ;  /* 0x0000005b5e007212 */ /* 0x000fe200078e3cff */
[----:B------:R-:W4:Y:S01]  /*11e0*/  LDCU.U8 UR5, c[0x3][0x109] ;  /* 0x00c02120ff0577ac */ /* 0x000f220008000000 */
[----:B------:R-:W-:Y:S02]  /*11f0*/  LOP3.LUT R147, R138, R71, RZ, 0x3c, !PT ;  /* 0x000000478a937212 */ /* 0x000fe400078e3cff */
[----:B------:R-:W-:Y:S02]  /*1200*/  PRMT R25, R25, 0x3340, R0 ;  /* 0x0000334019197816 */ /* 0x000fe40000000000 */
[----:B------:R-:W-:Y:S01]  /*1210*/  LOP3.LUT R132, R147, R74, RZ, 0x3c, !PT ;  /* 0x0000004a93847212 */ /* 0x000fe200078e3cff */
[----:B------:R-:W5:Y:S01]  /*1220*/  LDC.U8 R19, c[0x3][R19] ;  /* 0x00c0000013137b82 */ /* 0x000f620000000000 */
[----:B--2---:R-:W-:Y:S02]  /*1230*/  LOP3.LUT R149, R68, R149, RZ, 0x3c, !PT ;  /* 0x0000009544957212 */ /* 0x004fe400078e3cff */
[----:B------:R-:W-:-:S02]  /*1240*/  LOP3.LUT R139, R132, R64, RZ, 0x3c, !PT ;  /* 0x00000040848b7212 */ /* 0x000fc400078e3cff */
[----:B------:R-:W-:Y:S02]  /*1250*/  LOP3.LUT R134, R149, R76, RZ, 0x3c, !PT ;  /* 0x0000004c95867212 */ /* 0x000fe400078e3cff */
[----:B------:R-:W-:Y:S01]  /*1260*/  LOP3.LUT R118, R139, 0xff, RZ, 0xc0, !PT ;  /* 0x000000ff8b767812 */ /* 0x000fe200078ec0ff */
[----:B------:R-:W2:Y:S01]  /*1270*/  LDC.U8 R20, c[0x3][R20] ;  /* 0x00c0000014147b82 */ /* 0x000ea20000000000 */
[----:B------:R-:W-:Y:S02]  /*1280*/  LOP3.LUT R143, R134, R75, RZ, 0x3c, !PT ;  /* 0x0000004b868f7212 */ /* 0x000fe400078e3cff */
[----:B---3--:R-:W-:Y:S02]  /*1290*/  LOP3.LUT R136, R65, R136, RZ, 0x3c, !PT ;  /* 0x0000008841887212 */ /* 0x008fe400078e3cff */
[----:B------:R-:W-:Y:S02]  /*12a0*/  LOP3.LUT R141, R143, R63, RZ, 0x3c, !PT ;  /* 0x0000003f8f8d7212 */ /* 0x000fe400078e3cff */
[----:B------:R-:W-:Y:S01]  /*12b0*/  LOP3.LUT R145, R136, R67, RZ, 0x3c, !PT ;  /* 0x0000004388917212 */ /* 0x000fe200078e3cff */
[----:B------:R-:W3:Y:S01]  /*12c0*/  LDC.U8 R118, c[0x3][R118] ;  /* 0x00c0000076767b82 */ /* 0x000ee20000000000 */
[----:B------:R-:W-:-:S02]  /*12d0*/  LOP3.LUT R129, R141, 0xff, RZ, 0xc0, !PT ;  /* 0x000000ff8d817812 */ /* 0x000fc400078ec0ff */
[----:B------:R-:W-:Y:S02]  /*12e0*/  LOP3.LUT R130, R145, R66, RZ, 0x3c, !PT ;  /* 0x0000004291827212 */ /* 0x000fe400078e3cff */
[----:B0-----:R-:W-:Y:S02]  /*12f0*/  LOP3.LUT R137, R70, R137, RZ, 0x3c, !PT ;  /* 0x0000008946897212 */ /* 0x001fe400078e3cff */
[----:B------:R-:W-:Y:S01]  /*1300*/  LOP3.LUT R128, R130, R62, RZ, 0x3c, !PT ;  /* 0x0000003e82807212 */ /* 0x000fe200078e3cff */
[----:B------:R-:W0:Y:S01]  /*1310*/  LDC.U8 R129, c[0x3][R129] ;  /* 0x00c0000081817b82 */ /* 0x000e220000000000 */
[----:B------:R-:W-:Y:S02]  /*1320*/  LOP3.LUT R126, R137, R72, RZ, 0x3c, !PT ;  /* 0x00000048897e7212 */ /* 0x000fe400078e3cff */
[----:B------:R-:W-:Y:S02]  /*1330*/  LOP3.LUT R123, R128, 0xff, RZ, 0xc0, !PT ;  /* 0x000000ff807b7812 */ /* 0x000fe400078ec0ff */
[----:B------:R-:W-:-:S02]  /*1340*/  PRMT R8, R136, 0x3340, R149 ;  /* 0x0000334088087816 */ /* 0x000fc40000000095 */
[----:B------:R-:W-:Y:S02]  /*1350*/  PRMT R3, R138, 0x3340, R137 ;  /* 0x000033408a037816 */ /* 0x000fe40000000089 */
[----:B------:R-:W-:Y:S01]  /*1360*/  LOP3.LUT R135, R126, R73, RZ, 0x3c, !PT ;  /* 0x000000497e877212 */ /* 0x000fe200078e3cff */
[----:B------:R-:W1:Y:S01]  /*1370*/  LDC.U8 R123, c[0x3][R123] ;  /* 0x00c000007b7b7b82 */ /* 0x000e620000000000 */
[----:B------:R-:W-:Y:S02]  /*1380*/  PRMT R8, R3, 0x5410, R8 ;  /* 0x0000541003087816 */ /* 0x000fe40000000008 */
[----:B------:R-:W-:Y:S02]  /*1390*/  PRMT R10, R130, 0x3340, R143 ;  /* 0x00003340820a7816 */ /* 0x000fe4000000008f */
[----:B------:R-:W-:Y:S02]  /*13a0*/  PRMT R3, R132, 0x3340, R135 ;  /* 0x0000334084037816 */ /* 0x000fe40000000087 */
[----:B---3--:R-:W-:-:S02]  /*13b0*/  LOP3.LUT R124, R118, R76, RZ, 0x3c, !PT ;  /* 0x0000004c767c7212 */ /* 0x008fc400078e3cff */
[----:B------:R-:W-:Y:S02]  /*13c0*/  PRMT R10, R3, 0x5410, R10 ;  /* 0x00005410030a7816 */ /* 0x000fe4000000000a */
[C---:B------:R-:W-:Y:S02]  /*13d0*/  LOP3.LUT R114, R124.reuse, R63, RZ, 0x3c, !PT ;  /* 0x0000003f7c727212 */ /* 0x040fe400078e3cff */
[----:B------:R-:W-:Y:S02]  /*13e0*/  LOP3.LUT R13, R124, R143, RZ, 0x3c, !PT ;  /* 0x0000008f7c0d7212 */ /* 0x000fe400078e3cff */
[----:B------:R-:W-:Y:S02]  /*13f0*/  LOP3.LUT R18, R114, 0xff, RZ, 0xc0, !PT ;  /* 0x000000ff72127812 */ /* 0x000fe400078ec0ff */
[----:B0-----:R-:W-:Y:S02]  /*1400*/  LOP3.LUT R133, R129, R67, RZ, 0x3c, !PT ;  /* 0x0000004381857212 */ /* 0x001fe400078e3cff */
[----:B------:R-:W-:-:S02]  /*1410*/  PRMT R3, R69, 0x3340, R70 ;  /* 0x0000334045037816 */ /* 0x000fc40000000046 */
[C---:B------:R-:W-:Y:S01]  /*1420*/  LOP3.LUT R131, R133.reuse, R62, RZ, 0x3c, !PT ;  /* 0x0000003e85837212 */ /* 0x040fe200078e3cff */
[----:B------:R-:W0:Y:S01]  /*1430*/  LDC.U8 R18, c[0x3][R18] ;  /* 0x00c0000012127b82 */ /* 0x000e220000000000 */
[----:B------:R-:W-:Y:S02]  /*1440*/  LOP3.LUT R4, R133, R130, RZ, 0x3c, !PT ;  /* 0x0000008285047212 */ /* 0x000fe400078e3cff */
[----:B------:R-:W-:Y:S02]  /*1450*/  LOP3.LUT R16, R131, 0xff, RZ, 0xc0, !PT ;  /* 0x000000ff83107812 */ /* 0x000fe400078ec0ff */
[----:B------:R-:W-:Y:S02]  /*1460*/  LOP3.LUT R37, R79, R132, RZ, 0x3c, !PT ;  /* 0x000000844f257212 */ /* 0x000fe400078e3cff */
[----:B------:R-:W-:Y:S02]  /*1470*/  PRMT R14, R4, 0x3340, R13 ;  /* 0x00003340040e7816 */ /* 0x000fe4000000000d */
[----:B------:R-:W-:Y:S01]  /*1480*/  PRMT R4, R3, 0x5410, R106 ;  /* 0x0000541003047816 */ /* 0x000fe2000000006a */
[----:B------:R-:W3:Y:S01]  /*1490*/  LDC.U8 R16, c[0x3][R16] ;  /* 0x00c0000010107b82 */ /* 0x000ee20000000000 */
[----:B------:R-:W-:-:S02]  /*14a0*/  LOP3.LUT R33, R37, R116, RZ, 0x3c, !PT ;  /* 0x0000007425217212 */ /* 0x000fc400078e3cff */
[----:B------:R-:W-:Y:S01]  /*14b0*/  LOP3.LUT R129, R136, R129, RZ, 0x3c, !PT ;  /* 0x0000008188817212 */ /* 0x000fe200078e3cff */
[----:B------:R4:W-:Y:S01]  /*14c0*/  STL.128 [R1], R4 ;  /* 0x0000000401007387 */ /* 0x0009e20000100c00 */
[----:B-1----:R-:W-:Y:S02]  /*14d0*/  LOP3.LUT R112, R123, R72, RZ, 0x3c, !PT ;  /* 0x000000487b707212 */ /* 0x002fe400078e3cff */
[----:B------:R-:W-:Y:S02]  /*14e0*/  LOP3.LUT R2, R77, R132, RZ, 0x3c, !PT ;  /* 0x000000844d027212 */ /* 0x000fe400078e3cff */
[----:B------:R-:W-:Y:S02]  /*14f0*/  LOP3.LUT R11, R112, R135, RZ, 0x3c, !PT ;  /* 0x00000087700b7212 */ /* 0x000fe400078e3cff */
[----:B------:R-:W-:Y:S02]  /*1500*/  PRMT R9, R145, 0x3340, R134 ;  /* 0x0000334091097816 */ /* 0x000fe40000000086 */
[----:B------:R-:W-:-:S02]  /*1510*/  PRMT R0, R147, 0x3340, R126 ;  /* 0x0000334093007816 */ /* 0x000fc4000000007e */
[----:B0-----:R-:W-:Y:S02]  /*1520*/  LOP3.LUT R18, R129, R18, RZ, 0x3c, !PT ;  /* 0x0000001281127212 */ /* 0x001fe400078e3cff */
[----:B------:R-:W-:Y:S02]  /*1530*/  LOP3.LUT R122, R135, R61, RZ, 0x3c, !PT ;  /* 0x0000003d877a7212 */ /* 0x000fe400078e3cff */
[----:B------:R-:W-:Y:S02]  /*1540*/  LOP3.LUT R154, R18, R130, RZ, 0x3c, !PT ;  /* 0x00000082129a7212 */ /* 0x000fe400078e3cff */
[----:B----4-:R-:W-:Y:S02]  /*1550*/  LOP3.LUT R4, R33, 0xff, RZ, 0xc0, !PT ;  /* 0x000000ff21047812 */ /* 0x010fe400078ec0ff */
[----:B------:R-:W-:Y:S02]  /*1560*/  PRMT R17, R2, 0x3340, R11 ;  /* 0x0000334002117816 */ /* 0x000fe4000000000b */
[----:B------:R-:W-:-:S02]  /*1570*/  PRMT R9, R0, 0x5410, R9 ;  /* 0x0000541000097816 */ /* 0x000fc40000000009 */
[----:B------:R-:W0:Y:S01]  /*1580*/  LDC.U8 R4, c[0x3][R4] ;  /* 0x00c0000004047b82 */ /* 0x000e220000000000 */
[----:B------:R-:W-:Y:S02]  /*1590*/  LOP3.LUT R123, R137, R123, RZ, 0x3c, !PT ;  /* 0x0000007b897b7212 */ /* 0x000fe400078e3cff */
[----:B------:R-:W-:Y:S02]  /*15a0*/  PRMT R11, R128, 0x3340, R141 ;  /* 0x00003340800b7816 */ /* 0x000fe4000000008d */
[----:B------:R-:W-:Y:S02]  /*15b0*/  LOP3.LUT R118, R149, R118, RZ, 0x3c, !PT ;  /* 0x0000007695767212 */ /* 0x000fe400078e3cff */
[----:B------:R-:W-:Y:S02]  /*15c0*/  PRMT R0, R139, 0x3340, R122 ;  /* 0x000033408b007816 */ /* 0x000fe4000000007a */
[----:B------:R-:W-:Y:S02]  /*15d0*/  LOP3.LUT R127, R112, R61, RZ, 0x3c, !PT ;  /* 0x0000003d707f7212 */ /* 0x000fe400078e3cff */
[----:B------:R-:W-:-:S02]  /*15e0*/  LOP3.LUT R161, R154, R131, RZ, 0x3c, !PT ;  /* 0x000000839aa17212 */ /* 0x000fc400078e3cff */
[----:B---3--:R-:W-:Y:S02]  /*15f0*/  LOP3.LUT R16, R123, R16, RZ, 0x3c, !PT ;  /* 0x000000107b107212 */ /* 0x008fe400078e3cff */
[----:B------:R-:W-:Y:S02]  /*1600*/  PRMT R11, R0, 0x5410, R11 ;  /* 0x00005410000b7816 */ /* 0x000fe4000000000b */
[----:B-----5:R-:W-:Y:S02]  /*1610*/  LOP3.LUT R19, R118, R19, RZ, 0x3c, !PT ;  /* 0x0000001376137212 */ /* 0x020fe400078e3cff */
[----:B------:R-:W-:Y:S01]  /*1620*/  PRMT R12, R129, 0x3340, R118 ;  /* 0x00003340810c7816 */ /* 0x000fe20000000076 */
[----:B------:R1:W-:Y:S01]  /*1630*/  STL.128 [R1+0x10], R8 ;  /* 0x0000100801007387 */ /* 0x0003e20000100c00 */
[----:B------:R-:W-:Y:S02]  /*1640*/  PRMT R13, R78, 0x3340, R123 ;  /* 0x000033404e0d7816 */ /* 0x000fe4000000007b */
[----:B------:R-:W-:-:S02]  /*1650*/  PRMT R0, R131, 0x3340, R114 ;  /* 0x0000334083007816 */ /* 0x000fc40000000072 */
[----:B------:R-:W-:Y:S02]  /*1660*/  PRMT R15, R116, 0x3340, R127 ;  /* 0x00003340740f7816 */ /* 0x000fe4000000007f */
[----:B------:R-:W-:Y:S02]  /*1670*/  LOP3.LUT R155, R161, 0xff, RZ, 0xc0, !PT ;  /* 0x000000ffa19b7812 */ /* 0x000fe400078ec0ff */
[----:B------:R-:W-:Y:S02]  /*1680*/  LOP3.LUT R36, R16, R135, RZ, 0x3c, !PT ;  /* 0x0000008710247212 */ /* 0x000fe400078e3cff */
[----:B------:R-:W-:Y:S02]  /*1690*/  LOP3.LUT R163, R19, R143, RZ, 0x3c, !PT ;  /* 0x0000008f13a37212 */ /* 0x000fe400078e3cff */
[----:B------:R-:W-:Y:S01]  /*16a0*/  PRMT R12, R13, 0x5410, R12 ;  /* 0x000054100d0c7816 */ /* 0x000fe2000000000c */
[----:B------:R-:W3:Y:S01]  /*16b0*/  LDC.U8 R155, c[0x3][R155] ;  /* 0x00c000009b9b7b82 */ /* 0x000ee20000000000 */
[----:B------:R-:W-:-:S02]  /*16c0*/  PRMT R15, R15, 0x5410, R0 ;  /* 0x000054100f0f7816 */ /* 0x000fc40000000000 */
[----:B------:R-:W-:Y:S02]  /*16d0*/  PRMT R13, R133, 0x3340, R124 ;  /* 0x00003340850d7816 */ /* 0x000fe4000000007c */
[----:B------:R-:W-:Y:S02]  /*16e0*/  PRMT R2, R77, 0x3340, R112 ;  /* 0x000033404d027816 */ /* 0x000fe40000000070 */
[----:B------:R-:W-:Y:S02]  /*16f0*/  LOP3.LUT R0, R79, R77, RZ, 0x3c, !PT ;  /* 0x0000004d4f007212 */ /* 0x000fe400078e3cff */
[----:B------:R-:W-:Y:S02]  /*1700*/  LOP3.LUT R3, R16, R112, RZ, 0x3c, !PT ;  /* 0x0000007010037212 */ /* 0x000fe400078e3cff */
[----:B------:R-:W-:Y:S02]  /*1710*/  LOP3.LUT R35, R82, R37, RZ, 0x3c, !PT ;  /* 0x0000002552237212 */ /* 0x000fe400078e3cff */
[----:B------:R-:W-:-:S02]  /*1720*/  LOP3.LUT R34, R87, R36, RZ, 0x3c, !PT ;  /* 0x0000002457227212 */ /* 0x000fc400078e3cff */
[----:B------:R-:W-:Y:S02]  /*1730*/  LOP3.LUT R148, R163, R114, RZ, 0x3c, !PT ;  /* 0x00000072a3947212 */ /* 0x000fe400078e3cff */
[----:B0-----:R-:W-:Y:S02]  /*1740*/  LOP3.LUT R157, R4, R63, RZ, 0x3c, !PT ;  /* 0x0000003f049d7212 */ /* 0x001fe400078e3cff */
[----:B------:R-:W-:Y:S02]  /*1750*/  PRMT R13, R2, 0x5410, R13 ;  /* 0x00005410020d7816 */ /* 0x000fe4000000000d */
[----:B------:R-:W-:Y:S02]  /*1760*/  PRMT R0, R0, 0x3340, R3 ;  /* 0x0000334000007816 */ /* 0x000fe40000000003 */
[----:B------:R-:W-:Y:S02]  /*1770*/  LOP3.LUT R2, R88, R35, RZ, 0x3c, !PT ;  /* 0x0000002358027212 */ /* 0x000fe400078e3cff */
[----:B------:R-:W-:-:S02]  /*1780*/  LOP3.LUT R3, R91, R34, RZ, 0x3c, !PT ;  /* 0x000000225b037212 */ /* 0x000fc400078e3cff */
[----:B------:R-:W-:Y:S02]  /*1790*/  PRMT R14, R17, 0x5410, R14 ;  /* 0x00005410110e7816 */ /* 0x000fe4000000000e */
[----:B------:R-:W-:Y:S02]  /*17a0*/  LOP3.LUT R23, R148, 0xff, RZ, 0xc0, !PT ;  /* 0x000000ff94177812 */ /* 0x000fe400078ec0ff */
[----:B------:R-:W-:Y:S01]  /*17b0*/  LOP3.LUT R17, R157, 0xff, RZ, 0xc0, !PT ;  /* 0x000000ff9d117812 */ /* 0x000fe200078ec0ff */
[----:B------:R0:W-:Y:S01]  /*17c0*/  STL.128 [R1+0x20], R12 ;  /* 0x0000200c01007387 */ /* 0x0001e20000100c00 */
[----:B------:R-:W-:Y:S02]  /*17d0*/  PRMT R22, R2, 0x3340, R3 ;  /* 0x0000334002167816 */ /* 0x000fe40000000003 */
[----:B------:R-:W-:Y:S01]  /*17e0*/  PRMT R3, R79, 0x3340, R16 ;  /* 0x000033404f037816 */ /* 0x000fe20000000010 */
[----:B------:R-:W4:Y:S01]  /*17f0*/  LDC.U8 R23, c[0x3][R23] ;  /* 0x00c0000017177b82 */ /* 0x000f220000000000 */
[----:B-1----:R-:W-:-:S02]  /*1800*/  PRMT R8, R18, 0x3340, R19 ;  /* 0x0000334012087816 */ /* 0x002fc40000000013 */
[----:B------:R-:W-:Y:S02]  /*1810*/  PRMT R9, R37, 0x3340, R36 ;  /* 0x0000334025097816 */ /* 0x000fe40000000024 */
[----:B------:R-:W-:Y:S02]  /*1820*/  PRMT R10, R154, 0x3340, R163 ;  /* 0x000033409a0a7816 */ /* 0x000fe400000000a3 */
[----:B------:R-:W-:Y:S01]  /*1830*/  PRMT R8, R3, 0x5410, R8 ;  /* 0x0000541003087816 */ /* 0x000fe20000000008 */
[----:B------:R-:W1:Y:S01]  /*1840*/  LDC.U8 R17, c[0x3][R17] ;  /* 0x00c0000011117b82 */ /* 0x000e620000000000 */
[----:B------:R-:W-:Y:S02]  /*1850*/  LOP3.LUT R3, R18, R133, RZ, 0x3c, !PT ;  /* 0x0000008512037212 */ /* 0x000fe400078e3cff */
[----:B------:R-:W-:Y:S02]  /*1860*/  LOP3.LUT R150, R36, R127, RZ, 0x3c, !PT ;  /* 0x0000007f24967212 */ /* 0x000fe400078e3cff */
[----:B------:R-:W-:-:S02]  /*1870*/  LOP3.LUT R44, R19, R124, RZ, 0x3c, !PT ;  /* 0x0000007c132c7212 */ /* 0x000fc400078e3cff */
[----:B------:R-:W-:Y:S02]  /*1880*/  PRMT R10, R9, 0x5410, R10 ;  /* 0x00005410090a7816 */ /* 0x000fe4000000000a */
[----:B------:R-:W-:Y:S02]  /*1890*/  PRMT R11, R33, 0x3340, R150 ;  /* 0x00003340210b7816 */ /* 0x000fe40000000096 */
[----:B------:R-:W-:Y:S02]  /*18a0*/  PRMT R2, R161, 0x3340, R148 ;  /* 0x00003340a1027816 */ /* 0x000fe40000000094 */
[----:B------:R-:W-:Y:S02]  /*18b0*/  PRMT R9, R3, 0x3340, R44 ;  /* 0x0000334003097816 */ /* 0x000fe4000000002c */
[----:B------:R-:W-:Y:S02]  /*18c0*/  LOP3.LUT R152, R97, R35, RZ, 0x3c, !PT ;  /* 0x0000002361987212 */ /* 0x000fe400078e3cff */
[----:B------:R-:W-:-:S02]  /*18d0*/  PRMT R45, R3, 0x3340, R6 ;  /* 0x00003340032d7816 */ /* 0x000fc40000000006 */
[----:B------:R-:W-:Y:S02]  /*18e0*/  LOP3.LUT R159, R94, R34, RZ, 0x3c, !PT ;  /* 0x000000225e9f7212 */ /* 0x000fe400078e3cff */
[----:B------:R-:W-:Y:S02]  /*18f0*/  PRMT R11, R11, 0x5410, R2 ;  /* 0x000054100b0b7816 */ /* 0x000fe40000000002 */
[----:B------:R-:W-:Y:S02]  /*1900*/  PRMT R9, R0, 0x5410, R9 ;  /* 0x0000541000097816 */ /* 0x000fe40000000009 */
[----:B------:R-:W-:Y:S02]  /*1910*/  LOP3.LUT R21, R115, R152, RZ, 0x3c, !PT ;  /* 0x0000009873157212 */ /* 0x000fe400078e3cff */
[----:B0-----:R-:W-:Y:S01]  /*1920*/  LOP3.LUT R12, R104, R159, RZ, 0x3c, !PT ;  /* 0x0000009f680c7212 */ /* 0x001fe200078e3cff */
[----:B------:R0:W-:Y:S01]  /*1930*/  STL.128 [R1+0x30], R8 ;  /* 0x0000300801007387 */ /* 0x0001e20000100c00 */
[----:B------:R-:W-:-:S02]  /*1940*/  PRMT R45, R0, 0x5410, R45 ;  /* 0x00005410002d7816 */ /* 0x000fc4000000002d */
[----:B------:R-:W-:Y:S02]  /*1950*/  LOP3.LUT R158, R152, R165, RZ, 0x3c, !PT ;  /* 0x000000a5989e7212 */ /* 0x000fe400078e3cff */
[----:B------:R-:W-:Y:S02]  /*1960*/  LOP3.LUT R0, R19, R4, RZ, 0x3c, !PT ;  /* 0x0000000413007212 */ /* 0x000fe400078e3cff */
[----:B------:R-:W-:Y:S02]  /*1970*/  LOP3.LUT R2, R4, R124, RZ, 0x3c, !PT ;  /* 0x0000007c04027212 */ /* 0x000fe400078e3cff */
[----:B---3--:R-:W-:Y:S02]  /*1980*/  LOP3.LUT R3, R155, R112, RZ, 0x3c, !PT ;  /* 0x000000709b037212 */ /* 0x008fe400078e3cff */
[----:B------:R-:W-:Y:S02]  /*1990*/  LOP3.LUT R4, R16, R155, RZ, 0x3c, !PT ;  /* 0x0000009b10047212 */ /* 0x000fe400078e3cff */
[----:B------:R-:W-:-:S02]  /*19a0*/  PRMT R21, R21, 0x3340, R12 ;  /* 0x0000334015157816 */ /* 0x000fc4000000000c */
[----:B------:R-:W-:Y:S02]  /*19b0*/  LOP3.LUT R144, R158, 0xff, RZ, 0xc0, !PT ;  /* 0x000000ff9e907812 */ /* 0x000fe400078ec0ff */
[----:B------:R-:W-:Y:S02]  /*19c0*/  LOP3.LUT R12, R86, R37, RZ, 0x3c, !PT ;  /* 0x00000025560c7212 */ /* 0x000fe400078e3cff */
[----:B0-----:R-:W-:Y:S02]  /*19d0*/  LOP3.LUT R9, R3, R36, RZ, 0x3c, !PT ;  /* 0x0000002403097212 */ /* 0x001fe400078e3cff */
[----:B------:R-:W-:Y:S01]  /*19e0*/  LOP3.LUT R13, R2, R163, RZ, 0x3c, !PT ;  /* 0x000000a3020d7212 */ /* 0x000fe200078e3cff */
[----:B------:R-:W0:Y:S01]  /*19f0*/  LDC.U8 R144, c[0x3][R144] ;  /* 0x00c0000090907b82 */ /* 0x000e220000000000 */
[----:B------:R-:W-:Y:S02]  /*1a00*/  PRMT R14, R83, 0x3340, R0 ;  /* 0x00003340530e7816 */ /* 0x000fe40000000000 */
[----:B------:R-:W-:-:S02]  /*1a10*/  LOP3.LUT R10, R89, R154, RZ, 0x3c, !PT ;  /* 0x0000009a590a7212 */ /* 0x000fc400078e3cff */
        /* <DEDUP_REMOVED lines=8> */
[----:B----4-:R-:W-:Y:S02]  /*1aa0*/  LOP3.LUT R160, R23, R62, RZ, 0x3c, !PT ;  /* 0x0000003e17a07212 */ /* 0x010fe400078e3cff */
[----:B------:R-:W-:Y:S02]  /*1ab0*/  LOP3.LUT R155, R155, R61, RZ, 0x3c, !PT ;  /* 0x0000003d9b9b7212 */ /* 0x000fe400078e3cff */
[----:B-1----:R-:W-:Y:S02]  /*1ac0*/  LOP3.LUT R146, R83, R17, RZ, 0x3c, !PT ;  /* 0x0000001153927212 */ /* 0x002fe400078e3cff */
        /* <DEDUP_REMOVED lines=9> */
[----:B------:R-:W-:Y:S01]  /*1b60*/  LOP3.LUT R10, R85, R163, RZ, 0x3c, !PT ;  /* 0x000000a3550a7212 */ /* 0x000fe200078e3cff */
[----:B------:R1:W-:Y:S01]  /*1b70*/  STL.128 [R1+0x40], R12 ;  /* 0x0000400c01007387 */ /* 0x0003e20000100c00 */
[----:B------:R-:W-:Y:S02]  /*1b80*/  LOP3.LUT R39, R146, R154, RZ, 0x3c, !PT ;  /* 0x0000009a92277212 */ /* 0x000fe400078e3cff */
[----:B------:R-:W-:Y:S02]  /*1b90*/  LOP3.LUT R162, R35, R80, RZ, 0x3c, !PT ;  /* 0x0000005023a27212 */ /* 0x000fe400078e3cff */
[----:B------:R-:W-:-:S02]  /*1ba0*/  LOP3.LUT R19, R84, R10, RZ, 0x3c, !PT ;  /* 0x0000000a54137212 */ /* 0x000fc400078e3cff */
[----:B------:R-:W-:Y:S02]  /*1bb0*/  LOP3.LUT R18, R162, 0xff, RZ, 0xc0, !PT ;  /* 0x000000ffa2127812 */ /* 0x000fe400078ec0ff */
[-C--:B------:R-:W-:Y:S02]  /*1bc0*/  LOP3.LUT R11, R84, R157.reuse, RZ, 0x3c, !PT ;  /* 0x0000009d540b7212 */ /* 0x080fe400078e3cff */
[----:B0-----:R-:W-:Y:S02]  /*1bd0*/  LOP3.LUT R125, R144, R157, RZ, 0x3c, !PT ;  /* 0x0000009d907d7212 */ /* 0x001fe400078e3cff */
[----:B------:R-:W-:Y:S01]  /*1be0*/  LOP3.LUT R23, R11, 0xff, RZ, 0xc0, !PT ;  /* 0x000000ff0b177812 */ /* 0x000fe200078ec0ff */
[----:B------:R-:W0:Y:S01]  /*1bf0*/  LDC.U8 R18, c[0x3][R18] ;  /* 0x00c0000012127b82 */ /* 0x000e220000000000 */
[----:B------:R-:W-:Y:S02]  /*1c00*/  LOP3.LUT R140, R125, 0xff, RZ, 0xc0, !PT ;  /* 0x000000ff7d8c7812 */ /* 0x000fe400078ec0ff */
[----:B-1----:R-:W-:-:S02]  /*1c10*/  LOP3.LUT R12, R93, R39, RZ, 0x3c, !PT ;  /* 0x000000275d0c7212 */ /* 0x002fc400078e3cff */
[----:B------:R-:W-:Y:S02]  /*1c20*/  PRMT R13, R82, 0x3340, R87 ;  /* 0x00003340520d7816 */ /* 0x000fe40000000057 */
[----:B------:R-:W-:Y:S01]  /*1c30*/  PRMT R19, R12, 0x3340, R19 ;  /* 0x000033400c137816 */ /* 0x000fe20000000013 */
[----:B------:R-:W1:Y:S01]  /*1c40*/  LDC.U8 R23, c[0x3][R23] ;  /* 0x00c0000017177b82 */ /* 0x000e620000000000 */
[----:B------:R-:W-:Y:S02]  /*1c50*/  PRMT R12, R146, 0x3340, R85 ;  /* 0x00003340920c7816 */ /* 0x000fe40000000055 */
[----:B------:R-:W-:Y:S02]  /*1c60*/  LOP3.LUT R16, R10, R157, RZ, 0x3c, !PT ;  /* 0x0000009d0a107212 */ /* 0x000fe400078e3cff */
[----:B------:R-:W-:Y:S02]  /*1c70*/  PRMT R12, R13, 0x5410, R12 ;  /* 0x000054100d0c7816 */ /* 0x000fe4000000000c */
[----:B------:R-:W-:Y:S01]  /*1c80*/  PRMT R13, R24, 0x5410, R17 ;  /* 0x00005410180d7816 */ /* 0x000fe20000000011 */
[----:B------:R-:W3:Y:S01]  /*1c90*/  LDC.U8 R140, c[0x3][R140] ;  /* 0x00c000008c8c7b82 */ /* 0x000ee20000000000 */
[----:B------:R-:W-:-:S02]  /*1ca0*/  LOP3.LUT R17, R98, 0xff, RZ, 0xc0, !PT ;  /* 0x000000ff62117812 */ /* 0x000fc400078ec0ff */
[----:B------:R-:W-:Y:S02]  /*1cb0*/  LOP3.LUT R24, R96, 0xff, RZ, 0xc0, !PT ;  /* 0x000000ff60187812 */ /* 0x000fe400078ec0ff */
[----:B------:R-:W-:Y:S02]  /*1cc0*/  LOP3.LUT R9, R39, R160, RZ, 0x3c, !PT ;  /* 0x000000a027097212 */ /* 0x000fe400078e3cff */
[----:B------:R-:W-:Y:S01]  /*1cd0*/  LOP3.LUT R167, R34, R155, RZ, 0x3c, !PT ;  /* 0x0000009b22a77212 */ /* 0x000fe200078e3cff */
[----:B------:R-:W4:Y:S01]  /*1ce0*/  LDC.U8 R17, c[0x3][R17] ;  /* 0x00c0000011117b82 */ /* 0x000f220000000000 */
[----:B------:R-:W-:Y:S02]  /*1cf0*/  PRMT R156, R9, 0x3340, R16 ;  /* 0x00003340099c7816 */ /* 0x000fe40000000010 */
[----:B------:R-:W-:Y:S02]  /*1d00*/  PRMT R9, R35, 0x3340, R34 ;  /* 0x0000334023097816 */ /* 0x000fe40000000022 */
[----:B------:R-:W-:-:S02]  /*1d10*/  PRMT R14, R39, 0x3340, R10 ;  /* 0x00003340270e7816 */ /* 0x000fc4000000000a */
[----:B------:R-:W-:Y:S01]  /*1d20*/  PRMT R15, R162, 0x3340, R167 ;  /* 0x00003340a20f7816 */ /* 0x000fe200000000a7 */
[----:B------:R-:W5:Y:S01]  /*1d30*/  LDC.U8 R27, c[0x3][R24] ;  /* 0x00c00000181b7b82 */ /* 0x000f620000000000 */
[----:B0-----:R-:W-:Y:S02]  /*1d40*/  LOP3.LUT R153, R85, R18, RZ, 0x3c, !PT ;  /* 0x0000001255997212 */ /* 0x001fe400078e3cff */
[----:B------:R-:W-:Y:S02]  /*1d50*/  PRMT R14, R9, 0x5410, R14 ;  /* 0x00005410090e7816 */ /* 0x000fe4000000000e */
[----:B------:R-:W-:Y:S02]  /*1d60*/  PRMT R15, R15, 0x5410, R156 ;  /* 0x000054100f0f7816 */ /* 0x000fe4000000009c */
[----:B--2---:R-:W-:Y:S02]  /*1d70*/  LOP3.LUT R41, R153, R20, RZ, 0x3c, !PT ;  /* 0x0000001499297212 */ /* 0x004fe400078e3cff */
[----:B-1----:R-:W-:Y:S01]  /*1d80*/  LOP3.LUT R38, R90, R23, RZ, 0x3c, !PT ;  /* 0x000000175a267212 */ /* 0x002fe200078e3cff */
[----:B------:R0:W-:Y:S01]  /*1d90*/  STL.128 [R1+0x50], R12 ;  /* 0x0000500c01007387 */ /* 0x0001e20000100c00 */
[----:B------:R-:W-:-:S02]  /*1da0*/  LOP3.LUT R9, R41, R84, RZ, 0x3c, !PT ;  /* 0x0000005429097212 */ /* 0x000fc400078e3cff */
[----:B------:R-:W-:Y:S02]  /*1db0*/  LOP3.LUT R32, R144, R84, RZ, 0x3c, !PT ;  /* 0x0000005490207212 */ /* 0x000fe400078e3cff */
[----:B------:R-:W-:Y:S02]  /*1dc0*/  LOP3.LUT R43, R41, R10, RZ, 0x3c, !PT ;  /* 0x0000000a292b7212 */ /* 0x000fe400078e3cff */
[----:B----4-:R-:W-:Y:S02]  /*1dd0*/  LOP3.LUT R173, R103, R17, RZ, 0x3c, !PT ;  /* 0x0000001167ad7212 */ /* 0x010fe400078e3cff */
[----:B------:R-:W-:Y:S02]  /*1de0*/  LOP3.LUT R40, R93, R160, RZ, 0x3c, !PT ;  /* 0x000000a05d287212 */ /* 0x000fe400078e3cff */
[----:B------:R-:W-:Y:S02]  /*1df0*/  LOP3.LUT R42, R38, R39, RZ, 0x3c, !PT ;  /* 0x00000027262a7212 */ /* 0x000fe400078e3cff */
[----:B---3--:R-:W-:-:S02]  /*1e00*/  LOP3.LUT R140, R101, R140, RZ, 0x3c, !PT ;  /* 0x0000008c658c7212 */ /* 0x008fc400078e3cff */
[----:B-----5:R-:W-:Y:S01]  /*1e10*/  LOP3.LUT R168, R100, UR5, R27, 0x96, !PT ;  /* 0x0000000564a87c12 */ /* 0x020fe2000f8e961b */
[----:B------:R-:W1:Y:S01]  /*1e20*/  LDCU.U8 UR5, c[0x3][0x10a] ;  /* 0x00c02140ff0577ac */ /* 0x000e620008000000 */
[----:B0-----:R-:W-:Y:S02]  /*1e30*/  LOP3.LUT R12, R38, R93, RZ, 0x3c, !PT ;  /* 0x0000005d260c7212 */ /* 0x001fe400078e3cff */
[----:B------:R-:W-:Y:S02]  /*1e40*/  LOP3.LUT R166, R173, R159, RZ, 0x3c, !PT ;  /* 0x0000009fada67212 */ /* 0x000fe400078e3cff */
[----:B------:R-:W-:Y:S02]  /*1e50*/  PRMT R18, R12, 0x3340, R9 ;  /* 0x000033400c127816 */ /* 0x000fe40000000009 */
[----:B------:R-:W-:Y:S02]  /*1e60*/  LOP3.LUT R13, R43, R11, RZ, 0x3c, !PT ;  /* 0x0000000b2b0d7212 */ /* 0x000fe400078e3cff */
[----:B------:R-:W-:-:S02]  /*1e70*/  LOP3.LUT R142, R42, R40, RZ, 0x3c, !PT ;  /* 0x000000282a8e7212 */ /* 0x000fc400078e3cff */
[----:B------:R-:W-:Y:S02]  /*1e80*/  LOP3.LUT R15, R32, R43, RZ, 0x3c, !PT ;  /* 0x0000002b200f7212 */ /* 0x000fe400078e3cff */
[----:B------:R-:W-:Y:S02]  /*1e90*/  LOP3.LUT R14, R113, R42, RZ, 0x3c, !PT ;  /* 0x0000002a710e7212 */ /* 0x000fe400078e3cff */
[C---:B------:R-:W-:Y:S02]  /*1ea0*/  LOP3.LUT R12, R105.reuse, R32, RZ, 0x3c, !PT ;  /* 0x00000020690c7212 */ /* 0x040fe400078e3cff */
[C---:B------:R-:W-:Y:S02]  /*1eb0*/  LOP3.LUT R9, R140.reuse, R113, RZ, 0x3c, !PT ;  /* 0x000000718c097212 */ /* 0x040fe400078e3cff */
[----:B------:R-:W-:Y:S02]  /*1ec0*/  LOP3.LUT R169, R105, R43, RZ, 0x3c, !PT ;  /* 0x0000002b69a97212 */ /* 0x000fe400078e3cff */
[----:B------:R-:W-:-:S02]  /*1ed0*/  LOP3.LUT R164, R140, R42, RZ, 0x3c, !PT ;  /* 0x0000002a8ca47212 */ /* 0x000fc400078e3cff */
[----:B------:R-:W-:Y:S02]  /*1ee0*/  LOP3.LUT R171, R168, R152, RZ, 0x3c, !PT ;  /* 0x00000098a8ab7212 */ /* 0x000fe400078e3cff */
        /* <DEDUP_REMOVED lines=9> */
[----:B------:R-:W-:Y:S02]  /*1f80*/  LOP3.LUT R23, R102, R125, RZ, 0x3c, !PT ;  /* 0x0000007d66177212 */ /* 0x000fe400078e3cff */
[----:B------:R-:W-:-:S02]  /*1f90*/  LOP3.LUT R172, R171, R99, RZ, 0x3c, !PT ;  /* 0x00000063abac7212 */ /* 0x000fc400078e3cff */
[----:B------:R-:W-:Y:S02]  /*1fa0*/  LOP3.LUT R174, R169, R125, RZ, 0x3c, !PT ;  /* 0x0000007da9ae7212 */ /* 0x000fe400078e3cff */
[----:B------:R-:W-:Y:S02]  /*1fb0*/  LOP3.LUT R177, R164, R98, RZ, 0x3c, !PT ;  /* 0x00000062a4b17212 */ /* 0x000fe400078e3cff */
[----:B------:R-:W-:Y:S02]  /*1fc0*/  LOP3.LUT R47, R175, 0xff, RZ, 0xc0, !PT ;  /* 0x000000ffaf2f7812 */ /* 0x000fe400078ec0ff */
[----:B------:R-:W-:Y:S02]  /*1fd0*/  PRMT R48, R13, 0x3340, R14 ;  /* 0x000033400d307816 */ /* 0x000fe4000000000e */
[----:B------:R-:W-:Y:S02]  /*1fe0*/  PRMT R30, R9, 0x3340, R12 ;  /* 0x00003340091e7816 */ /* 0x000fe4000000000c */
[----:B------:R-:W-:Y:S01]  /*1ff0*/  PRMT R28, R16, 0x3340, R23 ;  /* 0x00003340101c7816 */ /* 0x000fe20000000017 */
[----:B------:R-:W1:Y:S01]  /*2000*/  LDC.U8 R47, c[0x3][R47] ;  /* 0x00c000002f2f7b82 */ /* 0x000e620000000000 */
[----:B------:R-:W-:-:S02]  /*2010*/  PRMT R13, R93, 0x3340, R84 ;  /* 0x000033405d0d7816 */ /* 0x000fc40000000054 */
[----:B------:R-:W-:Y:S02]  /*2020*/  PRMT R12, R88, 0x3340, R91 ;  /* 0x00003340580c7816 */ /* 0x000fe4000000005b */
[C---:B------:R-:W-:Y:S02]  /*2030*/  LOP3.LUT R9, R108.reuse, R171, RZ, 0x3c, !PT ;  /* 0x000000ab6c097212 */ /* 0x040fe400078e3cff */
[----:B------:R-:W-:Y:S02]  /*2040*/  LOP3.LUT R14, R119, R166, RZ, 0x3c, !PT ;  /* 0x000000a6770e7212 */ /* 0x000fe400078e3cff */
[----:B------:R-:W-:Y:S02]  /*2050*/  PRMT R16, R108, 0x3340, R119 ;  /* 0x000033406c107816 */ /* 0x000fe40000000077 */
[----:B------:R-:W-:Y:S02]  /*2060*/  LOP3.LUT R170, R91, R155, RZ, 0x3c, !PT ;  /* 0x0000009b5baa7212 */ /* 0x000fe400078e3cff */
[----:B------:R-:W-:-:S02]  /*2070*/  LOP3.LUT R176, R172, 0xff, RZ, 0xc0, !PT ;  /* 0x000000ffacb07812 */ /* 0x000fc400078ec0ff */
[----:B------:R-:W-:Y:S02]  /*2080*/  LOP3.LUT R179, R174, 0xff, RZ, 0xc0, !PT ;  /* 0x000000ffaeb37812 */ /* 0x000fe400078ec0ff */
[----:B------:R-:W-:Y:S02]  /*2090*/  LOP3.LUT R46, R177, 0xff, RZ, 0xc0, !PT ;  /* 0x000000ffb12e7812 */ /* 0x000fe400078ec0ff */
[----:B------:R-:W-:Y:S01]  /*20a0*/  PRMT R13, R12, 0x5410, R13 ;  /* 0x000054100c0d7816 */ /* 0x000fe2000000000d */
[----:B------:R-:W0:Y:S01]  /*20b0*/  LDC.U8 R176, c[0x3][R176] ;  /* 0x00c00000b0b07b82 */ /* 0x000e220000000000 */
[----:B------:R-:W-:Y:S02]  /*20c0*/  PRMT R183, R9, 0x3340, R14 ;  /* 0x0000334009b77816 */ /* 0x000fe4000000000e */
[----:B------:R-:W-:Y:S02]  /*20d0*/  PRMT R29, R16, 0x5410, R29 ;  /* 0x00005410101d7816 */ /* 0x000fe4000000001d */
[----:B------:R-:W-:-:S02]  /*20e0*/  PRMT R15, R40, 0x3340, R11 ;  /* 0x00003340280f7816 */ /* 0x000fc4000000000b */
[----:B------:R-:W-:Y:S01]  /*20f0*/  PRMT R12, R165, 0x3340, R170 ;  /* 0x00003340a50c7816 */ /* 0x000fe200000000aa */
[----:B------:R-:W2:Y:S01]  /*2100*/  LDC.U8 R179, c[0x3][R179] ;  /* 0x00c00000b3b37b82 */ /* 0x000ea20000000000 */
[----:B------:R-:W-:Y:S02]  /*2110*/  PRMT R9, R92, 0x3340, R95 ;  /* 0x000033405c097816 */ /* 0x000fe4000000005f */
[----:B------:R-:W-:Y:S02]  /*2120*/  PRMT R16, R90, 0x3340, R153 ;  /* 0x000033405a107816 */ /* 0x000fe40000000099 */
[----:B------:R-:W-:Y:S02]  /*2130*/  PRMT R15, R12, 0x5410, R15 ;  /* 0x000054100c0f7816 */ /* 0x000fe4000000000f */
[----:B------:R-:W-:Y:S01]  /*2140*/  PRMT R12, R9, 0x5410, R16 ;  /* 0x00005410090c7816 */ /* 0x000fe20000000010 */
[----:B------:R-:W3:Y:S01]  /*2150*/  LDC.U8 R46, c[0x3][R46] ;  /* 0x00c000002e2e7b82 */ /* 0x000ee20000000000 */
        /* <DEDUP_REMOVED lines=8> */
[----:B------:R4:W-:Y:S01]  /*21e0*/  STL.128 [R1+0x60], R12 ;  /* 0x0000600c01007387 */ /* 0x0009e20000100c00 */
        /* <DEDUP_REMOVED lines=8> */
[----:B----4-:R-:W-:Y:S01]  /*2270*/  IMAD.MOV.U32 R12, RZ, RZ, RZ ;  /* 0x000000ffff0c7224 */ /* 0x010fe200078e00ff */
[----:B------:R-:W-:Y:S02]  /*2280*/  PRMT R28, R168, 0x3340, R173 ;  /* 0x00003340a81c7816 */ /* 0x000fe400000000ad */
[----:B------:R-:W-:Y:S02]  /*2290*/  PRMT R23, R140, 0x3340, R105 ;  /* 0x000033408c177816 */ /* 0x000fe40000000069 */
[----:B------:R-:W-:-:S02]  /*22a0*/  PRMT R19, R16, 0x5410, R19 ;  /* 0x0000541010137816 */ /* 0x000fc40000000013 */
[----:B------:R-:W-:Y:S02]  /*22b0*/  PRMT R16, R18, 0x5410, R9 ;  /* 0x0000541012107816 */ /* 0x000fe40000000009 */
[----:B------:R-:W-:Y:S02]  /*22c0*/  PRMT R18, R21, 0x5410, R20 ;  /* 0x0000541015127816 */ /* 0x000fe40000000014 */
[----:B------:R-:W-:Y:S02]  /*22d0*/  PRMT R17, R22, 0x5410, R17 ;  /* 0x0000541016117816 */ /* 0x000fe40000000011 */
[----:B------:R-:W-:Y:S02]  /*22e0*/  PRMT R20, R28, 0x5410, R23 ;  /* 0x000054101c147816 */ /* 0x000fe40000000017 */
[----:B------:R-:W-:Y:S01]  /*22f0*/  LOP3.LUT R181, R159, R170, RZ, 0x3c, !PT ;  /* 0x000000aa9fb57212 */ /* 0x000fe200078e3cff */
[----:B------:R4:W-:Y:S01]  /*2300*/  STL.128 [R1+0x80], R16 ;  /* 0x0000801001007387 */ /* 0x0009e20000100c00 */
[----:B------:R-:W-:-:S02]  /*2310*/  PRMT R22, R164, 0x3340, R169 ;  /* 0x00003340a4167816 */ /* 0x000fc400000000a9 */
[----:B------:R-:W-:Y:S02]  /*2320*/  PRMT R9, R171, 0x3340, R166 ;  /* 0x00003340ab097816 */ /* 0x000fe400000000a6 */
[----:B------:R-:W-:Y:S02]  /*2330*/  PRMT R23, R177, 0x3340, R174 ;  /* 0x00003340b1177816 */ /* 0x000fe400000000ae */
[----:B------:R-:W-:Y:S02]  /*2340*/  PRMT R28, R172, 0x3340, R175 ;  /* 0x00003340ac1c7816 */ /* 0x000fe400000000af */
[----:B------:R-:W-:Y:S02]  /*2350*/  PRMT R21, R30, 0x5410, R27 ;  /* 0x000054101e157816 */ /* 0x000fe4000000001b */
[----:B------:R-:W-:Y:S02]  /*2360*/  PRMT R27, R158, 0x3340, R181 ;  /* 0x000033409e1b7816 */ /* 0x000fe400000000b5 */
[----:B------:R-:W-:-:S02]  /*2370*/  PRMT R22, R9, 0x5410, R22 ;  /* 0x0000541009167816 */ /* 0x000fc40000000016 */
[----:B-1----:R-:W-:Y:S02]  /*2380*/  LOP3.LUT R110, R168, UR5, R47, 0x96, !PT ;  /* 0x00000005a86e7c12 */ /* 0x002fe4000f8e962f */
[----:B------:R-:W-:Y:S02]  /*2390*/  PRMT R23, R28, 0x5410, R23 ;  /* 0x000054101c177816 */ /* 0x000fe40000000017 */
[----:B------:R-:W-:Y:S02]  /*23a0*/  SHF.R.U32.HI R47, RZ, 0x8, R107 ;  /* 0x00000008ff2f7819 */ /* 0x000fe4000001166b */
[----:B------:R-:W-:Y:S01]  /*23b0*/  PRMT R27, R27, 0x5410, R142 ;  /* 0x000054101b1b7816 */ /* 0x000fe2000000008e */
[----:B------:R1:W-:Y:S01]  /*23c0*/  STL.128 [R1+0x90], R20 ;  /* 0x0000901401007387 */ /* 0x0003e20000100c00 */
[----:B0-----:R-:W-:Y:S02]  /*23d0*/  LOP3.LUT R176, R105, R176, RZ, 0x3c, !PT ;  /* 0x000000b069b07212 */ /* 0x001fe400078e3cff */
[----:B--2---:R-:W-:Y:S01]  /*23e0*/  LOP3.LUT R179, R140, R179, RZ, 0x3c, !PT ;  /* 0x000000b38cb37212 */ /* 0x004fe200078e3cff */
[----:B------:R0:W-:Y:S01]  /*23f0*/  STL.128 [R1+0x70], R24 ;  /* 0x0000701801007387 */ /* 0x0001e20000100c00 */
[----:B---3--:R-:W-:-:S02]  /*2400*/  LOP3.LUT R151, R173, R46, RZ, 0x3c, !PT ;  /* 0x0000002ead977212 */ /* 0x008fc400078e3cff */
[----:B----4-:R-:W-:Y:S02]  /*2410*/  LOP3.LUT R17, R67, R47, RZ, 0x3c, !PT ;  /* 0x0000002f43117212 */ /* 0x010fe400078e3cff */
[----:B------:R-:W-:Y:S02]  /*2420*/  PRMT R46, R107, 0x7632, R46 ;  /* 0x000076326b2e7816 */ /* 0x000fe4000000002e */
[----:B------:R-:W-:Y:S02]  /*2430*/  PRMT R28, R179, 0x3340, R176 ;  /* 0x00003340b31c7816 */ /* 0x000fe400000000b0 */
[----:B------:R-:W-:Y:S02]  /*2440*/  PRMT R9, R110, 0x3340, R151 ;  /* 0x000033406e097816 */ /* 0x000fe40000000097 */
[----:B------:R-:W-:Y:S02]  /*2450*/  LOP3.LUT R16, R72, R46, RZ, 0x3c, !PT ;  /* 0x0000002e48107212 */ /* 0x000fe400078e3cff */
[----:B-1----:R-:W-:-:S02]  /*2460*/  SHF.R.U32.HI R23, RZ, 0x8, R121 ;  /* 0x00000008ff177819 */ /* 0x002fc40000011679 */
[--C-:B------:R-:W-:Y:S02]  /*2470*/  SHF.R.U64 R20, R120, 0x10, R121.reuse ;  /* 0x0000001078147819 */ /* 0x100fe40000001279 */
[----:B0-----:R-:W-:Y:S02]  /*2480*/  PRMT R26, R17, 0x7610, R26 ;  /* 0x00007610111a7816 */ /* 0x001fe4000000001a */
[----:B------:R-:W-:Y:S02]  /*2490*/  LOP3.LUT R17, R66, R23, RZ, 0x3c, !PT ;  /* 0x0000001742117212 */ /* 0x000fe400078e3cff */
[--C-:B------:R-:W-:Y:S02]  /*24a0*/  SHF.R.U32.HI R25, RZ, 0x18, R121.reuse ;  /* 0x00000018ff197819 */ /* 0x100fe40000011679 */
[--C-:B------:R-:W-:Y:S02]  /*24b0*/  SHF.R.U32.HI R18, RZ, 0x10, R121.reuse ;  /* 0x00000010ff127819 */ /* 0x100fe40000011679 */
[----:B------:R-:W-:-:S02]  /*24c0*/  SHF.R.U64 R19, R120, 0x8, R121 ;  /* 0x0000000878137819 */ /* 0x000fc40000001279 */
[----:B------:R-:W-:Y:S02]  /*24d0*/  SHF.R.U64 R21, R120, 0x18, R121 ;  /* 0x0000001878157819 */ /* 0x000fe40000001279 */
[----:B------:R-:W-:Y:S02]  /*24e0*/  PRMT R23, R37, 0x3340, R6 ;  /* 0x0000334025177816 */ /* 0x000fe40000000006 */
[----:B------:R-:W-:Y:S02]  /*24f0*/  PRMT R30, R183, 0x5410, R48 ;  /* 0x00005410b71e7816 */ /* 0x000fe40000000030 */
[----:B------:R-:W-:Y:S02]  /*2500*/  PRMT R28, R9, 0x5410, R28 ;  /* 0x00005410091c7816 */ /* 0x000fe4000000001c */
[----:B------:R-:W-:Y:S01]  /*2510*/  PRMT R9, R44, 0x654, R45 ;  /* 0x000006542c097816 */ /* 0x000fe2000000002d */
[----:B------:R-:W-:Y:S01]  /*2520*/  VIADD R44, R1, 0x10 ;  /* 0x00000010012c7836 */ /* 0x000fe20000000000 */
[----:B------:R-:W-:Y:S01]  /*2530*/  PRMT R24, R16, 0x7610, R24 ;  /* 0x0000761010187816 */ /* 0x000fe20000000018 */
[----:B------:R0:W-:Y:S01]  /*2540*/  STL.128 [R1+0xa0], R28 ;  /* 0x0000a01c01007387 */ /* 0x0001e20000100c00 */
[----:B------:R-:W-:-:S02]  /*2550*/  LOP3.LUT R20, R61, R20, RZ, 0x3c, !PT ;  /* 0x000000143d147212 */ /* 0x000fc400078e3cff */
[----:B------:R-:W-:Y:S02]  /*2560*/  SHF.R.U32.HI R45, RZ, 0x18, R107 ;  /* 0x00000018ff2d7819 */ /* 0x000fe4000001166b */
[----:B------:R-:W-:Y:S02]  /*2570*/  LOP3.LUT R48, R76, R107, RZ, 0x3c, !PT ;  /* 0x0000006b4c307212 */ /* 0x000fe400078e3cff */
[----:B------:R-:W-:Y:S02]  /*2580*/  LOP3.LUT R22, R75, R121, RZ, 0x3c, !PT ;  /* 0x000000794b167212 */ /* 0x000fe400078e3cff */
[----:B------:R-:W-:Y:S02]  /*2590*/  LOP3.LUT R16, R74, R25, RZ, 0x3c, !PT ;  /* 0x000000194a107212 */ /* 0x000fe400078e3cff */
[----:B------:R-:W-:Y:S02]  /*25a0*/  LOP3.LUT R18, R73, R18, RZ, 0x3c, !PT ;  /* 0x0000001249127212 */ /* 0x000fe400078e3cff */
[----:B------:R-:W-:-:S02]  /*25b0*/  LOP3.LUT R19, R62, R19, RZ, 0x3c, !PT ;  /* 0x000000133e137212 */ /* 0x000fc400078e3cff */
[----:B------:R-:W-:Y:S02]  /*25c0*/  LOP3.LUT R21, R64, R21, RZ, 0x3c, !PT ;  /* 0x0000001540157212 */ /* 0x000fe400078e3cff */
[----:B------:R-:W-:Y:S02]  /*25d0*/  PRMT R23, R23, 0x5410, R58 ;  /* 0x0000541017177816 */ /* 0x000fe4000000003a */
[----:B0-----:R-:W-:Y:S02]  /*25e0*/  PRMT R30, R20, 0x7610, R30 ;  /* 0x00007610141e7816 */ /* 0x001fe4000000001e */
[----:B------:R-:W-:Y:S02]  /*25f0*/  PRMT R13, R69, 0x7610, R13 ;  /* 0x00007610450d7816 */ /* 0x000fe4000000000d */
[----:B------:R-:W-:Y:S02]  /*2600*/  PRMT R14, R70, 0x7610, R14 ;  /* 0x00007610460e7816 */ /* 0x000fe4000000000e */
[----:B------:R-:W-:-:S02]  /*2610*/  PRMT R15, R65, 0x7610, R15 ;  /* 0x00007610410f7816 */ /* 0x000fc4000000000f */
[----:B------:R-:W-:Y:S02]  /*2620*/  LOP3.LUT R45, R71, R45, RZ, 0x3c, !PT ;  /* 0x0000002d472d7212 */ /* 0x000fe400078e3cff */
[----:B------:R-:W-:Y:S02]  /*2630*/  PRMT R46, R48, 0x7610, R46 ;  /* 0x00007610302e7816 */ /* 0x000fe4000000002e */
[----:B------:R-:W-:Y:S02]  /*2640*/  LOP3.LUT R47, R63, R120, RZ, 0x3c, !PT ;  /* 0x000000783f2f7212 */ /* 0x000fe400078e3cff */
[----:B------:R-:W-:Y:S02]  /*2650*/  PRMT R29, R22, 0x7610, R29 ;  /* 0x00007610161d7816 */ /* 0x000fe4000000001d */
[----:B------:R-:W-:Y:S02]  /*2660*/  PRMT R25, R16, 0x7610, R25 ;  /* 0x0000761010197816 */ /* 0x000fe40000000019 */
[----:B------:R-:W-:-:S02]  /*2670*/  PRMT R27, R17, 0x7610, R27 ;  /* 0x00007610111b7816 */ /* 0x000fc4000000001b */
[----:B------:R-:W-:Y:S02]  /*2680*/  PRMT R28, R18, 0x7610, R28 ;  /* 0x00007610121c7816 */ /* 0x000fe4000000001c */
[----:B------:R-:W-:Y:S02]  /*2690*/  PRMT R178, R19, 0x7610, R178 ;  /* 0x0000761013b27816 */ /* 0x000fe400000000b2 */
[----:B------:R-:W-:Y:S02]  /*26a0*/  PRMT R31, R21, 0x7610, R31 ;  /* 0x00007610151f7816 */ /* 0x000fe4000000001f */
[----:B------:R-:W-:-:S07]  /*26b0*/  PRMT R20, R36, 0x7604, R23 ;  /* 0x0000760424147816 */ /* 0x000fce0000000017 */
.L_x_24:
[----:B------:R0:W2:Y:S01]  /*26c0*/  LDL.128 R16, [R44] ;  /* 0x000000002c107983 */ /* 0x0000a20000100c00 */
[----:B------:R-:W-:Y:S01]  /*26d0*/  LOP3.LUT R183, R13, 0xff, RZ, 0xc0, !PT ;  /* 0x000000ff0db77812 */ /* 0x000fe200078ec0ff */
[----:B------:R-:W-:Y:S01]  /*26e0*/  VIADD R12, R12, 0x1 ;  /* 0x000000010c0c7836 */ /* 0x000fe20000000000 */
[----:B------:R-:W-:Y:S02]  /*26f0*/  LOP3.LUT R23, R14, 0xff, RZ, 0xc0, !PT ;  /* 0x000000ff0e177812 */ /* 0x000fe400078ec0ff */
[----:B------:R-:W-:Y:S02]  /*2700*/  LOP3.LUT R13, R180, 0xff, RZ, 0xc0, !PT ;  /* 0x000000ffb40d7812 */ /* 0x000fe400078ec0ff */
[----:B------:R-:W-:Y:S01]  /*2710*/  LOP3.LUT R22, R45, 0xff, RZ, 0xc0, !PT ;  /* 0x000000ff2d167812 */ /* 0x000fe200078ec0ff */
[----:B0-----:R-:W-:Y:S01]  /*2720*/  VIADD R44, R44, 0x10 ;  /* 0x000000102c2c7836 */ /* 0x001fe20000000000 */
        /* <DEDUP_REMOVED lines=14> */
[----:B------:R-:W-:Y:S02]  /*2810*/  LOP3.LUT R178, R47, 0xff, RZ, 0xc0, !PT ;  /* 0x000000ff2fb27812 */ /* 0x000fe400078ec0ff */
[----:B------:R-:W-:Y:S01]  /*2820*/  ISETP.NE.AND P0, PT, R12, 0x9, PT ;  /* 0x000000090c00780c */ /* 0x000fe20003f05270 */
[----:B------:R3:W4:Y:S08]  /*2830*/  LDC.U8 R15, c[0x3][R183] ;  /* 0x00c00000b70f7b82 */ /* 0x0007300000000000 */
[----:B------:R-:W4:Y:S08]  /*2840*/  LDC.U8 R14, c[0x3][R14] ;  /* 0x00c000000e0e7b82 */ /* 0x000f300000000000 */
[----:B------:R-:W0:Y:S08]  /*2850*/  LDC.U8 R26, c[0x3][R26] ;  /* 0x00c000001a1a7b82 */ /* 0x000e300000000000 */
[----:B------:R5:W0:Y:S08]  /*2860*/  LDC.U8 R24, c[0x3][R182] ;  /* 0x00c00000b6187b82 */ /* 0x000a300000000000 */
[----:B------:R-:W0:Y:S08]  /*2870*/  LDC.U8 R21, c[0x3][R21] ;  /* 0x00c0000015157b82 */ /* 0x000e300000000000 */
[----:B------:R0:W0:Y:S01]  /*2880*/  LDC.U8 R28, c[0x3][R190] ;  /* 0x00c00000be1c7b82 */ /* 0x0000220000000000 */
[----:B-1----:R-:W-:-:S04]  /*2890*/  LOP3.LUT R180, R13, R22, RZ, 0x3c, !PT ;  /* 0x000000160db47212 */ /* 0x002fc800078e3cff */
[C---:B---3--:R-:W-:Y:S01]  /*28a0*/  PRMT R183, R180.reuse, 0x8880, RZ ;  /* 0x00008880b4b77816 */ /* 0x048fe200000000ff */
[----:B------:R-:W-:Y:S02]  /*28b0*/  IMAD.SHL.U32 R184, R180, 0x2, RZ ;  /* 0x00000002b4b87824 */ /* 0x000fe400078e00ff */
[----:B------:R-:W1:Y:S01]  /*28c0*/  LDC.U8 R27, c[0x3][R189] ;  /* 0x00c00000bd1b7b82 */ /* 0x000e620000000000 */
[----:B-----5:R-:W-:-:S07]  /*28d0*/  PRMT R182, R183, 0x7710, RZ ;  /* 0x00007710b7b67816 */ /* 0x020fce00000000ff */
[----:B------:R-:W3:Y:S01]  /*28e0*/  LDC.U8 R29, c[0x3][R188] ;  /* 0x00c00000bc1d7b82 */ /* 0x000ee20000000000 */
[----:B----4-:R-:W-:-:S04]  /*28f0*/  LOP3.LUT R45, R14, R15, RZ, 0x3c, !PT ;  /* 0x0000000f0e2d7212 */ /* 0x010fc800078e3cff */
[C---:B------:R-:W-:Y:S01]  /*2900*/  PRMT R48, R45.reuse, 0x8880, RZ ;  /* 0x000088802d307816 */ /* 0x040fe200000000ff */
[----:B------:R-:W-:Y:S01]  /*2910*/  IMAD.SHL.U32 R180, R45, 0x2, RZ ;  /* 0x000000022db47824 */ /* 0x000fe200078e00ff */
[----:B------:R-:W-:Y:S01]  /*2920*/  SHF.R.U32.HI R45, RZ, 0x7, R182 ;  /* 0x00000007ff2d7819 */ /* 0x000fe200000116b6 */
[----:B------:R-:W4:Y:S01]  /*2930*/  LDC.U8 R25, c[0x3][R25] ;  /* 0x00c0000019197b82 */ /* 0x000f220000000000 */
[----:B0-----:R-:W-:Y:S02]  /*2940*/  LOP3.LUT R186, R26, R23, RZ, 0x3c, !PT ;  /* 0x000000171aba7212 */ /* 0x001fe400078e3cff */
[----:B------:R-:W-:Y:S02]  /*2950*/  PRMT R48, R48, 0x7710, RZ ;  /* 0x0000771030307816 */ /* 0x000fe400000000ff */
[C---:B------:R-:W-:Y:S01]  /*2960*/  PRMT R182, R186.reuse, 0x8880, RZ ;  /* 0x00008880bab67816 */ /* 0x040fe200000000ff */
[----:B------:R-:W-:Y:S01]  /*2970*/  IMAD.SHL.U32 R186, R186, 0x2, RZ ;  /* 0x00000002baba7824 */ /* 0x000fe200078e00ff */
[----:B------:R-:W-:Y:S01]  /*2980*/  SHF.R.U32.HI R183, RZ, 0x7, R48 ;  /* 0x00000007ffb77819 */ /* 0x000fe20000011630 */
[----:B------:R0:W5:Y:S01]  /*2990*/  LDC.U8 R30, c[0x3][R187] ;  /* 0x00c00000bb1e7b82 */ /* 0x0001620000000000 */
[----:B------:R-:W-:-:S02]  /*29a0*/  PRMT R182, R182, 0x7710, RZ ;  /* 0x00007710b6b67816 */ /* 0x000fc400000000ff */
[----:B------:R-:W-:Y:S02]  /*29b0*/  LOP3.LUT R48, R180, 0x1b, R183, 0x78, !PT ;  /* 0x0000001bb4307812 */ /* 0x000fe400078e78b7 */
[----:B------:R-:W-:Y:S02]  /*29c0*/  SHF.R.U32.HI R183, RZ, 0x7, R182 ;  /* 0x00000007ffb77819 */ /* 0x000fe400000116b6 */
[----:B------:R-:W-:Y:S01]  /*29d0*/  LOP3.LUT R45, R184, 0x1b, R45, 0x78, !PT ;  /* 0x0000001bb82d7812 */ /* 0x000fe200078e782d */
[----:B------:R-:W5:Y:S01]  /*29e0*/  LDC.U8 R31, c[0x3][R31] ;  /* 0x00c000001f1f7b82 */ /* 0x000f620000000000 */
[----:B------:R-:W-:-:S04]  /*29f0*/  LOP3.LUT R185, R21, R24, RZ, 0x3c, !PT ;  /* 0x0000001815b97212 */ /* 0x000fc800078e3cff */
[C---:B------:R-:W-:Y:S01]  /*2a00*/  PRMT R190, R185.reuse, 0x8880, RZ ;  /* 0x00008880b9be7816 */ /* 0x040fe200000000ff */
[----:B------:R-:W-:Y:S02]  /*2a10*/  IMAD.SHL.U32 R185, R185, 0x2, RZ ;  /* 0x00000002b9b97824 */ /* 0x000fe400078e00ff */
[----:B------:R-:W5:Y:S01]  /*2a20*/  LDC.U8 R178, c[0x3][R178] ;  /* 0x00c00000b2b27b82 */ /* 0x000f620000000000 */
[----:B------:R-:W-:-:S04]  /*2a30*/  PRMT R180, R190, 0x7710, RZ ;  /* 0x00007710beb47816 */ /* 0x000fc800000000ff */
[----:B------:R-:W-:Y:S02]  /*2a40*/  SHF.R.U32.HI R182, RZ, 0x7, R180 ;  /* 0x00000007ffb67819 */ /* 0x000fe400000116b4 */
[----:B------:R-:W-:Y:S02]  /*2a50*/  LOP3.LUT R180, R186, 0x1b, R183, 0x78, !PT ;  /* 0x0000001bbab47812 */ /* 0x000fe400078e78b7 */
[----:B------:R-:W-:Y:S02]  /*2a60*/  LOP3.LUT R47, R185, 0x1b, R182, 0x78, !PT ;  /* 0x0000001bb92f7812 */ /* 0x000fe400078e78b6 */
[----:B------:R5:W5:Y:S01]  /*2a70*/  LDC.U8 R182, c[0x3][R192] ;  /* 0x00c00000c0b67b82 */ /* 0x000b620000000000 */
[----:B------:R-:W-:Y:S02]  /*2a80*/  LOP3.LUT R185, R21, R28, RZ, 0x3c, !PT ;  /* 0x0000001c15b97212 */ /* 0x000fe400078e3cff */
[----:B-1----:R-:W-:Y:S02]  /*2a90*/  LOP3.LUT R184, R27, R22, RZ, 0x3c, !PT ;  /* 0x000000161bb87212 */ /* 0x002fe400078e3cff */
[----:B---3--:R-:W-:Y:S01]  /*2aa0*/  LOP3.LUT R183, R29, R14, RZ, 0x3c, !PT ;  /* 0x0000000e1db77212 */ /* 0x008fe200078e3cff */
[C---:B------:R-:W-:Y:S01]  /*2ab0*/  IMAD.SHL.U32 R188, R185.reuse, 0x2, RZ ;  /* 0x00000002b9bc7824 */ /* 0x040fe200078e00ff */
[----:B------:R-:W-:Y:S01]  /*2ac0*/  PRMT R193, R185, 0x8880, RZ ;  /* 0x00008880b9c17816 */ /* 0x000fe200000000ff */
[C---:B0-----:R-:W-:Y:S01]  /*2ad0*/  IMAD.SHL.U32 R187, R184.reuse, 0x2, RZ ;  /* 0x00000002b8bb7824 */ /* 0x041fe200078e00ff */
[----:B------:R-:W-:Y:S01]  /*2ae0*/  PRMT R190, R184, 0x8880, RZ ;  /* 0x00008880b8be7816 */ /* 0x000fe200000000ff */
[C---:B------:R-:W-:Y:S01]  /*2af0*/  IMAD.SHL.U32 R185, R183.reuse, 0x2, RZ ;  /* 0x00000002b7b97824 */ /* 0x040fe200078e00ff */
[----:B------:R-:W-:-:S02]  /*2b00*/  PRMT R189, R183, 0x8880, RZ ;  /* 0x00008880b7bd7816 */ /* 0x000fc400000000ff */
[----:B----4-:R-:W-:Y:S02]  /*2b10*/  LOP3.LUT R186, R25, R26, RZ, 0x3c, !PT ;  /* 0x0000001a19ba7212 */ /* 0x010fe400078e3cff */
[----:B------:R-:W-:Y:S02]  /*2b20*/  PRMT R184, R190, 0x7710, RZ ;  /* 0x00007710beb87816 */ /* 0x000fe400000000ff */
[C---:B------:R-:W-:Y:S01]  /*2b30*/  PRMT R194, R186.reuse, 0x8880, RZ ;  /* 0x00008880bac27816 */ /* 0x040fe200000000ff */
[----:B------:R-:W-:Y:S01]  /*2b40*/  IMAD.SHL.U32 R191, R186, 0x2, RZ ;  /* 0x00000002babf7824 */ /* 0x000fe200078e00ff */
[----:B------:R-:W-:Y:S02]  /*2b50*/  PRMT R186, R193, 0x7710, RZ ;  /* 0x00007710c1ba7816 */ /* 0x000fe400000000ff */
[----:B------:R-:W-:Y:S02]  /*2b60*/  PRMT R183, R189, 0x7710, RZ ;  /* 0x00007710bdb77816 */ /* 0x000fe400000000ff */
[----:B------:R-:W-:-:S02]  /*2b70*/  SHF.R.U32.HI R189, RZ, 0x7, R186 ;  /* 0x00000007ffbd7819 */ /* 0x000fc400000116ba */
[----:B------:R-:W-:Y:S02]  /*2b80*/  PRMT R190, R194, 0x7710, RZ ;  /* 0x00007710c2be7816 */ /* 0x000fe400000000ff */
[----:B------:R-:W-:Y:S02]  /*2b90*/  SHF.R.U32.HI R186, RZ, 0x7, R184 ;  /* 0x00000007ffba7819 */ /* 0x000fe400000116b8 */
[----:B------:R-:W-:Y:S02]  /*2ba0*/  SHF.R.U32.HI R184, RZ, 0x7, R183 ;  /* 0x00000007ffb87819 */ /* 0x000fe400000116b7 */
[----:B------:R-:W-:Y:S02]  /*2bb0*/  SHF.R.U32.HI R190, RZ, 0x7, R190 ;  /* 0x00000007ffbe7819 */ /* 0x000fe400000116be */
[----:B------:R-:W-:Y:S02]  /*2bc0*/  LOP3.LUT R183, R188, 0x1b, R189, 0x78, !PT ;  /* 0x0000001bbcb77812 */ /* 0x000fe400078e78bd */
[----:B------:R-:W-:-:S02]  /*2bd0*/  LOP3.LUT R185, R185, 0x1b, R184, 0x78, !PT ;  /* 0x0000001bb9b97812 */ /* 0x000fc400078e78b8 */
[----:B-----5:R-:W-:Y:S02]  /*2be0*/  LOP3.LUT R188, R23, R30, RZ, 0x3c, !PT ;  /* 0x0000001e17bc7212 */ /* 0x020fe400078e3cff */
[----:B------:R-:W-:Y:S02]  /*2bf0*/  LOP3.LUT R187, R187, 0x1b, R186, 0x78, !PT ;  /* 0x0000001bbbbb7812 */ /* 0x000fe400078e78ba */
[----:B------:R-:W-:Y:S01]  /*2c00*/  LOP3.LUT R184, R31, R28, RZ, 0x3c, !PT ;  /* 0x0000001c1fb87212 */ /* 0x000fe200078e3cff */
[----:B------:R-:W-:Y:S01]  /*2c10*/  IMAD.SHL.U32 R192, R188, 0x2, RZ ;  /* 0x00000002bcc07824 */ /* 0x000fe200078e00ff */
[----:B------:R-:W-:Y:S02]  /*2c20*/  LOP3.LUT R189, R25, R30, RZ, 0x3c, !PT ;  /* 0x0000001e19bd7212 */ /* 0x000fe400078e3cff */
[----:B------:R-:W-:Y:S02]  /*2c30*/  LOP3.LUT R186, R24, R31, RZ, 0x3c, !PT ;  /* 0x0000001f18ba7212 */ /* 0x000fe400078e3cff */
[----:B------:R-:W-:Y:S01]  /*2c40*/  LOP3.LUT R201, R191, 0x1b, R190, 0x78, !PT ;  /* 0x0000001bbfc97812 */ /* 0x000fe200078e78be */
[----:B------:R-:W-:Y:S01]  /*2c50*/  IMAD.SHL.U32 R194, R189, 0x2, RZ ;  /* 0x00000002bdc27824 */ /* 0x000fe200078e00ff */
[----:B------:R-:W-:Y:S01]  /*2c60*/  PRMT R191, R188, 0x8880, RZ ;  /* 0x00008880bcbf7816 */ /* 0x000fe200000000ff */
[----:B------:R-:W-:Y:S01]  /*2c70*/  IMAD.SHL.U32 R190, R186, 0x2, RZ ;  /* 0x00000002babe7824 */ /* 0x000fe200078e00ff */
[----:B------:R-:W-:-:S02]  /*2c80*/  PRMT R193, R184, 0x8880, RZ ;  /* 0x00008880b8c17816 */ /* 0x000fc400000000ff */
[----:B------:R-:W-:Y:S02]  /*2c90*/  PRMT R195, R189, 0x8880, RZ ;  /* 0x00008880bdc37816 */ /* 0x000fe400000000ff */
[----:B------:R-:W-:Y:S01]  /*2ca0*/  PRMT R188, R186, 0x8880, RZ ;  /* 0x00008880babc7816 */ /* 0x000fe200000000ff */
[----:B------:R-:W-:Y:S01]  /*2cb0*/  IMAD.SHL.U32 R186, R184, 0x2, RZ ;  /* 0x00000002b8ba7824 */ /* 0x000fe200078e00ff */
[----:B------:R-:W-:Y:S02]  /*2cc0*/  PRMT R189, R191, 0x7710, RZ ;  /* 0x00007710bfbd7816 */ /* 0x000fe400000000ff */
[----:B------:R-:W-:Y:S02]  /*2cd0*/  PRMT R184, R193, 0x7710, RZ ;  /* 0x00007710c1b87816 */ /* 0x000fe400000000ff */
[----:B------:R-:W-:Y:S02]  /*2ce0*/  SHF.R.U32.HI R193, RZ, 0x7, R189 ;  /* 0x00000007ffc17819 */ /* 0x000fe400000116bd */
[----:B------:R-:W-:-:S02]  /*2cf0*/  PRMT R191, R195, 0x7710, RZ ;  /* 0x00007710c3bf7816 */ /* 0x000fc400000000ff */
[----:B------:R-:W-:Y:S02]  /*2d00*/  SHF.R.U32.HI R189, RZ, 0x7, R184 ;  /* 0x00000007ffbd7819 */ /* 0x000fe400000116b8 */
[----:B------:R-:W-:Y:S02]  /*2d10*/  PRMT R188, R188, 0x7710, RZ ;  /* 0x00007710bcbc7816 */ /* 0x000fe400000000ff */
[----:B------:R-:W-:Y:S02]  /*2d20*/  SHF.R.U32.HI R195, RZ, 0x7, R191 ;  /* 0x00000007ffc37819 */ /* 0x000fe400000116bf */
[----:B------:R-:W-:Y:S02]  /*2d30*/  LOP3.LUT R197, R186, 0x1b, R189, 0x78, !PT ;  /* 0x0000001bbac57812 */ /* 0x000fe400078e78bd */
[----:B------:R-:W-:Y:S02]  /*2d40*/  SHF.R.U32.HI R191, RZ, 0x7, R188 ;  /* 0x00000007ffbf7819 */ /* 0x000fe400000116bc */
[----:B------:R-:W-:-:S02]  /*2d50*/  LOP3.LUT R189, R13, R182, RZ, 0x3c, !PT ;  /* 0x000000b60dbd7212 */ /* 0x000fc400078e3cff */
[----:B------:R-:W-:Y:S02]  /*2d60*/  LOP3.LUT R186, R182, R27, RZ, 0x3c, !PT ;  /* 0x0000001bb6ba7212 */ /* 0x000fe400078e3cff */
[C---:B------:R-:W-:Y:S02]  /*2d70*/  LOP3.LUT R188, R178.reuse, R15, RZ, 0x3c, !PT ;  /* 0x0000000fb2bc7212 */ /* 0x040fe400078e3cff */
[----:B------:R-:W-:Y:S02]  /*2d80*/  LOP3.LUT R184, R178, R29, RZ, 0x3c, !PT ;  /* 0x0000001db2b87212 */ /* 0x000fe400078e3cff */
[----:B------:R-:W-:Y:S01]  /*2d90*/  LOP3.LUT R203, R194, 0x1b, R195, 0x78, !PT ;  /* 0x0000001bc2cb7812 */ /* 0x000fe200078e78c3 */
[C---:B------:R-:W-:Y:S01]  /*2da0*/  IMAD.SHL.U32 R194, R189.reuse, 0x2, RZ ;  /* 0x00000002bdc27824 */ /* 0x040fe200078e00ff */
[----:B------:R-:W-:Y:S01]  /*2db0*/  LOP3.LUT R196, R190, 0x1b, R191, 0x78, !PT ;  /* 0x0000001bbec47812 */ /* 0x000fe200078e78bf */
[----:B------:R-:W-:Y:S01]  /*2dc0*/  IMAD.SHL.U32 R190, R188, 0x2, RZ ;  /* 0x00000002bcbe7824 */ /* 0x000fe200078e00ff */
[----:B------:R-:W-:-:S02]  /*2dd0*/  PRMT R191, R189, 0x8880, RZ ;  /* 0x00008880bdbf7816 */ /* 0x000fc400000000ff */
[----:B------:R-:W-:Y:S01]  /*2de0*/  LOP3.LUT R199, R192, 0x1b, R193, 0x78, !PT ;  /* 0x0000001bc0c77812 */ /* 0x000fe200078e78c1 */
[C---:B------:R-:W-:Y:S01]  /*2df0*/  IMAD.SHL.U32 R192, R186.reuse, 0x2, RZ ;  /* 0x00000002bac07824 */ /* 0x040fe200078e00ff */
[----:B------:R-:W-:Y:S01]  /*2e00*/  PRMT R189, R186, 0x8880, RZ ;  /* 0x00008880babd7816 */ /* 0x000fe200000000ff */
[----:B------:R-:W-:Y:S01]  /*2e10*/  IMAD.SHL.U32 R186, R184, 0x2, RZ ;  /* 0x00000002b8ba7824 */ /* 0x000fe200078e00ff */
[----:B------:R-:W-:Y:S02]  /*2e20*/  PRMT R195, R188, 0x8880, RZ ;  /* 0x00008880bcc37816 */ /* 0x000fe400000000ff */
[----:B------:R-:W-:Y:S02]  /*2e30*/  PRMT R193, R184, 0x8880, RZ ;  /* 0x00008880b8c17816 */ /* 0x000fe400000000ff */
[----:B------:R-:W-:Y:S02]  /*2e40*/  PRMT R191, R191, 0x7710, RZ ;  /* 0x00007710bfbf7816 */ /* 0x000fe400000000ff */
[----:B------:R-:W-:-:S02]  /*2e50*/  PRMT R189, R189, 0x7710, RZ ;  /* 0x00007710bdbd7816 */ /* 0x000fc400000000ff */
[----:B------:R-:W-:Y:S02]  /*2e60*/  PRMT R188, R195, 0x7710, RZ ;  /* 0x00007710c3bc7816 */ /* 0x000fe400000000ff */
[----:B------:R-:W-:Y:S02]  /*2e70*/  PRMT R184, R193, 0x7710, RZ ;  /* 0x00007710c1b87816 */ /* 0x000fe400000000ff */
[----:B------:R-:W-:Y:S02]  /*2e80*/  SHF.R.U32.HI R195, RZ, 0x7, R191 ;  /* 0x00000007ffc37819 */ /* 0x000fe400000116bf */
[----:B------:R-:W-:Y:S02]  /*2e90*/  SHF.R.U32.HI R193, RZ, 0x7, R189 ;  /* 0x00000007ffc17819 */ /* 0x000fe400000116bd */
[----:B------:R-:W-:Y:S02]  /*2ea0*/  SHF.R.U32.HI R191, RZ, 0x7, R188 ;  /* 0x00000007ffbf7819 */ /* 0x000fe400000116bc */
[----:B------:R-:W-:-:S02]  /*2eb0*/  SHF.R.U32.HI R189, RZ, 0x7, R184 ;  /* 0x00000007ffbd7819 */ /* 0x000fc400000116b8 */
[----:B------:R-:W-:Y:S02]  /*2ec0*/  LOP3.LUT R195, R194, 0x1b, R195, 0x78, !PT ;  /* 0x0000001bc2c37812 */ /* 0x000fe400078e78c3 */
[----:B------:R-:W-:Y:S02]  /*2ed0*/  LOP3.LUT R192, R192, 0x1b, R193, 0x78, !PT ;  /* 0x0000001bc0c07812 */ /* 0x000fe400078e78c1 */
[----:B------:R-:W-:Y:S02]  /*2ee0*/  LOP3.LUT R190, R190, 0x1b, R191, 0x78, !PT ;  /* 0x0000001bbebe7812 */ /* 0x000fe400078e78bf */
[----:B------:R-:W-:Y:S02]  /*2ef0*/  LOP3.LUT R186, R186, 0x1b, R189, 0x78, !PT ;  /* 0x0000001bbaba7812 */ /* 0x000fe400078e78bd */
[C---:B--2---:R-:W-:Y:S02]  /*2f00*/  PRMT R193, R18.reuse, 0x7772, RZ ;  /* 0x0000777212c17816 */ /* 0x044fe400000000ff */
[----:B------:R-:W-:-:S02]  /*2f10*/  PRMT R194, R18, 0x7771, RZ ;  /* 0x0000777112c27816 */ /* 0x000fc400000000ff */
[C---:B------:R-:W-:Y:S02]  /*2f20*/  PRMT R191, R18.reuse, 0x7773, RZ ;  /* 0x0000777312bf7816 */ /* 0x040fe400000000ff */
[----:B------:R-:W-:Y:S02]  /*2f30*/  PRMT R200, R17, 0x7772, RZ ;  /* 0x0000777211c87816 */ /* 0x000fe400000000ff */
[C---:B------:R-:W-:Y:S02]  /*2f40*/  PRMT R188, R19.reuse, 0x7772, RZ ;  /* 0x0000777213bc7816 */ /* 0x040fe400000000ff */
[C---:B------:R-:W-:Y:S02]  /*2f50*/  PRMT R189, R19.reuse, 0x7771, RZ ;  /* 0x0000777113bd7816 */ /* 0x040fe400000000ff */
[----:B------:R-:W-:Y:S02]  /*2f60*/  PRMT R184, R19, 0x7773, RZ ;  /* 0x0000777313b87816 */ /* 0x000fe400000000ff */
[----:B------:R-:W-:-:S02]  /*2f70*/  PRMT R18, R18, 0x7770, RZ ;  /* 0x0000777012127816 */ /* 0x000fc400000000ff */
[C---:B------:R-:W-:Y:S02]  /*2f80*/  PRMT R202, R17.reuse, 0x7771, RZ ;  /* 0x0000777111ca7816 */ /* 0x040fe400000000ff */
[----:B------:R-:W-:Y:S02]  /*2f90*/  PRMT R198, R17, 0x7773, RZ ;  /* 0x0000777311c67816 */ /* 0x000fe400000000ff */
[C---:B------:R-:W-:Y:S02]  /*2fa0*/  PRMT R205, R16.reuse, 0x7772, RZ ;  /* 0x0000777210cd7816 */ /* 0x040fe400000000ff */
[C---:B------:R-:W-:Y:S02]  /*2fb0*/  PRMT R206, R16.reuse, 0x7771, RZ ;  /* 0x0000777110ce7816 */ /* 0x040fe400000000ff */
[----:B------:R-:W-:Y:S02]  /*2fc0*/  PRMT R204, R16, 0x7773, RZ ;  /* 0x0000777310cc7816 */ /* 0x000fe400000000ff */
[----:B------:R-:W-:-:S02]  /*2fd0*/  PRMT R19, R19, 0x7770, RZ ;  /* 0x0000777013137816 */ /* 0x000fc400000000ff */
[----:B------:R-:W-:Y:S02]  /*2fe0*/  PRMT R17, R17, 0x7770, RZ ;  /* 0x0000777011117816 */ /* 0x000fe400000000ff */
[----:B------:R-:W-:Y:S02]  /*2ff0*/  PRMT R16, R16, 0x7770, RZ ;  /* 0x0000777010107816 */ /* 0x000fe400000000ff */
        /* <DEDUP_REMOVED lines=17> */
[-CC-:B------:R-:W-:Y:S02]  /*3110*/  LOP3.LUT R194, R194, R24.reuse, R21.reuse, 0x96, !PT ;  /* 0x00000018c2c27212 */ /* 0x180fe400078e9615 */
[----:B------:R-:W-:Y:S02]  /*3120*/  LOP3.LUT R18, R18, R24, R21, 0x96, !PT ;  /* 0x0000001812127212 */ /* 0x000fe400078e9615 */
[----:B------:R-:W-:Y:S02]  /*3130*/  LOP3.LUT R184, R26, R203, R184, 0x96, !PT ;  /* 0x000000cb1ab87212 */ /* 0x000fe400078e96b8 */
[----:B------:R-:W-:Y:S02]  /*3140*/  LOP3.LUT R183, R24, R183, R191, 0x96, !PT ;  /* 0x000000b718b77212 */ /* 0x000fe400078e96bf */
[----:B------:R-:W-:-:S02]  /*3150*/  LOP3.LUT R190, R29, R190, R204, 0x96, !PT ;  /* 0x000000be1dbe7212 */ /* 0x000fc400078e96cc */
[-CC-:B------:R-:W-:Y:S02]  /*3160*/  LOP3.LUT R19, R19, R26.reuse, R25.reuse, 0x96, !PT ;  /* 0x0000001a13137212 */ /* 0x180fe400078e9619 */
        /* <DEDUP_REMOVED lines=8> */
[----:B------:R-:W-:Y:S02]  /*31f0*/  LOP3.LUT R30, R180, R26, R25, 0x96, !PT ;  /* 0x0000001ab41e7212 */ /* 0x000fe400078e9619 */
        /* <DEDUP_REMOVED lines=32> */
[----:B0-----:R-:W-:-:S02]  /*3400*/  LOP3.LUT R13, R13, 0xff, R110, 0x48, !PT ;  /* 0x000000ff0d0d7812 */ /* 0x001fc400078e486e */
[----:B-1----:R-:W-:-:S03]  /*3410*/  LOP3.LUT R14, R12, 0xff, R151, 0x48, !PT ;  /* 0x000000ff0c0e7812 */ /* 0x002fc600078e4897 */
[----:B------:R-:W-:Y:S02]  /*3420*/  IMAD.WIDE.U32 R12, R13, 0x10000, RZ ;  /* 0x000100000d0c7825 */ /* 0x000fe400078e00ff */
[----:B------:R-:W0:Y:S02]  /*3430*/  LDC.U8 R21, c[0x3][R21] ;  /* 0x00c0000015157b82 */ /* 0x000e240000000000 */
[----:B------:R-:W-:Y:S01]  /*3440*/  IMAD.WIDE.U32 R14, R14, 0x100, RZ ;  /* 0x000001000e0e7825 */ /* 0x000fe200078e00ff */
[----:B--2---:R-:W-:Y:S02]  /*3450*/  LOP3.LUT R16, R16, 0xffff, R179, 0x48, !PT ;  /* 0x0000ffff10107812 */ /* 0x004fe400078e48b3 */
[----:B------:R-:W-:Y:S02]  /*3460*/  LOP3.LUT R23, R12, R14, RZ, 0xfc, !PT ;  /* 0x0000000e0c177212 */ /* 0x000fe400078efcff */
[----:B------:R-:W-:Y:S02]  /*3470*/  LOP3.LUT R13, R13, R15, RZ, 0xfc, !PT ;  /* 0x0000000f0d0d7212 */ /* 0x000fe400078efcff */
[----:B------:R-:W-:-:S02]  /*3480*/  LOP3.LUT R12, R23, 0xff, R16, 0xf8, !PT ;  /* 0x000000ff170c7812 */ /* 0x000fc400078ef810 */
        /* <DEDUP_REMOVED lines=44> */
.L_x_26:
[----:B------:R-:W-:-:S07]  /*3750*/  MOV R23, 0x3770 ;  /* 0x0000377000177802 */ /* 0x000fce0000000f00 */
[----:B-12---:R-:W-:Y:S05]  /*3760*/  CALL.REL.NOINC `($__internal_1_$__cuda_sm20_rem_u64) ;  /* 0x0000002000307944 */ /* 0x006fea0003c00000 */
[----:B------:R-:W-:Y:S02]  /*3770*/  IMAD.MOV.U32 R12, RZ, RZ, R44 ;  /* 0x000000ffff0c7224 */ /* 0x000fe400078e002c */
[----:B------:R-:W-:-:S07]  /*3780*/  IMAD.MOV.U32 R13, RZ, RZ, R45 ;  /* 0x000000ffff0d7224 */ /* 0x000fce00078e002d */
.L_x_27:
[----:B------:R-:W-:Y:S05]  /*3790*/  BSYNC.RECONVERGENT B1 ;  /* 0x0000000000017941 */ /* 0x000fea0003800200 */
.L_x_25:
[----:B------:R-:W0:Y:S01]  /*37a0*/  LDCU UR5, c[0x0][0x38c] ;  /* 0x00007180ff0577ac */ /* 0x000e220008000800 */
[----:B------:R-:W-:Y:S01]  /*37b0*/  BSSY.RECONVERGENT B1, `(.L_x_28) ;  /* 0x000001e000017945 */ /* 0x000fe20003800200 */
[----:B0-----:R-:W-:-:S04]  /*37c0*/  LOP3.LUT R14, R111, UR5, RZ, 0xfc, !PT ;  /* 0x000000056f0e7c12 */ /* 0x001fc8000f8efcff */
[----:B------:R-:W-:-:S13]  /*37d0*/  ISETP.NE.U32.AND P0, PT, R14, RZ, PT ;  /* 0x000000ff0e00720c */ /* 0x000fda0003f05070 */
[----:B------:R-:W-:Y:S05]  /*37e0*/  @P0 BRA `(.L_x_29) ;  /* 0x0000000000500947 */ /* 0x000fea0003800000 */
[----:B------:R-:W0:Y:S01]  /*37f0*/  LDCU UR5, c[0x0][0x388] ;  /* 0x00007100ff0577ac */ /* 0x000e220008000800 */
[----:B------:R-:W-:Y:S01]  /*3800*/  IMAD.MOV.U32 R14, RZ, RZ, RZ ;  /* 0x000000ffff0e7224 */ /* 0x000fe200078e00ff */
[----:B0-----:R-:W0:Y:S01]  /*3810*/  I2F.U32.RP R17, UR5 ;  /* 0x0000000500117d06 */ /* 0x001e220008209000 */
[----:B------:R-:W-:-:S07]  /*3820*/  ISETP.NE.U32.AND P1, PT, RZ, UR5, PT ;  /* 0x00000005ff007c0c */ /* 0x000fce000bf25070 */
[----:B0-----:R-:W0:Y:S02]  /*3830*/  MUFU.RCP R17, R17 ;  /* 0x0000001100117308 */ /* 0x001e240000001000 */
[----:B0-----:R-:W-:Y:S02]  /*3840*/  VIADD R15, R17, 0xffffffe ;  /* 0x0ffffffe110f7836 */ /* 0x001fe40000000000 */
[----:B------:R-:W-:-:S04]  /*3850*/  IMAD.MOV.U32 R17, RZ, RZ, RZ ;  /* 0x000000ffff117224 */ /* 0x000fc800078e00ff */
[----:B------:R-:W0:Y:S02]  /*3860*/  F2I.FTZ.U32.TRUNC.NTZ R15, R15 ;  /* 0x0000000f000f7305 */ /* 0x000e24000021f000 */
[----:B0-----:R-:W-:-:S04]  /*3870*/  IMAD.MOV R21, RZ, RZ, -R15 ;  /* 0x000000ffff157224 */ /* 0x001fc800078e0a0f */
        /* <DEDUP_REMOVED lines=11> */
.L_x_29:
[----:B------:R-:W-:Y:S01]  /*3930*/  IMAD.MOV.U32 R22, RZ, RZ, R109 ;  /* 0x000000ffff167224 */ /* 0x000fe200078e006d */
[----:B------:R-:W-:Y:S01]  /*3940*/  MOV R23, 0x3970 ;  /* 0x0000397000177802 */ /* 0x000fe20000000f00 */
[----:B------:R-:W-:-:S07]  /*3950*/  IMAD.MOV.U32 R24, RZ, RZ, R111 ;  /* 0x000000ffff187224 */ /* 0x000fce00078e006f */
[----:B-12---:R-:W-:Y:S05]  /*3960*/  CALL.REL.NOINC `($__internal_1_$__cuda_sm20_rem_u64) ;  /* 0x0000001c00b07944 */ /* 0x006fea0003c00000 */
[----:B------:R-:W-:Y:S02]  /*3970*/  IMAD.MOV.U32 R16, RZ, RZ, R44 ;  /* 0x000000ffff107224 */ /* 0x000fe400078e002c */
[----:B------:R-:W-:-:S07]  /*3980*/  IMAD.MOV.U32 R17, RZ, RZ, R45 ;  /* 0x000000ffff117224 */ /* 0x000fce00078e002d */
.L_x_30:
[----:B------:R-:W-:Y:S05]  /*3990*/  BSYNC.RECONVERGENT B1 ;  /* 0x0000000000017941 */ /* 0x000fea0003800200 */
.L_x_28:
        /* <DEDUP_REMOVED lines=8> */
[----:B------:R-:W-:Y:S01]  /*3a20*/  IMAD.MOV.U32 R12, RZ, RZ, RZ ;  /* 0x000000ffff0c7224 */ /* 0x000fe200078e00ff */
[----:B------:R-:W-:Y:S01]  /*3a30*/  ISETP.NE.U32.AND P1, PT, R14, RZ, PT ;  /* 0x000000ff0e00720c */ /* 0x000fe20003f25070 */
[----:B------:R-:W-:-:S05]  /*3a40*/  IMAD.MOV.U32 R45, RZ, RZ, RZ ;  /* 0x000000ffff2d7224 */ /* 0x000fca00078e00ff */
[----:B0-----:R-:W0:Y:S02]  /*3a50*/  MUFU.RCP R15, R15 ;  /* 0x0000000f000f7308 */ /* 0x001e240000001000 */
[----:B0-----:R-:W-:-:S06]  /*3a60*/  VIADD R16, R15, 0xffffffe ;  /* 0x0ffffffe0f107836 */ /* 0x001fcc0000000000 */
[----:B------:R-:W0:Y:S02]  /*3a70*/  F2I.FTZ.U32.TRUNC.NTZ R13, R16 ;  /* 0x00000010000d7305 */ /* 0x000e24000021f000 */
[----:B0-----:R-:W-:-:S04]  /*3a80*/  IMAD.MOV R17, RZ, RZ, -R13 ;  /* 0x000000ffff117224 */ /* 0x001fc800078e0a0d */
        /* <DEDUP_REMOVED lines=11> */
.L_x_32:
[----:B------:R-:W-:-:S07]  /*3b40*/  MOV R23, 0x3b60 ;  /* 0x00003b6000177802 */ /* 0x000fce0000000f00 */
[----:B-12---:R-:W-:Y:S05]  /*3b50*/  CALL.REL.NOINC `($__internal_1_$__cuda_sm20_rem_u64) ;  /* 0x0000001c00347944 */ /* 0x006fea0003c00000 */
.L_x_33:
[----:B------:R-:W-:Y:S05]  /*3b60*/  BSYNC.RECONVERGENT B1 ;  /* 0x0000000000017941 */ /* 0x000fea0003800200 */
.L_x_31:
[----:B------:R-:W-:Y:S02]  /*3b70*/  PRMT R27, R40, 0x3340, R11 ;  /* 0x00003340281b7816 */ /* 0x000fe4000000000b */
[C---:B------:R-:W-:Y:S02]  /*3b80*/  PRMT R11, R20.reuse, 0x7771, RZ ;  /* 0x00007771140b7816 */ /* 0x040fe400000000ff */
[----:B------:R-:W-:Y:S02]  /*3b90*/  PRMT R20, R20, 0x7770, RZ ;  /* 0x0000777014147816 */ /* 0x000fe400000000ff */
[----:B------:R-:W-:Y:S02]  /*3ba0*/  LOP3.LUT R12, R87, R3, RZ, 0x3c, !PT ;  /* 0x00000003570c7212 */ /* 0x000fe400078e3cff */
[----:B------:R-:W-:Y:S02]  /*3bb0*/  PRMT R24, R20, 0x3340, R11 ;  /* 0x0000334014187816 */ /* 0x000fe4000000000b */
[----:B------:R-:W-:-:S02]  /*3bc0*/  LOP3.LUT R11, R82, R86, RZ, 0x3c, !PT ;  /* 0x00000056520b7212 */ /* 0x000fc400078e3cff */
[----:B------:R-:W-:Y:S02]  /*3bd0*/  LOP3.LUT R37, R86, R37, RZ, 0x3c, !PT ;  /* 0x0000002556257212 */ /* 0x000fe400078e3cff */
[----:B------:R-:W-:Y:S02]  /*3be0*/  LOP3.LUT R36, R3, R36, RZ, 0x3c, !PT ;  /* 0x0000002403247212 */ /* 0x000fe400078e3cff */
[----:B------:R-:W-:Y:S02]  /*3bf0*/  PRMT R47, R11, 0x3340, R12 ;  /* 0x000033400b2f7816 */ /* 0x000fe4000000000c */
[----:B------:R-:W-:Y:S02]  /*3c00*/  PRMT R30, R39, 0x3340, R10 ;  /* 0x00003340271e7816 */ /* 0x000fe4000000000a */
[----:B------:R-:W-:Y:S02]  /*3c10*/  LOP3.LUT R16, R85, R2, RZ, 0x3c, !PT ;  /* 0x0000000255107212 */ /* 0x000fe400078e3cff */
[----:B------:R-:W-:-:S02]  /*3c20*/  LOP3.LUT R13, R146, R89, RZ, 0x3c, !PT ;  /* 0x00000059920d7212 */ /* 0x000fc400078e3cff */
[----:B------:R-:W-:Y:S02]  /*3c30*/  LOP3.LUT R39, R93, R39, RZ, 0x3c, !PT ;  /* 0x000000275d277212 */ /* 0x000fe400078e3cff */
[----:B------:R-:W-:Y:S02]  /*3c40*/  LOP3.LUT R10, R84, R10, RZ, 0x3c, !PT ;  /* 0x0000000a540a7212 */ /* 0x000fe400078e3cff */
[----:B------:R-:W-:Y:S02]  /*3c50*/  LOP3.LUT R11, R97, R88, RZ, 0x3c, !PT ;  /* 0x00000058610b7212 */ /* 0x000fe400078e3cff */
[----:B------:R-:W-:Y:S02]  /*3c60*/  LOP3.LUT R12, R94, R91, RZ, 0x3c, !PT ;  /* 0x0000005b5e0c7212 */ /* 0x000fe400078e3cff */
[----:B--2---:R-:W-:Y:S02]  /*3c70*/  PRMT R19, R131, 0x3340, R114 ;  /* 0x0000334083137816 */ /* 0x004fe40000000072 */
[----:B------:R-:W-:-:S02]  /*3c80*/  PRMT R37, R37, 0x3340, R36 ;  /* 0x0000334025257816 */ /* 0x000fc40000000024 */
[----:B------:R-:W-:Y:S02]  /*3c90*/  PRMT R121, R35, 0x3340, R34 ;  /* 0x0000334023797816 */ /* 0x000fe40000000022 */
[----:B------:R-:W-:Y:S02]  /*3ca0*/  PRMT R26, R13, 0x3340, R16 ;  /* 0x000033400d1a7816 */ /* 0x000fe40000000010 */
[----:B------:R-:W-:Y:S02]  /*3cb0*/  LOP3.LUT R35, R88, R35, RZ, 0x3c, !PT ;  /* 0x0000002358237212 */ /* 0x000fe400078e3cff */
[----:B------:R-:W-:Y:S02]  /*3cc0*/  LOP3.LUT R34, R91, R34, RZ, 0x3c, !PT ;  /* 0x000000225b227212 */ /* 0x000fe400078e3cff */
[----:B------:R-:W-:Y:S02]  /*3cd0*/  PRMT R39, R39, 0x3340, R10 ;  /* 0x0000334027277816 */ /* 0x000fe4000000000a */
[----:B------:R-:W-:-:S02]  /*3ce0*/  PRMT R36, R11, 0x3340, R12 ;  /* 0x000033400b247816 */ /* 0x000fc4000000000c */
[----:B------:R-:W-:Y:S02]  /*3cf0*/  PRMT R131, R168, 0x3340, R173 ;  /* 0x00003340a8837816 */ /* 0x000fe400000000ad */
[----:B------:R-:W-:Y:S02]  /*3d00*/  LOP3.LUT R13, R38, R93, RZ, 0x3c, !PT ;  /* 0x0000005d260d7212 */ /* 0x000fe400078e3cff */
        /* <DEDUP_REMOVED lines=21> */
[----:B------:R-:W-:-:S02]  /*3e60*/  LOP3.LUT R10, R108, R99, RZ, 0x3c, !PT ;  /* 0x000000636c0a7212 */ /* 0x000fc400078e3cff */
[----:B------:R-:W-:Y:S01]  /*3e70*/  LOP3.LUT R11, R119, R96, RZ, 0x3c, !PT ;  /* 0x00000060770b7212 */ /* 0x000fe200078e3cff */
[----:B------:R0:W-:Y:S01]  /*3e80*/  STL.128 [R1], R20 ;  /* 0x0000001401007387 */ /* 0x0001e20000100c00 */
[----:B------:R-:W-:Y:S02]  /*3e90*/  PRMT R14, R130, 0x3340, R143 ;  /* 0x00003340820e7816 */ /* 0x000fe4000000008f */
[----:B------:R-:W-:Y:S02]  /*3ea0*/  PRMT R17, R132, 0x3340, R135 ;  /* 0x0000334084117816 */ /* 0x000fe40000000087 */
        /* <DEDUP_REMOVED lines=9> */
[----:B0-----:R-:W-:Y:S02]  /*3f40*/  PRMT R20, R83, 0x3340, R0 ;  /* 0x0000334053147816 */ /* 0x001fe40000000000 */
[----:B------:R-:W-:Y:S02]  /*3f50*/  PRMT R116, R116, 0x3340, R127 ;  /* 0x0000334074747816 */ /* 0x000fe4000000007f */
[----:B------:R-:W-:Y:S02]  /*3f60*/  PRMT R129, R129, 0x3340, R118 ;  /* 0x0000334081817816 */ /* 0x000fe40000000076 */
[----:B------:R-:W-:Y:S02]  /*3f70*/  PRMT R148, R161, 0x3340, R148 ;  /* 0x00003340a1947816 */ /* 0x000fe40000000094 */
[----:B------:R-:W-:Y:S02]  /*3f80*/  PRMT R33, R33, 0x3340, R150 ;  /* 0x0000334021217816 */ /* 0x000fe40000000096 */
[----:B-1----:R-:W-:-:S02]  /*3f90*/  PRMT R18, R130, 0x3340, R143 ;  /* 0x0000334082127816 */ /* 0x002fc4000000008f */
[----:B------:R-:W-:Y:S02]  /*3fa0*/  PRMT R135, R132, 0x3340, R135 ;  /* 0x0000334084877816 */ /* 0x000fe40000000087 */
[----:B------:R-:W-:Y:S02]  /*3fb0*/  PRMT R25, R154, 0x3340, R163 ;  /* 0x000033409a197816 */ /* 0x000fe400000000a3 */
        /* <DEDUP_REMOVED lines=25> */
[----:B------:R-:W-:Y:S01]  /*4150*/  LOP3.LUT R163, R2, R163, RZ, 0x3c, !PT ;  /* 0x000000a302a37212 */ /* 0x000fe200078e3cff */
[----:B------:R-:W-:Y:S01]  /*4160*/  STL.128 [R1+0x20], R16 ;  /* 0x0000201001007387 */ /* 0x000fe20000100c00 */
[----:B------:R-:W-:Y:S02]  /*4170*/  LOP3.LUT R42, R113, R42, RZ, 0x3c, !PT ;  /* 0x0000002a712a7212 */ /* 0x000fe400078e3cff */
[----:B------:R-:W-:Y:S01]  /*4180*/  LOP3.LUT R43, R32, R43, RZ, 0x3c, !PT ;  /* 0x0000002b202b7212 */ /* 0x000fe200078e3cff */
[----:B------:R0:W-:Y:S01]  /*4190*/  STL.128 [R1+0x30], R8 ;  /* 0x0000300801007387 */ /* 0x0001e20000100c00 */
[----:B------:R-:W-:-:S02]  /*41a0*/  PRMT R15, R122, 0x5410, R15 ;  /* 0x000054107a0f7816 */ /* 0x000fc4000000000f */
[----:B------:R-:W-:Y:S02]  /*41b0*/  PRMT R13, R147, 0x5410, R134 ;  /* 0x00005410930d7816 */ /* 0x000fe40000000086 */
[----:B------:R-:W-:Y:S02]  /*41c0*/  PRMT R12, R137, 0x5410, R136 ;  /* 0x00005410890c7816 */ /* 0x000fe40000000088 */
[----:B------:R-:W-:Y:S02]  /*41d0*/  PRMT R21, R0, 0x5410, R21 ;  /* 0x0000541000157816 */ /* 0x000fe40000000015 */
[----:B------:R-:W-:Y:S01]  /*41e0*/  PRMT R28, R3, 0x5410, R28 ;  /* 0x00005410031c7816 */ /* 0x000fe2000000001c */
[----:B------:R1:W-:Y:S01]  /*41f0*/  STL.128 [R1+0x10], R12 ;  /* 0x0000100c01007387 */ /* 0x0003e20000100c00 */
[----:B------:R-:W-:Y:S02]  /*4200*/  PRMT R170, R165, 0x3340, R170 ;  /* 0x00003340a5aa7816 */ /* 0x000fe400000000aa */
[----:B------:R-:W-:-:S02]  /*4210*/  LOP3.LUT R154, R89, R154, RZ, 0x3c, !PT ;  /* 0x0000009a599a7212 */ /* 0x000fc400078e3cff */
        /* <DEDUP_REMOVED lines=17> */
[----:B0-----:R-:W-:-:S02]  /*4330*/  PRMT R8, R2, 0x5410, R127 ;  /* 0x0000541002087816 */ /* 0x001fc4000000007f */
[----:B------:R-:W-:Y:S02]  /*4340*/  PRMT R16, R140, 0x3340, R105 ;  /* 0x000033408c107816 */ /* 0x000fe40000000069 */
[----:B------:R-:W-:Y:S02]  /*4350*/  PRMT R26, R34, 0x5410, R39 ;  /* 0x00005410221a7816 */ /* 0x000fe40000000027 */
[----:B------:R-:W-:Y:S02]  /*4360*/  PRMT R181, R158, 0x3340, R181 ;  /* 0x000033409eb57816 */ /* 0x000fe400000000b5 */
[----:B------:R-:W-:Y:S01]  /*4370*/  LOP3.LUT R152, R115, R152, RZ, 0x3c, !PT ;  /* 0x0000009873987212 */ /* 0x000fe200078e3cff */
[----:B------:R-:W-:Y:S01]  /*4380*/  STL.128 [R1+0x60], R24 ;  /* 0x0000601801007387 */ /* 0x000fe20000100c00 */
[----:B------:R-:W-:Y:S02]  /*4390*/  LOP3.LUT R159, R104, R159, RZ, 0x3c, !PT ;  /* 0x0000009f689f7212 */ /* 0x000fe400078e3cff */
[----:B-1----:R-:W-:-:S02]  /*43a0*/  PRMT R13, R113, 0x3340, R32 ;  /* 0x00003340710d7816 */ /* 0x002fc40000000020 */
[----:B------:R-:W-:Y:S02]  /*43b0*/  PRMT R2, R115, 0x3340, R104 ;  /* 0x0000334073027816 */ /* 0x000fe40000000068 */
[----:B------:R-:W-:Y:S02]  /*43c0*/  ISETP.GT.U32.AND P0, PT, R109, R44, PT ;  /* 0x0000002c6d00720c */ /* 0x000fe40003f04070 */
[----:B------:R-:W-:Y:S02]  /*43d0*/  PRMT R22, R37, 0x5410, R154 ;  /* 0x0000541025167816 */ /* 0x000fe4000000009a */
[----:B------:R-:W-:Y:S02]  /*43e0*/  PRMT R19, R175, 0x5410, R174 ;  /* 0x00005410af137816 */ /* 0x000fe400000000ae */
[----:B------:R-:W-:Y:S01]  /*43f0*/  PRMT R16, R131, 0x5410, R16 ;  /* 0x0000541083107816 */ /* 0x000fe20000000010 */
[----:B------:R0:W-:Y:S01]  /*4400*/  STL.128 [R1+0x40], R20 ;  /* 0x0000401401007387 */ /* 0x0001e20000100c00 */
        /* <DEDUP_REMOVED lines=11> */
[----:B------:R-:W-:Y:S02]  /*44c0*/  PRMT R9, R36, 0x5410, R35 ;  /* 0x0000541024097816 */ /* 0x000fe40000000023 */
[----:B------:R-:W-:Y:S02]  /*44d0*/  LOP3.LUT R171, R108, R171, RZ, 0x3c, !PT ;  /* 0x000000ab6cab7212 */ /* 0x000fe400078e3cff */
[----:B------:R-:W-:Y:S01]  /*44e0*/  LOP3.LUT R166, R119, R166, RZ, 0x3c, !PT ;  /* 0x000000a677a67212 */ /* 0x000fe200078e3cff */
[----:B------:R2:W-:Y:S01]  /*44f0*/  STL.128 [R1+0x70], R8 ;  /* 0x0000700801007387 */ /* 0x0005e20000100c00 */
[----:B------:R-:W-:-:S02]  /*4500*/  LOP3.LUT R164, R117, R164, RZ, 0x3c, !PT ;  /* 0x000000a475a47212 */ /* 0x000fc400078e3cff */
[----:B------:R-:W-:Y:S02]  /*4510*/  LOP3.LUT R169, R102, R169, RZ, 0x3c, !PT ;  /* 0x000000a966a97212 */ /* 0x000fe400078e3cff */
[----:B------:R-:W-:Y:S02]  /*4520*/  LOP3.LUT R2, R69, 0xff80, RZ, 0x3c, !PT ;  /* 0x0000ff8045027812 */ /* 0x000fe400078e3cff */
[----:B------:R-:W-:Y:S02]  /*4530*/  ISETP.GT.U32.AND.EX P0, PT, R111, R45, PT, P0 ;  /* 0x0000002d6f00720c */ /* 0x000fe40003f04100 */
[----:B------:R-:W-:Y:S02]  /*4540*/  PRMT R12, R3, 0x5410, R12 ;  /* 0x00005410030c7816 */ /* 0x000fe4000000000c */
[----:B------:R-:W-:Y:S02]  /*4550*/  PRMT R15, R0, 0x5410, R15 ;  /* 0x00005410000f7816 */ /* 0x000fe4000000000f */
[----:B------:R-:W-:-:S02]  /*4560*/  PRMT R14, R159, 0x5410, R42 ;  /* 0x000054109f0e7816 */ /* 0x000fc4000000002a */
[----:B------:R-:W-:Y:S02]  /*4570*/  PRMT R176, R179, 0x3340, R176 ;  /* 0x00003340b3b07816 */ /* 0x000fe400000000b0 */
[----:B------:R-:W-:Y:S01]  /*4580*/  PRMT R164, R164, 0x3340, R169 ;  /* 0x00003340a4a47816 */ /* 0x000fe200000000a9 */
[----:B------:R3:W-:Y:S01]  /*4590*/  STL.128 [R1+0x80], R12 ;  /* 0x0000800c01007387 */ /* 0x0007e20000100c00 */
[----:B------:R-:W-:Y:S02]  /*45a0*/  PRMT R171, R171, 0x3340, R166 ;  /* 0x00003340abab7816 */ /* 0x000fe400000000a6 */
[----:B------:R-:W-:Y:S02]  /*45b0*/  PRMT R151, R110, 0x3340, R151 ;  /* 0x000033406e977816 */ /* 0x000fe40000000097 */
[----:B0-----:R-:W-:Y:S02]  /*45c0*/  PRMT R21, R117, 0x3340, R102 ;  /* 0x0000334075157816 */ /* 0x001fe40000000066 */
[----:B------:R-:W-:-:S02]  /*45d0*/  PRMT R0, R108, 0x3340, R119 ;  /* 0x000033406c007816 */ /* 0x000fc40000000077 */
[----:B-1----:R-:W-:Y:S02]  /*45e0*/  PRMT R16, R2, 0x7610, R16 ;  /* 0x0000761002107816 */ /* 0x002fe40000000010 */
[----:B------:R-:W-:Y:S02]  /*45f0*/  PRMT R31, R162, 0x3340, R167 ;  /* 0x00003340a21f7816 */ /* 0x000fe400000000a7 */
[----:B------:R-:W-:Y:S02]  /*4600*/  SEL R2, R109, R44, P0 ;  /* 0x0000002c6d027207 */ /* 0x000fe40000000000 */
[----:B--2---:R-:W-:Y:S02]  /*4610*/  SEL R11, R111, R45, P0 ;  /* 0x0000002d6f0b7207 */ /* 0x004fe40000000000 */
[----:B------:R-:W-:Y:S02]  /*4620*/  PRMT R20, R151, 0x5410, R176 ;  /* 0x0000541097147816 */ /* 0x000fe400000000b0 */
[----:B------:R-:W-:Y:S01]  /*4630*/  PRMT R21, R0, 0x5410, R21 ;  /* 0x0000541000157816 */ /* 0x000fe20000000015 */
[----:B------:R-:W-:Y:S01]  /*4640*/  IMAD.MOV.U32 R0, RZ, RZ, 0x1 ;  /* 0x00000001ff007424 */ /* 0x000fe200078e00ff */
[----:B------:R-:W-:-:S02]  /*4650*/  PRMT R22, R171, 0x5410, R164 ;  /* 0x00005410ab167816 */ /* 0x000fc400000000a4 */
[----:B------:R-:W-:Y:S02]  /*4660*/  PRMT R23, R133, 0x5410, R114 ;  /* 0x0000541085177816 */ /* 0x000fe40000000072 */
[----:B------:R-:W-:Y:S02]  /*4670*/  PRMT R31, R31, 0x5410, R156 ;  /* 0x000054101f1f7816 */ /* 0x000fe4000000009c */
[----:B------:R-:W-:Y:S01]  /*4680*/  PRMT R30, R121, 0x5410, R30 ;  /* 0x00005410791e7816 */ /* 0x000fe2000000001e */
[----:B------:R0:W-:Y:S01]  /*4690*/  STL.128 [R1+0xa0], R20 ;  /* 0x0000a01401007387 */ /* 0x0001e20000100c00 */
[C-C-:B---3--:R-:W-:Y:S02]  /*46a0*/  SHF.R.U64 R13, R2.reuse, 0x18, R11.reuse ;  /* 0x00000018020d7819 */ /* 0x148fe4000000120b */
[C-C-:B------:R-:W-:Y:S01]  /*46b0*/  SHF.R.U64 R10, R2.reuse, 0x10, R11.reuse ;  /* 0x00000010020a7819 */ /* 0x140fe2000000120b */
[----:B------:R1:W-:Y:S01]  /*46c0*/  STL.128 [R1+0x50], R28 ;  /* 0x0000501c01007387 */ /* 0x0003e20000100c00 */
[----:B------:R-:W-:-:S02]  /*46d0*/  SHF.R.U64 R9, R2, 0x8, R11 ;  /* 0x0000000802097819 */ /* 0x000fc4000000120b */
[----:B------:R-:W-:Y:S02]  /*46e0*/  LOP3.LUT R2, R63, R2, RZ, 0x3c, !PT ;  /* 0x000000023f027212 */ /* 0x000fe400078e3cff */
[--C-:B------:R-:W-:Y:S02]  /*46f0*/  SHF.R.U32.HI R17, RZ, 0x18, R11.reuse ;  /* 0x00000018ff117819 */ /* 0x100fe4000001160b */
[--C-:B------:R-:W-:Y:S02]  /*4700*/  SHF.R.U32.HI R18, RZ, 0x10, R11.reuse ;  /* 0x00000010ff127819 */ /* 0x100fe4000001160b */
[----:B------:R-:W-:Y:S02]  /*4710*/  SHF.R.U32.HI R15, RZ, 0x8, R11 ;  /* 0x00000008ff0f7819 */ /* 0x000fe4000001160b */
[----:B------:R-:W-:Y:S02]  /*4720*/  LOP3.LUT R11, R75, R11, RZ, 0x3c, !PT ;  /* 0x0000000b4b0b7212 */ /* 0x000fe400078e3cff */
[----:B------:R-:W-:-:S02]  /*4730*/  LOP3.LUT R12, R64, R13, RZ, 0x3c, !PT ;  /* 0x0000000d400c7212 */ /* 0x000fc400078e3cff */
[----:B0-----:R-:W-:Y:S02]  /*4740*/  PRMT R21, R2, 0x7610, R21 ;  /* 0x0000761002157816 */ /* 0x001fe40000000015 */
[C---:B-1----:R-:W-:Y:S02]  /*4750*/  SHF.R.U64 R30, R107.reuse, 0x18, RZ ;  /* 0x000000186b1e7819 */ /* 0x042fe400000012ff */
[C---:B------:R-:W-:Y:S02]  /*4760*/  SHF.R.U64 R29, R107.reuse, 0x10, RZ ;  /* 0x000000106b1d7819 */ /* 0x040fe400000012ff */
[----:B------:R-:W-:Y:S02]  /*4770*/  SHF.R.U64 R28, R107, 0x8, RZ ;  /* 0x000000086b1c7819 */ /* 0x000fe400000012ff */
[----:B------:R-:W-:Y:S02]  /*4780*/  LOP3.LUT R13, R61, R10, RZ, 0x3c, !PT ;  /* 0x0000000a3d0d7212 */ /* 0x000fe400078e3cff */
[----:B------:R-:W-:-:S02]  /*4790*/  LOP3.LUT R14, R62, R9, RZ, 0x3c, !PT ;  /* 0x000000093e0e7212 */ /* 0x000fc400078e3cff */
[----:B------:R-:W-:Y:S02]  /*47a0*/  LOP3.LUT R2, R74, R17, RZ, 0x3c, !PT ;  /* 0x000000114a027212 */ /* 0x000fe400078e3cff */
[----:B------:R-:W-:Y:S02]  /*47b0*/  LOP3.LUT R9, R73, R18, RZ, 0x3c, !PT ;  /* 0x0000001249097212 */ /* 0x000fe400078e3cff */
[----:B------:R-:W-:Y:S02]  /*47c0*/  PRMT R17, R11, 0x7610, R17 ;  /* 0x000076100b117816 */ /* 0x000fe40000000011 */
[----:B------:R-:W-:Y:S02]  /*47d0*/  PRMT R3, R70, 0x7610, R3 ;  /* 0x0000761046037816 */ /* 0x000fe40000000003 */
[----:B------:R-:W-:Y:S02]  /*47e0*/  PRMT R4, R65, 0x7610, R4 ;  /* 0x0000761041047816 */ /* 0x000fe40000000004 */
[----:B------:R-:W-:-:S02]  /*47f0*/  PRMT R8, R68, 0x7610, R8 ;  /* 0x0000761044087816 */ /* 0x000fc40000000008 */
[----:B------:R-:W-:Y:S02]  /*4800*/  LOP3.LUT R30, R71, R30, RZ, 0x3c, !PT ;  /* 0x0000001e471e7212 */ /* 0x000fe400078e3cff */
[----:B------:R-:W-:Y:S02]  /*4810*/  LOP3.LUT R29, R72, R29, RZ, 0x3c, !PT ;  /* 0x0000001d481d7212 */ /* 0x000fe400078e3cff */
[----:B------:R-:W-:Y:S02]  /*4820*/  LOP3.LUT R28, R67, R28, RZ, 0x3c, !PT ;  /* 0x0000001c431c7212 */ /* 0x000fe400078e3cff */
[----:B------:R-:W-:Y:S02]  /*4830*/  LOP3.LUT R10, R66, R15, RZ, 0x3c, !PT ;  /* 0x0000000f420a7212 */ /* 0x000fe400078e3cff */
[----:B------:R-:W-:Y:S02]  /*4840*/  PRMT R18, R12, 0x7610, R18 ;  /* 0x000076100c127816 */ /* 0x000fe40000000012 */
[----:B------:R-:W-:-:S02]  /*4850*/  PRMT R19, R13, 0x7610, R19 ;  /* 0x000076100d137816 */ /* 0x000fc40000000013 */
[----:B------:R-:W-:Y:S02]  /*4860*/  PRMT R20, R14, 0x7610, R20 ;  /* 0x000076100e147816 */ /* 0x000fe40000000014 */
[----:B------:R-:W-:-:S07]  /*4870*/  PRMT R11, R2, 0x7610, R11 ;  /* 0x00007610020b7816 */ /* 0x000fce000000000b */
.L_x_34:
        /* <DEDUP_REMOVED lines=18> */
[----:B------:R-:W0:Y:S01]  /*49a0*/  LDC.U8 R23, c[0x3][R23] ;  /* 0x00c0000017177b82 */ /* 0x000e220000000000 */
[----:B------:R-:W-:Y:S02]  /*49b0*/  LOP3.LUT R18, R19, 0xff, RZ, 0xc0, !PT ;  /* 0x000000ff13127812 */ /* 0x000fe400078ec0ff */
[----:B------:R-:W-:-:S05]  /*49c0*/  ISETP.NE.AND P0, PT, R0, 0xa, PT ;  /* 0x0000000a0000780c */ /* 0x000fca0003f05270 */
[----:B------:R-:W1:Y:S08]  /*49d0*/  LDC.U8 R16, c[0x3][R16] ;  /* 0x00c0000010107b82 */ /* 0x000e700000000000 */
[----:B------:R3:W4:Y:S08]  /*49e0*/  LDC.U8 R8, c[0x3][R24] ;  /* 0x00c0000018087b82 */ /* 0x0007300000000000 */
[----:B------:R-:W4:Y:S08]  /*49f0*/  LDC.U8 R27, c[0x3][R27] ;  /* 0x00c000001b1b7b82 */ /* 0x000f300000000000 */
[----:B------:R-:W5:Y:S08]  /*4a00*/  LDC.U8 R4, c[0x3][R34] ;  /* 0x00c0000022047b82 */ /* 0x000f700000000000 */
[----:B------:R-:W5:Y:S08]  /*4a10*/  LDC.U8 R25, c[0x3][R25] ;  /* 0x00c0000019197b82 */ /* 0x000f700000000000 */
[----:B------:R-:W5:Y:S01]  /*4a20*/  LDC.U8 R9, c[0x3][R33] ;  /* 0x00c0000021097b82 */ /* 0x000f620000000000 */
[----:B0-----:R-:W-:-:S04]  /*4a30*/  LOP3.LUT R26, R2, R23, RZ, 0x3c, !PT ;  /* 0x00000017021a7212 */ /* 0x001fc800078e3cff */
[C---:B------:R-:W-:Y:S01]  /*4a40*/  PRMT R28, R26.reuse, 0x8880, RZ ;  /* 0x000088801a1c7816 */ /* 0x040fe200000000ff */
[----:B------:R-:W-:Y:S02]  /*4a50*/  IMAD.SHL.U32 R26, R26, 0x2, RZ ;  /* 0x000000021a1a7824 */ /* 0x000fe400078e00ff */
[----:B------:R-:W0:Y:S01]  /*4a60*/  LDC.U8 R10, c[0x3][R32] ;  /* 0x00c00000200a7b82 */ /* 0x000e220000000000 */
[----:B-1----:R-:W-:Y:S02]  /*4a70*/  LOP3.LUT R19, R16, R3, RZ, 0x3c, !PT ;  /* 0x0000000310137212 */ /* 0x002fe400078e3cff */
[----:B------:R-:W-:Y:S02]  /*4a80*/  PRMT R28, R28, 0x7710, RZ ;  /* 0x000077101c1c7816 */ /* 0x000fe400000000ff */
[C---:B------:R-:W-:Y:S01]  /*4a90*/  PRMT R29, R19.reuse, 0x8880, RZ ;  /* 0x00008880131d7816 */ /* 0x040fe200000000ff */
[----:B------:R-:W-:Y:S02]  /*4aa0*/  IMAD.SHL.U32 R19, R19, 0x2, RZ ;  /* 0x0000000213137824 */ /* 0x000fe400078e00ff */
[----:B------:R-:W1:Y:S01]  /*4ab0*/  LDC.U8 R11, c[0x3][R11] ;  /* 0x00c000000b0b7b82 */ /* 0x000e620000000000 */
[----:B---3--:R-:W-:-:S02]  /*4ac0*/  PRMT R24, R29, 0x7710, RZ ;  /* 0x000077101d187816 */ /* 0x008fc400000000ff */
[----:B------:R-:W-:Y:S02]  /*4ad0*/  SHF.R.U32.HI R29, RZ, 0x7, R28 ;  /* 0x00000007ff1d7819 */ /* 0x000fe4000001161c */
[----:B------:R-:W-:Y:S02]  /*4ae0*/  SHF.R.U32.HI R24, RZ, 0x7, R24 ;  /* 0x00000007ff187819 */ /* 0x000fe40000011618 */
[----:B------:R-:W-:Y:S01]  /*4af0*/  LOP3.LUT R38, R26, 0x1b, R29, 0x78, !PT ;  /* 0x0000001b1a267812 */ /* 0x000fe200078e781d */
[----:B------:R-:W3:Y:S01]  /*4b00*/  LDC.U8 R22, c[0x3][R22] ;  /* 0x00c0000016167b82 */ /* 0x000ee20000000000 */
[----:B----4-:R-:W-:Y:S02]  /*4b10*/  LOP3.LUT R30, R27, R8, RZ, 0x3c, !PT ;  /* 0x000000081b1e7212 */ /* 0x010fe400078e3cff */
[----:B------:R-:W-:Y:S02]  /*4b20*/  LOP3.LUT R24, R19, 0x1b, R24, 0x78, !PT ;  /* 0x0000001b13187812 */ /* 0x000fe400078e7818 */
[C---:B------:R-:W-:Y:S01]  /*4b30*/  PRMT R28, R30.reuse, 0x8880, RZ ;  /* 0x000088801e1c7816 */ /* 0x040fe200000000ff */
[----:B------:R-:W-:-:S02]  /*4b40*/  IMAD.SHL.U32 R30, R30, 0x2, RZ ;  /* 0x000000021e1e7824 */ /* 0x000fc400078e00ff */
[----:B------:R-:W4:Y:S01]  /*4b50*/  LDC.U8 R17, c[0x3][R17] ;  /* 0x00c0000011117b82 */ /* 0x000f220000000000 */
[----:B------:R-:W-:-:S04]  /*4b60*/  PRMT R19, R28, 0x7710, RZ ;  /* 0x000077101c137816 */ /* 0x000fc800000000ff */
[----:B------:R-:W-:-:S03]  /*4b70*/  SHF.R.U32.HI R19, RZ, 0x7, R19 ;  /* 0x00000007ff137819 */ /* 0x000fc60000011613 */
[----:B------:R-:W4:Y:S01]  /*4b80*/  LDC.U8 R18, c[0x3][R18] ;  /* 0x00c0000012127b82 */ /* 0x000f220000000000 */
[----:B-----5:R-:W-:Y:S02]  /*4b90*/  LOP3.LUT R31, R25, R4, RZ, 0x3c, !PT ;  /* 0x00000004191f7212 */ /* 0x020fe400078e3cff */
[----:B------:R-:W-:Y:S02]  /*4ba0*/  LOP3.LUT R39, R30, 0x1b, R19, 0x78, !PT ;  /* 0x0000001b1e277812 */ /* 0x000fe400078e7813 */
[C---:B------:R-:W-:Y:S01]  /*4bb0*/  PRMT R34, R31.reuse, 0x8880, RZ ;  /* 0x000088801f227816 */ /* 0x040fe200000000ff */
[----:B------:R-:W-:Y:S01]  /*4bc0*/  IMAD.SHL.U32 R31, R31, 0x2, RZ ;  /* 0x000000021f1f7824 */ /* 0x000fe200078e00ff */
[----:B------:R-:W-:Y:S02]  /*4bd0*/  LOP3.LUT R28, R27, R9, RZ, 0x3c, !PT ;  /* 0x000000091b1c7212 */ /* 0x000fe400078e3cff */
[----:B------:R-:W-:Y:S02]  /*4be0*/  PRMT R26, R34, 0x7710, RZ ;  /* 0x00007710221a7816 */ /* 0x000fe400000000ff */
[----:B------:R-:W-:-:S02]  /*4bf0*/  LOP3.LUT R34, R20, 0xff, RZ, 0xc0, !PT ;  /* 0x000000ff14227812 */ /* 0x000fc400078ec0ff */
[----:B------:R-:W-:Y:S02]  /*4c00*/  LOP3.LUT R20, R21, 0xff, RZ, 0xc0, !PT ;  /* 0x000000ff15147812 */ /* 0x000fe400078ec0ff */
[----:B------:R5:W4:Y:S01]  /*4c10*/  LDC.U8 R19, c[0x3][R34] ;  /* 0x00c0000022137b82 */ /* 0x000b220000000000 */
[----:B------:R-:W-:Y:S02]  /*4c20*/  SHF.R.U32.HI R26, RZ, 0x7, R26 ;  /* 0x00000007ff1a7819 */ /* 0x000fe4000001161a */
[C---:B------:R-:W-:Y:S02]  /*4c30*/  PRMT R35, R28.reuse, 0x8880, RZ ;  /* 0x000088801c237816 */ /* 0x040fe400000000ff */
[----:B------:R-:W-:Y:S01]  /*4c40*/  LOP3.LUT R43, R31, 0x1b, R26, 0x78, !PT ;  /* 0x0000001b1f2b7812 */ /* 0x000fe200078e781a */
[----:B------:R-:W-:Y:S01]  /*4c50*/  IMAD.SHL.U32 R31, R28, 0x2, RZ ;  /* 0x000000021c1f7824 */ /* 0x000fe200078e00ff */
[----:B0-----:R-:W-:Y:S01]  /*4c60*/  LOP3.LUT R26, R10, R23, RZ, 0x3c, !PT ;  /* 0x000000170a1a7212 */ /* 0x001fe200078e3cff */
[----:B------:R-:W0:Y:S01]  /*4c70*/  LDC.U8 R20, c[0x3][R20] ;  /* 0x00c0000014147b82 */ /* 0x000e220000000000 */
[----:B-1----:R-:W-:-:S02]  /*4c80*/  LOP3.LUT R21, R11, R16, RZ, 0x3c, !PT ;  /* 0x000000100b157212 */ /* 0x002fc400078e3cff */
[C---:B------:R-:W-:Y:S01]  /*4c90*/  PRMT R28, R26.reuse, 0x8880, RZ ;  /* 0x000088801a1c7816 */ /* 0x040fe200000000ff */
[----:B------:R-:W-:Y:S01]  /*4ca0*/  IMAD.SHL.U32 R29, R26, 0x2, RZ ;  /* 0x000000021a1d7824 */ /* 0x000fe200078e00ff */
[C---:B------:R-:W-:Y:S01]  /*4cb0*/  PRMT R32, R21.reuse, 0x8880, RZ ;  /* 0x0000888015207816 */ /* 0x040fe200000000ff */
[----:B------:R-:W-:Y:S01]  /*4cc0*/  IMAD.SHL.U32 R26, R21, 0x2, RZ ;  /* 0x00000002151a7824 */ /* 0x000fe200078e00ff */
[----:B------:R-:W-:Y:S02]  /*4cd0*/  PRMT R28, R28, 0x7710, RZ ;  /* 0x000077101c1c7816 */ /* 0x000fe400000000ff */
[----:B---3--:R-:W-:Y:S02]  /*4ce0*/  LOP3.LUT R30, R22, R25, RZ, 0x3c, !PT ;  /* 0x00000019161e7212 */ /* 0x008fe400078e3cff */
        /* <DEDUP_REMOVED lines=8> */
[----:B-----5:R-:W-:Y:S02]  /*4d70*/  SHF.R.U32.HI R34, RZ, 0x7, R32 ;  /* 0x00000007ff227819 */ /* 0x020fe40000011620 */
[----:B------:R-:W-:-:S02]  /*4d80*/  LOP3.LUT R32, R29, 0x1b, R28, 0x78, !PT ;  /* 0x0000001b1d207812 */ /* 0x000fc400078e781c */
[-C--:B----4-:R-:W-:Y:S02]  /*4d90*/  LOP3.LUT R29, R4, R17.reuse, RZ, 0x3c, !PT ;  /* 0x00000011041d7212 */ /* 0x090fe400078e3cff */
[----:B------:R-:W-:Y:S02]  /*4da0*/  LOP3.LUT R41, R31, 0x1b, R30, 0x78, !PT ;  /* 0x0000001b1f297812 */ /* 0x000fe400078e781e */
[----:B------:R-:W-:Y:S02]  /*4db0*/  LOP3.LUT R21, R26, 0x1b, R21, 0x78, !PT ;  /* 0x0000001b1a157812 */ /* 0x000fe400078e7815 */
[----:B------:R-:W-:Y:S02]  /*4dc0*/  LOP3.LUT R28, R8, R18, RZ, 0x3c, !PT ;  /* 0x00000012081c7212 */ /* 0x000fe400078e3cff */
[----:B------:R-:W-:Y:S02]  /*4dd0*/  LOP3.LUT R30, R22, R17, RZ, 0x3c, !PT ;  /* 0x00000011161e7212 */ /* 0x000fe400078e3cff */
[----:B------:R-:W-:-:S02]  /*4de0*/  LOP3.LUT R26, R18, R9, RZ, 0x3c, !PT ;  /* 0x00000009121a7212 */ /* 0x000fc400078e3cff */
[----:B------:R-:W-:Y:S01]  /*4df0*/  LOP3.LUT R46, R33, 0x1b, R34, 0x78, !PT ;  /* 0x0000001b212e7812 */ /* 0x000fe200078e7822 */
[C---:B------:R-:W-:Y:S01]  /*4e00*/  IMAD.SHL.U32 R33, R29.reuse, 0x2, RZ ;  /* 0x000000021d217824 */ /* 0x040fe200078e00ff */
[----:B------:R-:W-:Y:S01]  /*4e10*/  PRMT R31, R29, 0x8880, RZ ;  /* 0x000088801d1f7816 */ /* 0x000fe200000000ff */
[----:B------:R-:W-:Y:S01]  /*4e20*/  IMAD.SHL.U32 R36, R30, 0x2, RZ ;  /* 0x000000021e247824 */ /* 0x000fe200078e00ff */
[----:B------:R-:W-:Y:S02]  /*4e30*/  PRMT R29, R28, 0x8880, RZ ;  /* 0x000088801c1d7816 */ /* 0x000fe400000000ff */
[----:B------:R-:W-:Y:S02]  /*4e40*/  PRMT R34, R26, 0x8880, RZ ;  /* 0x000088801a227816 */ /* 0x000fe400000000ff */
[----:B------:R-:W-:Y:S01]  /*4e50*/  PRMT R35, R30, 0x8880, RZ ;  /* 0x000088801e237816 */ /* 0x000fe200000000ff */
[----:B------:R-:W-:Y:S01]  /*4e60*/  IMAD.SHL.U32 R30, R28, 0x2, RZ ;  /* 0x000000021c1e7824 */ /* 0x000fe200078e00ff */
[----:B------:R-:W-:Y:S01]  /*4e70*/  PRMT R31, R31, 0x7710, RZ ;  /* 0x000077101f1f7816 */ /* 0x000fe200000000ff */
[----:B------:R-:W-:Y:S01]  /*4e80*/  IMAD.SHL.U32 R28, R26, 0x2, RZ ;  /* 0x000000021a1c7824 */ /* 0x000fe200078e00ff */
[----:B------:R-:W-:-:S02]  /*4e90*/  PRMT R29, R29, 0x7710, RZ ;  /* 0x000077101d1d7816 */ /* 0x000fc400000000ff */
[----:B------:R-:W-:Y:S02]  /*4ea0*/  PRMT R26, R34, 0x7710, RZ ;  /* 0x00007710221a7816 */ /* 0x000fe400000000ff */
[----:B------:R-:W-:Y:S02]  /*4eb0*/  SHF.R.U32.HI R34, RZ, 0x7, R31 ;  /* 0x00000007ff227819 */ /* 0x000fe4000001161f */
[----:B------:R-:W-:Y:S02]  /*4ec0*/  SHF.R.U32.HI R31, RZ, 0x7, R29 ;  /* 0x00000007ff1f7819 */ /* 0x000fe4000001161d */
[----:B------:R-:W-:Y:S02]  /*4ed0*/  PRMT R35, R35, 0x7710, RZ ;  /* 0x0000771023237816 */ /* 0x000fe400000000ff */
[----:B------:R-:W-:Y:S02]  /*4ee0*/  SHF.R.U32.HI R29, RZ, 0x7, R26 ;  /* 0x00000007ff1d7819 */ /* 0x000fe4000001161a */
[----:B------:R-:W-:-:S02]  /*4ef0*/  LOP3.LUT R37, R30, 0x1b, R31, 0x78, !PT ;  /* 0x0000001b1e257812 */ /* 0x000fc400078e781f */
[----:B------:R-:W-:Y:S02]  /*4f00*/  SHF.R.U32.HI R35, RZ, 0x7, R35 ;  /* 0x00000007ff237819 */ /* 0x000fe40000011623 */
[----:B------:R-:W-:Y:S02]  /*4f10*/  LOP3.LUT R40, R28, 0x1b, R29, 0x78, !PT ;  /* 0x0000001b1c287812 */ /* 0x000fe400078e781d */
[----:B------:R-:W-:Y:S02]  /*4f20*/  LOP3.LUT R30, R2, R19, RZ, 0x3c, !PT ;  /* 0x00000013021e7212 */ /* 0x000fe400078e3cff */
[----:B------:R-:W-:Y:S02]  /*4f30*/  LOP3.LUT R28, R19, R10, RZ, 0x3c, !PT ;  /* 0x0000000a131c7212 */ /* 0x000fe400078e3cff */
[----:B0-----:R-:W-:Y:S02]  /*4f40*/  LOP3.LUT R26, R20, R11, RZ, 0x3c, !PT ;  /* 0x0000000b141a7212 */ /* 0x001fe400078e3cff */
        /* <DEDUP_REMOVED lines=24> */
[----:B------:R-:W-:Y:S02]  /*50d0*/  PRMT R120, R12, 0x7772, RZ ;  /* 0x000077720c787816 */ /* 0x000fe400000000ff */
[C---:B------:R-:W-:Y:S02]  /*50e0*/  PRMT R31, R15.reuse, 0x7771, RZ ;  /* 0x000077710f1f7816 */ /* 0x040fe400000000ff */
[----:B------:R-:W-:Y:S02]  /*50f0*/  PRMT R26, R15, 0x7773, RZ ;  /* 0x000077730f1a7816 */ /* 0x000fe400000000ff */
[C---:B------:R-:W-:Y:S02]  /*5100*/  PRMT R35, R14.reuse, 0x7772, RZ ;  /* 0x000077720e237816 */ /* 0x040fe400000000ff */
[C---:B------:R-:W-:Y:S02]  /*5110*/  PRMT R47, R14.reuse, 0x7771, RZ ;  /* 0x000077710e2f7816 */ /* 0x040fe400000000ff */
[----:B------:R-:W-:-:S02]  /*5120*/  PRMT R34, R14, 0x7773, RZ ;  /* 0x000077730e227816 */ /* 0x000fc400000000ff */
[C---:B------:R-:W-:Y:S02]  /*5130*/  PRMT R114, R13.reuse, 0x7772, RZ ;  /* 0x000077720d727816 */ /* 0x040fe400000000ff */
[C---:B------:R-:W-:Y:S02]  /*5140*/  PRMT R116, R13.reuse, 0x7771, RZ ;  /* 0x000077710d747816 */ /* 0x040fe400000000ff */
[----:B------:R-:W-:Y:S02]  /*5150*/  PRMT R112, R13, 0x7773, RZ ;  /* 0x000077730d707816 */ /* 0x000fe400000000ff */
[C---:B------:R-:W-:Y:S02]  /*5160*/  PRMT R121, R12.reuse, 0x7771, RZ ;  /* 0x000077710c797816 */ /* 0x040fe400000000ff */
[----:B------:R-:W-:Y:S02]  /*5170*/  PRMT R118, R12, 0x7773, RZ ;  /* 0x000077730c767816 */ /* 0x000fe400000000ff */
[----:B------:R-:W-:-:S02]  /*5180*/  PRMT R15, R15, 0x7770, RZ ;  /* 0x000077700f0f7816 */ /* 0x000fc400000000ff */
[----:B------:R-:W-:Y:S02]  /*5190*/  PRMT R14, R14, 0x7770, RZ ;  /* 0x000077700e0e7816 */ /* 0x000fe400000000ff */
[----:B------:R-:W-:Y:S02]  /*51a0*/  PRMT R13, R13, 0x7770, RZ ;  /* 0x000077700d0d7816 */ /* 0x000fe400000000ff */
[----:B------:R-:W-:Y:S02]  /*51b0*/  PRMT R12, R12, 0x7770, RZ ;  /* 0x000077700c0c7816 */ /* 0x000fe400000000ff */
        /* <DEDUP_REMOVED lines=21> */
[-CC-:B------:R-:W-:Y:S02]  /*5310*/  LOP3.LUT R31, R31, R25.reuse, R22.reuse, 0x96, !PT ;  /* 0x000000191f1f7212 */ /* 0x180fe400078e9616 */
        /* <DEDUP_REMOVED lines=39> */
[-C--:B------:R-:W-:Y:S02]  /*5590*/  IMAD R0, R60, R2.reuse, RZ ;  /* 0x000000023c007224 */ /* 0x080fe400078e02ff */
[----:B------:R-:W-:Y:S02]  /*55a0*/  IMAD.MOV.U32 R110, RZ, RZ, R109 ;  /* 0x000000ffff6e7224 */ /* 0x000fe400078e006d */
[C---:B------:R-:W-:Y:S02]  /*55b0*/  IMAD R3, R59.reuse, R3, R0 ;  /* 0x000000033b037224 */ /* 0x040fe400078e0200 */
[----:B------:R-:W-:-:S04]  /*55c0*/  IMAD.WIDE.U32 R110, R59, R2, R110 ;  /* 0x000000023b6e7225 */ /* 0x000fc800078e006e */
        /* <DEDUP_REMOVED lines=20> */
.L_x_23:
[----:B------:R-:W-:Y:S05]  /*5710*/  BSYNC.RECONVERGENT B0 ;  /* 0x0000000000007941 */ /* 0x000fea0003800200 */
.L_x_22:
[----:B------:R-:W0:Y:S01]  /*5720*/  LDCU.64 UR8, c[0x0][0x390] ;  /* 0x00007200ff0877ac */ /* 0x000e220008000a00 */
[----:B------:R-:W-:-:S05]  /*5730*/  IADD3 R59, P0, PT, R59, 0x1, RZ ;  /* 0x000000013b3b7810 */ /* 0x000fca0007f1e0ff */
[----:B------:R-:W-:Y:S01]  /*5740*/  IMAD.X R60, RZ, RZ, R60, P0 ;  /* 0x000000ffff3c7224 */ /* 0x000fe200000e063c */
[----:B0-----:R-:W-:-:S04]  /*5750*/  ISETP.NE.U32.AND P0, PT, R59, UR8, PT ;  /* 0x000000083b007c0c */ /* 0x001fc8000bf05070 */
[----:B------:R-:W-:-:S13]  /*5760*/  ISETP.NE.AND.EX P0, PT, R60, UR9, PT, P0 ;  /* 0x000000093c007c0c */ /* 0x000fda000bf05300 */
[----:B------:R-:W-:Y:S05]  /*5770*/  @P0 BRA `(.L_x_36) ;  /* 0xffffffa800900947 */ /* 0x000fea000383ffff */
.L_x_21:
[----:B------:R-:W0:Y:S01]  /*5780*/  S2R R0, SR_TID.X ;  /* 0x0000000000007919 */ /* 0x000e220000002100 */
[----:B------:R-:W0:Y:S08]  /*5790*/  S2UR UR5, SR_CTAID.X ;  /* 0x00000000000579c3 */ /* 0x000e300000002500 */
[----:B------:R-:W0:Y:S08]  /*57a0*/  LDC R5, c[0x0][0x360] ;  /* 0x0000d800ff057b82 */ /* 0x000e300000000800 */
[----:B------:R-:W1:Y:S01]  /*57b0*/  LDC.64 R2, c[0x0][0x3c0] ;  /* 0x0000f000ff027b82 */ /* 0x000e620000000a00 */
[----:B0-----:R-:W-:-:S04]  /*57c0*/  IMAD R5, R5, UR5, R0 ;  /* 0x0000000505057c24 */ /* 0x001fc8000f8e0200 */
[----:B-1----:R-:W-:-:S05]  /*57d0*/  IMAD.WIDE.U32 R2, R5, 0x20, R2 ;  /* 0x0000002005027825 */ /* 0x002fca00078e0002 */
[----:B------:R-:W-:Y:S04]  /*57e0*/  STG.E.64 desc[UR6][R2.64], R56 ;  /* 0x0000003802007986 */ /* 0x000fe8000c101b06 */
[----:B------:R-:W-:Y:S04]  /*57f0*/  STG.E.64 desc[UR6][R2.64+0x8], R54 ;  /* 0x0000083602007986 */ /* 0x000fe8000c101b06 */
[----:B------:R-:W-:Y:S04]  /*5800*/  STG.E.64 desc[UR6][R2.64+0x10], R52 ;  /* 0x0000103402007986 */ /* 0x000fe8000c101b06 */
[----:B------:R-:W-:Y:S01]  /*5810*/  STG.E.64 desc[UR6][R2.64+0x18], R50 ;  /* 0x0000183202007986 */ /* 0x000fe2000c101b06 */
[----:B------:R-:W-:Y:S05]  /*5820*/  EXIT ;  /* 0x000000000000794d */ /* 0x000fea0003800000 */
        .weak           $__internal_1_$__cuda_sm20_rem_u64
        .type           $__internal_1_$__cuda_sm20_rem_u64,@function
        .size           $__internal_1_$__cuda_sm20_rem_u64,(.L_x_39 - $__internal_1_$__cuda_sm20_rem_u64)
$__internal_1_$__cuda_sm20_rem_u64:
        /* <DEDUP_REMOVED lines=14> */
[----:B------:R-:W-:-:S05]  /*5910*/  IMAD.HI.U32 R16, P1, R15, R25, R16 ;  /* 0x000000190f107227 */ /* 0x000fca0007820010 */
[----:B------:R-:W-:Y:S01]  /*5920*/  IADD3 R17, P2, PT, R21, R16, RZ ;  /* 0x0000001015117210 */ /* 0x000fe20007f5e0ff */
[----:B------:R-:W-:-:S04]  /*5930*/  IMAD.X R16, R27, 0x1, R15, P0 ;  /* 0x000000011b107824 */ /* 0x000fc800000e060f */
[----:B------:R-:W-:Y:S01]  /*5940*/  IMAD.WIDE.U32 R14, R17, R18, RZ ;  /* 0x00000012110e7225 */ /* 0x000fe200078e00ff */
[----:B------:R-:W-:-:S03]  /*5950*/  IADD3.X R21, PT, PT, RZ, RZ, R16, P2, P1 ;  /* 0x000000ffff157210 */ /* 0x000fc600017e2410 */
[----:B------:R-:W-:Y:S01]  /*5960*/  IMAD R15, R17, R19, R15 ;  /* 0x00000013110f7224 */ /* 0x000fe200078e020f */
[----:B------:R-:W-:-:S03]  /*5970*/  IADD3 R25, P0, PT, RZ, -R14, RZ ;  /* 0x8000000eff197210 */ /* 0x000fc60007f1e0ff */
[----:B------:R-:W-:Y:S02]  /*5980*/  IMAD R15, R21, R18, R15 ;  /* 0x00000012150f7224 */ /* 0x000fe400078e020f */
[----:B------:R-:W-:-:S04]  /*5990*/  IMAD.HI.U32 R16, R17, R25, RZ ;  /* 0x0000001911107227 */ /* 0x000fc800078e00ff */
[----:B------:R-:W-:Y:S02]  /*59a0*/  IMAD.X R14, RZ, RZ, ~R15, P0 ;  /* 0x000000ffff0e7224 */ /* 0x000fe400000e0e0f */
[----:B------:R-:W-:Y:S02]  /*59b0*/  IMAD.MOV.U32 R15, RZ, RZ, RZ ;  /* 0x000000ffff0f7224 */ /* 0x000fe400078e00ff */
        /* <DEDUP_REMOVED lines=26> */
[----:B------:R-:W-:Y:S02]  /*5b60*/  SEL R14, R14, R16, P0 ;  /* 0x000000100e0e7207 */ /* 0x000fe40000000000 */
[----:B------:R-:W-:Y:S02]  /*5b70*/  IADD3 R44, P2, PT, -R18, R15, RZ ;  /* 0x0000000f122c7210 */ /* 0x000fe40007f5e1ff */
[----:B------:R-:W-:-:S02]  /*5b80*/  ISETP.GE.U32.AND P0, PT, R15, R18, PT ;  /* 0x000000120f00720c */ /* 0x000fc40003f06070 */
[----:B------:R-:W-:Y:S01]  /*5b90*/  ISETP.NE.AND.EX P1, PT, R19, RZ, PT, P1 ;  /* 0x000000ff1300720c */ /* 0x000fe20003f25310 */
[C---:B------:R-:W-:Y:S01]  /*5ba0*/  IMAD.X R45, R14.reuse, 0x1, ~R19, P2 ;  /* 0x000000010e2d7824 */ /* 0x040fe200010e0e13 */
[----:B------:R-:W-:-:S04]  /*5bb0*/  ISETP.GE.U32.AND.EX P0, PT, R14, R19, PT, P0 ;  /* 0x000000130e00720c */ /* 0x000fc80003f06100 */
[----:B------:R-:W-:Y:S01]  /*5bc0*/  SEL R44, R44, R15, P0 ;  /* 0x0000000f2c2c7207 */ /* 0x000fe20000000000 */
[----:B------:R-:W-:Y:S01]  /*5bd0*/  IMAD.MOV.U32 R15, RZ, RZ, 0x0 ;  /* 0x00000000ff0f7424 */ /* 0x000fe200078e00ff */
[----:B------:R-:W-:Y:S01]  /*5be0*/  SEL R45, R45, R14, P0 ;  /* 0x0000000e2d2d7207 */ /* 0x000fe20000000000 */
[----:B------:R-:W-:Y:S01]  /*5bf0*/  IMAD.MOV.U32 R14, RZ, RZ, R23 ;  /* 0x000000ffff0e7224 */ /* 0x000fe200078e0017 */
[----:B------:R-:W-:Y:S02]  /*5c00*/  SEL R44, R44, 0xffffffff, P1 ;  /* 0xffffffff2c2c7807 */ /* 0x000fe40000800000 */
[----:B------:R-:W-:Y:S01]  /*5c10*/  SEL R45, R45, 0xffffffff, P1 ;  /* 0xffffffff2d2d7807 */ /* 0x000fe20000800000 */
[----:B------:R-:W-:Y:S06]  /*5c20*/  RET.REL.NODEC R14 `(hint_gen_kernel) ;  /* 0xffffffa00ef47950 */ /* 0x000fec0003c3ffff */
.L_x_37:
        /* <DEDUP_REMOVED lines=13> */
.L_x_39:


//--------------------- .nv.shared.hint_gen_kernel_tiled --------------------------
	.section	.nv.shared.hint_gen_kernel_tiled,"aw",@nobits
	.sectionflags	@""
.nv.shared.hint_gen_kernel_tiled:
	.zero		1536


//--------------------- .nv.shared.reserved.0     --------------------------
	.section	.nv.shared.reserved.0,"aw",@nobits
	.weak		__nv_reservedSMEM_offset_0_alias
	.size		__nv_reservedSMEM_offset_0_alias, 0, 64
	.other		__nv_reservedSMEM_offset_0_alias,@"STO_CUDA_RESERVED_SHARED STV_DEFAULT"
__nv_reservedSMEM_offset_0_alias:
	.zero		0
	.zero		64


//--------------------- .nv.constant0.hint_gen_kernel_tiled --------------------------
	.section	.nv.constant0.hint_gen_kernel_tiled,"a",@progbits
	.sectionflags	@""
	.align	4
.nv.constant0.hint_gen_kernel_tiled:
	.zero		968


//--------------------- .nv.constant0.hint_gen_kernel --------------------------
	.section	.nv.constant0.hint_gen_kernel,"a",@progbits
	.sectionflags	@""
	.align	4
.nv.constant0.hint_gen_kernel:
	.zero		968


//--------------------- SYMBOLS --------------------------

	.type		.nv.reservedSmem.offset0,@object
	.size		.nv.reservedSmem.offset0,0x4
	.type		.nv.reservedSmem.cap,@object
	.size		.nv.reservedSmem.cap,0x4
